	.target	sm_90a

	.elftype	@"ET_EXEC"


//--------------------- .note.nv.tkinfo           --------------------------
	.section	.note.nv.tkinfo,"",@"SHT_NOTE"
	.sectionflags	@"SHF_NOTE_NV_TKINFO"
	.tkinfo
        /*0018*/ 	.word	0x00000002
        /*0030*/ 	.string	""
        /*0030*/ 	.string	"ptxas"
        /*0030*/ 	.string	"Cuda compilation tools, release 13.0, V13.0.88"
        /*0030*/ 	.string	"Build cuda_13.0.r13.0/compiler.36424714_0"
        /*0030*/ 	.string	"-arch sm_90a -m 64 "



//--------------------- .note.nv.cuinfo           --------------------------
	.section	.note.nv.cuinfo,"",@"SHT_NOTE"
	.sectionflags	@"SHF_NOTE_NV_CUINFO"
        /*0018*/ 	.short	0x0002
        /*001a*/ 	.short	0x005a
        /*001c*/ 	.short	0x0082
	.zero		2


//--------------------- .nv.info                  --------------------------
	.section	.nv.info,"",@"SHT_CUDA_INFO"
	.align	4


	//----- nvinfo : EIATTR_REGCOUNT
	.align		4
        /*0000*/ 	.byte	0x04, 0x2f
        /*0002*/ 	.short	(.L_15 - .L_14)
	.align		4
.L_14:
        /*0004*/ 	.word	index@(_ZN7cutlass13device_kernelINS_4gemm6kernel13GemmUniversalIN4cute5tupleIJiiiiEEENS1_10collective13CollectiveMmaINS1_34MainloopSm90TmaGmmaWarpSpecializedILi2ENS5_IJNS4_1CILi1EEESB_SB_EEENS1_35KernelTmaWarpSpecializedCooperativeEEENS5_IJNSA_ILi384EEESF_NSA_ILi128EEEEEEaNS5_IJlSB_lEEEaSI_NS4_8TiledMMAINS4_8MMA_AtomIJNS4_4SM904GMMA27MMA_64x192x32_S32S8S8_SS_TNEEEENS4_6LayoutINS5_IJNSA_ILi2EEESB_SB_EEENS5_IJSB_NSA_ILi0EEESS_EEEEENS5_IJNS4_10UnderscoreESV_SV_EEEEENS4_13SM90_TMA_LOADENS4_14ComposedLayoutINS4_7SwizzleILi3ELi4ELi3EEENS4_18smem_ptr_flag_bitsILi8EEENSP_INS5_IJNSA_ILi8EEESG_EEENS5_IJSG_SB_EEEEEEEvNS4_8identityESY_S18_vS19_EENS_8epilogue10collective6detail29Sm90TmaWarpSpecializedAdapterINS1C_15DefaultEpilogueIaSI_SI_NS1B_6thread17LinearCombinationIaLi1EiiLNS1G_9ScaleType4KindE0ELNS_15FloatRoundStyleE2EaEENS1_15EpilogueDefaultEEEEEvvEEEEvNT_6ParamsE)
        /*0008*/ 	.word	0x000000a8


	//----- nvinfo : EIATTR_FRAME_SIZE
	.align		4
.L_15:
        /*000c*/ 	.byte	0x04, 0x11
        /*000e*/ 	.short	(.L_17 - .L_16)
	.align		4
.L_16:
        /*0010*/ 	.word	index@(_ZN7cutlass13device_kernelINS_4gemm6kernel13GemmUniversalIN4cute5tupleIJiiiiEEENS1_10collective13CollectiveMmaINS1_34MainloopSm90TmaGmmaWarpSpecializedILi2ENS5_IJNS4_1CILi1EEESB_SB_EEENS1_35KernelTmaWarpSpecializedCooperativeEEENS5_IJNSA_ILi384EEESF_NSA_ILi128EEEEEEaNS5_IJlSB_lEEEaSI_NS4_8TiledMMAINS4_8MMA_AtomIJNS4_4SM904GMMA27MMA_64x192x32_S32S8S8_SS_TNEEEENS4_6LayoutINS5_IJNSA_ILi2EEESB_SB_EEENS5_IJSB_NSA_ILi0EEESS_EEEEENS5_IJNS4_10UnderscoreESV_SV_EEEEENS4_13SM90_TMA_LOADENS4_14ComposedLayoutINS4_7SwizzleILi3ELi4ELi3EEENS4_18smem_ptr_flag_bitsILi8EEENSP_INS5_IJNSA_ILi8EEESG_EEENS5_IJSG_SB_EEEEEEEvNS4_8identityESY_S18_vS19_EENS_8epilogue10collective6detail29Sm90TmaWarpSpecializedAdapterINS1C_15DefaultEpilogueIaSI_SI_NS1B_6thread17LinearCombinationIaLi1EiiLNS1G_9ScaleType4KindE0ELNS_15FloatRoundStyleE2EaEENS1_15EpilogueDefaultEEEEEvvEEEEvNT_6ParamsE)
        /*0014*/ 	.word	0x000017d0


	//----- nvinfo : EIATTR_MIN_STACK_SIZE
	.align		4
.L_17:
        /*0018*/ 	.byte	0x04, 0x12
        /*001a*/ 	.short	(.L_19 - .L_18)
	.align		4
.L_18:
        /*001c*/ 	.word	index@(_ZN7cutlass13device_kernelINS_4gemm6kernel13GemmUniversalIN4cute5tupleIJiiiiEEENS1_10collective13CollectiveMmaINS1_34MainloopSm90TmaGmmaWarpSpecializedILi2ENS5_IJNS4_1CILi1EEESB_SB_EEENS1_35KernelTmaWarpSpecializedCooperativeEEENS5_IJNSA_ILi384EEESF_NSA_ILi128EEEEEEaNS5_IJlSB_lEEEaSI_NS4_8TiledMMAINS4_8MMA_AtomIJNS4_4SM904GMMA27MMA_64x192x32_S32S8S8_SS_TNEEEENS4_6LayoutINS5_IJNSA_ILi2EEESB_SB_EEENS5_IJSB_NSA_ILi0EEESS_EEEEENS5_IJNS4_10UnderscoreESV_SV_EEEEENS4_13SM90_TMA_LOADENS4_14ComposedLayoutINS4_7SwizzleILi3ELi4ELi3EEENS4_18smem_ptr_flag_bitsILi8EEENSP_INS5_IJNSA_ILi8EEESG_EEENS5_IJSG_SB_EEEEEEEvNS4_8identityESY_S18_vS19_EENS_8epilogue10collective6detail29Sm90TmaWarpSpecializedAdapterINS1C_15DefaultEpilogueIaSI_SI_NS1B_6thread17LinearCombinationIaLi1EiiLNS1G_9ScaleType4KindE0ELNS_15FloatRoundStyleE2EaEENS1_15EpilogueDefaultEEEEEvvEEEEvNT_6ParamsE)
        /*0020*/ 	.word	0x000017d0
.L_19:


//--------------------- .nv.compat                --------------------------
	.section	.nv.compat,"",@"SHT_CUDA_COMPAT_INFO"
	.align	4
        /*0000*/ 	.byte	0x02, 0x09, 0x01, 0x00, 0x02, 0x02, 0x04, 0x00, 0x02, 0x05, 0x05, 0x00, 0x03, 0x07, 0x01, 0x01
        /*0010*/ 	.byte	0x02, 0x03, 0x01, 0x00, 0x02, 0x06, 0x01, 0x00, 0x04, 0x0b, 0x08, 0x00, 0x00, 0x00, 0x00, 0x00
        /*0020*/ 	.byte	0x00, 0x00, 0x00, 0x00


//--------------------- .nv.info._ZN7cutlass13device_kernelINS_4gemm6kernel13GemmUniversalIN4cute5tupleIJiiiiEEENS1_10collective13CollectiveMmaINS1_34MainloopSm90TmaGmmaWarpSpecializedILi2ENS5_IJNS4_1CILi1EEESB_SB_EEENS1_35KernelTmaWarpSpecializedCooperativeEEENS5_IJNSA_ILi384EEESF_NSA_ILi128EEEEEEaNS5_IJlSB_lEEEaSI_NS4_8TiledMMAINS4_8MMA_AtomIJNS4_4SM904GMMA27MMA_64x192x32_S32S8S8_SS_TNEEEENS4_6LayoutINS5_IJNSA_ILi2EEESB_SB_EEENS5_IJSB_NSA_ILi0EEESS_EEEEENS5_IJNS4_10UnderscoreESV_SV_EEEEENS4_13SM90_TMA_LOADENS4_14ComposedLayoutINS4_7SwizzleILi3ELi4ELi3EEENS4_18smem_ptr_flag_bitsILi8EEENSP_INS5_IJNSA_ILi8EEESG_EEENS5_IJSG_SB_EEEEEEEvNS4_8identityESY_S18_vS19_EENS_8epilogue10collective6detail29Sm90TmaWarpSpecializedAdapterINS1C_15DefaultEpilogueIaSI_SI_NS1B_6thread17LinearCombinationIaLi1EiiLNS1G_9ScaleType4KindE0ELNS_15FloatRoundStyleE2EaEENS1_15EpilogueDefaultEEEEEvvEEEEvNT_6ParamsE --------------------------
	.section	.nv.info._ZN7cutlass13device_kernelINS_4gemm6kernel13GemmUniversalIN4cute5tupleIJiiiiEEENS1_10collective13CollectiveMmaINS1_34MainloopSm90TmaGmmaWarpSpecializedILi2ENS5_IJNS4_1CILi1EEESB_SB_EEENS1_35KernelTmaWarpSpecializedCooperativeEEENS5_IJNSA_ILi384EEESF_NSA_ILi128EEEEEEaNS5_IJlSB_lEEEaSI_NS4_8TiledMMAINS4_8MMA_AtomIJNS4_4SM904GMMA27MMA_64x192x32_S32S8S8_SS_TNEEEENS4_6LayoutINS5_IJNSA_ILi2EEESB_SB_EEENS5_IJSB_NSA_ILi0EEESS_EEEEENS5_IJNS4_10UnderscoreESV_SV_EEEEENS4_13SM90_TMA_LOADENS4_14ComposedLayoutINS4_7SwizzleILi3ELi4ELi3EEENS4_18smem_ptr_flag_bitsILi8EEENSP_INS5_IJNSA_ILi8EEESG_EEENS5_IJSG_SB_EEEEEEEvNS4_8identityESY_S18_vS19_EENS_8epilogue10collective6detail29Sm90TmaWarpSpecializedAdapterINS1C_15DefaultEpilogueIaSI_SI_NS1B_6thread17LinearCombinationIaLi1EiiLNS1G_9ScaleType4KindE0ELNS_15FloatRoundStyleE2EaEENS1_15EpilogueDefaultEEEEEvvEEEEvNT_6ParamsE,"",@"SHT_CUDA_INFO"
	.sectionflags	@""
	.align	4


	//----- nvinfo : EIATTR_CUDA_API_VERSION
	.align		4
        /*0000*/ 	.byte	0x04, 0x37
        /*0002*/ 	.short	(.L_21 - .L_20)
.L_20:
        /*0004*/ 	.word	0x00000082


	//----- nvinfo : EIATTR_KPARAM_INFO
	.align		4
.L_21:
        /*0008*/ 	.byte	0x04, 0x17
        /*000a*/ 	.short	(.L_23 - .L_22)
.L_22:
        /*000c*/ 	.word	0x00000000
        /*0010*/ 	.short	0x0000
        /*0012*/ 	.short	0x0070
        /*0014*/ 	.byte	0x00, 0xf0, 0x01, 0x10


	//----- nvinfo : EIATTR_SPARSE_MMA_MASK
	.align		4
.L_23:
        /*0018*/ 	.byte	0x03, 0x50
        /*001a*/ 	.short	0x0000


	//----- nvinfo : EIATTR_MAXREG_COUNT
	.align		4
        /*001c*/ 	.byte	0x03, 0x1b
        /*001e*/ 	.short	0x00a8


	//----- nvinfo : EIATTR_NUM_BARRIERS
	.align		4
        /*0020*/ 	.byte	0x02, 0x4c
        /*0022*/ 	.byte	0x01
	.zero		1


	//----- nvinfo : EIATTR_EXTERNS
	.align		4
        /*0024*/ 	.byte	0x04, 0x0f
        /*0026*/ 	.short	(.L_25 - .L_24)


	//   ....[0]....
	.align		4
.L_24:
        /*0028*/ 	.word	index@(__assertfail)


	//----- nvinfo : EIATTR_ANNOTATIONS
	.align		4
.L_25:
        /*002c*/ 	.byte	0x04, 0x55
        /*002e*/ 	.short	(.L_27 - .L_26)


	//   ....[0]....
.L_26:
        /*0030*/ 	.word	0x00000001
        /*0034*/ 	.byte	0x50, 0x06, 0x00, 0x00, 0x01, 0x00, 0x00, 0x00, 0x70, 0x06, 0x00, 0x00, 0x01, 0x00, 0x00, 0x00
        /* <DEDUP_REMOVED lines=2902> */
        /*b5a4*/ 	.byte	0xc0, 0x1b, 0x04, 0x00, 0x01, 0x00, 0x00, 0x00, 0xe0, 0x1b, 0x04, 0x00


	//----- nvinfo : EIATTR_MERCURY_ISA_VERSION
	.align		4
.L_27:
        /*b5b0*/ 	.byte	0x03, 0x5f
        /*b5b2*/ 	.short	0x0101


	//----- nvinfo : EIATTR_INT_WARP_WIDE_INSTR_OFFSETS
	.align		4
        /*b5b4*/ 	.byte	0x04, 0x31
        /*b5b6*/ 	.short	(.L_29 - .L_28)


	//   ....[0]....
.L_28:
        /*b5b8*/ 	.word	0x000004c0


	//   ....[1]....
        /*b5bc*/ 	.word	0x000004d0


	//   ....[2]....
        /*b5c0*/ 	.word	0x00000560


	//----- nvinfo : EIATTR_COOP_GROUP_MASK_REGIDS
	.align		4
.L_29:
        /*b5c4*/ 	.byte	0x04, 0x29
        /*b5c6*/ 	.short	(.L_31 - .L_30)


	//   ....[0]....
.L_30:
        /*b5c8*/ 	.word	0xffffffff


	//   ....[1]....
        /*b5cc*/ 	.word	0xffffffff


	//   ....[2]....
        /*b5d0*/ 	.word	0xffffffff


	//   ....[3]....
        /*b5d4*/ 	.word	0xffffffff


	//   ....[4]....
        /*b5d8*/ 	.word	0xffffffff


	//----- nvinfo : EIATTR_COOP_GROUP_INSTR_OFFSETS
	.align		4
.L_31:
        /*b5dc*/ 	.byte	0x04, 0x28
        /*b5de*/ 	.short	(.L_33 - .L_32)


	//   ....[0]....
.L_32:
        /*b5e0*/ 	.word	0x00000070


	//   ....[1]....
        /*b5e4*/ 	.word	0x00000080


	//   ....[2]....
        /*b5e8*/ 	.word	0x000001a0


	//   ....[3]....
        /*b5ec*/ 	.word	0x00000370


	//   ....[4]....
        /*b5f0*/ 	.word	0x00001160


	//----- nvinfo : EIATTR_REG_RECONFIG
	.align		4
.L_33:
        /*b5f4*/ 	.byte	0x01, 0x54
	.zero		2


	//----- nvinfo : EIATTR_SYSCALL_OFFSETS
	.align		4
        /*b5f8*/ 	.byte	0x04, 0x46
        /*b5fa*/ 	.short	(.L_35 - .L_34)


	//   ....[0]....
.L_34:
        /*b5fc*/ 	.word	0x00001310


	//----- nvinfo : EIATTR_MBARRIER_INSTR_OFFSETS
	.align		4
.L_35:
        /*b600*/ 	.byte	0x04, 0x39
        /*b602*/ 	.short	(.L_37 - .L_36)


	//   ....[0]....
.L_36:
        /*b604*/ 	.word	0x00000320
        /*b608*/ 	.word	0x000000ff
        /*b60c*/ 	.word	0x00000000
        /*b610*/ 	.short	0x0100
        /*b612*/ 	.byte	0x08
	.zero		1


	//   ....[1]....
        /*b614*/ 	.word	0x00000330
        /*b618*/ 	.word	0x000000ff
        /*b61c*/ 	.word	0x00000010
        /*b620*/ 	.short	0x0100
        /*b622*/ 	.byte	0x08
	.zero		1


	//   ....[2]....
        /*b624*/ 	.word	0x00000340
        /*b628*/ 	.word	0x000000ff
        /*b62c*/ 	.word	0x00000008
        /*b630*/ 	.short	0x0100
        /*b632*/ 	.byte	0x08
	.zero		1


	//   ....[3]....
        /*b634*/ 	.word	0x00000350
        /*b638*/ 	.word	0x000000ff
        /*b63c*/ 	.word	0x00000018
        /*b640*/ 	.short	0x0100
        /*b642*/ 	.byte	0x08
	.zero		1


	//   ....[4]....
        /*b644*/ 	.word	0x000005e0
        /*b648*/ 	.word	0x000000ff
        /*b64c*/ 	.word	0x00000030
        /*b650*/ 	.short	0x0100
        /*b652*/ 	.byte	0x10
	.zero		1


	//   ....[5]....
        /*b654*/ 	.word	0x00000680
        /*b658*/ 	.word	0x000000ff
        /*b65c*/ 	.word	0x00000038
        /*b660*/ 	.short	0x0100
        /*b662*/ 	.byte	0x10
	.zero		1


	//   ....[6]....
        /*b664*/ 	.word	0x000013f0
        /*b668*/ 	.word	0x00000004
        /*b66c*/ 	.word	0x00000000
        /*b670*/ 	.short	0x010a
        /*b672*/ 	.byte	0x3f
	.zero		1


	//   ....[7]....
        /*b674*/ 	.word	0x00001430
        /*b678*/ 	.word	0x00000004
        /*b67c*/ 	.word	0x00000000
        /*b680*/ 	.short	0x010a
        /*b682*/ 	.byte	0x3f
	.zero		1


	//   ....[8]....
        /*b684*/ 	.word	0x0000d590
        /*b688*/ 	.word	0x00000004
        /*b68c*/ 	.word	0x00000000
        /*b690*/ 	.short	0x010a
        /*b692*/ 	.byte	0x3f
	.zero		1


	//   ....[9]....
        /*b694*/ 	.word	0x0000d5d0
        /*b698*/ 	.word	0x00000004
        /*b69c*/ 	.word	0x00000000
        /*b6a0*/ 	.short	0x010a
        /*b6a2*/ 	.byte	0x3f
	.zero		1


	//   ....[10]....
        /*b6a4*/ 	.word	0x0001aeb0
        /*b6a8*/ 	.word	0x00000004
        /*b6ac*/ 	.word	0x00000000
        /*b6b0*/ 	.short	0x0101
        /*b6b2*/ 	.byte	0x3f
	.zero		1


	//   ....[11]....
        /*b6b4*/ 	.word	0x0001b090
        /*b6b8*/ 	.word	0x00000000
        /*b6bc*/ 	.word	0x00000000
        /*b6c0*/ 	.short	0x0101
        /*b6c2*/ 	.byte	0x3f
	.zero		1


	//   ....[12]....
        /*b6c4*/ 	.word	0x00041790
        /*b6c8*/ 	.word	0x0000000f
        /*b6cc*/ 	.word	0x00000010
        /*b6d0*/ 	.short	0x010a
        /*b6d2*/ 	.byte	0x3f
	.zero		1


	//   ....[13]....
        /*b6d4*/ 	.word	0x00041b50
        /*b6d8*/ 	.word	0x00000002
        /*b6dc*/ 	.word	0x00000038
        /*b6e0*/ 	.short	0x0101
        /*b6e2*/ 	.byte	0x3f
	.zero		1


	//   ....[14]....
        /*b6e4*/ 	.word	0x000422f0
        /*b6e8*/ 	.word	0x00000005
        /*b6ec*/ 	.word	0x00000000
        /*b6f0*/ 	.short	0x010a
        /*b6f2*/ 	.byte	0x3f
	.zero		1


	//   ....[15]....
        /*b6f4*/ 	.word	0x00042380
        /*b6f8*/ 	.word	0x00000003
        /*b6fc*/ 	.word	0x00000000
        /*b700*/ 	.short	0x010a
        /*b702*/ 	.byte	0x3f
	.zero		1


	//   ....[16]....
        /*b704*/ 	.word	0x000423e0
        /*b708*/ 	.word	0x00000004
        /*b70c*/ 	.word	0x00000000
        /*b710*/ 	.short	0x010a
        /*b712*/ 	.byte	0x3f
	.zero		1


	//   ....[17]....
        /*b714*/ 	.word	0x00042430
        /*b718*/ 	.word	0x00000004
        /*b71c*/ 	.word	0x00000000
        /*b720*/ 	.short	0x010a
        /*b722*/ 	.byte	0x3f
	.zero		1


	//   ....[18]....
        /*b724*/ 	.word	0x00042500
        /*b728*/ 	.word	0x0000000f
        /*b72c*/ 	.word	0x00000010
        /*b730*/ 	.short	0x010a
        /*b732*/ 	.byte	0x3f
	.zero		1


	//   ....[19]....
        /*b734*/ 	.word	0x000425d0
        /*b738*/ 	.word	0x00000005
        /*b73c*/ 	.word	0x00000000
        /*b740*/ 	.short	0x010a
        /*b742*/ 	.byte	0x3f
	.zero		1


	//----- nvinfo : EIATTR_NUM_MBARRIERS
	.align		4
.L_37:
        /*b744*/ 	.byte	0x03, 0x38
        /*b746*/ 	.short	0x0006


	//----- nvinfo : EIATTR_EXIT_INSTR_OFFSETS
	.align		4
        /*b748*/ 	.byte	0x04, 0x1c
        /*b74a*/ 	.short	(.L_39 - .L_38)


	//   ....[0]....
.L_38:
        /*b74c*/ 	.word	0x000006e0


	//   ....[1]....
        /*b750*/ 	.word	0x00001050


	//   ....[2]....
        /*b754*/ 	.word	0x00040d10


	//   ....[3]....
        /*b758*/ 	.word	0x00041420


	//   ....[4]....
        /*b75c*/ 	.word	0x000423d0


	//----- nvinfo : EIATTR_MAX_THREADS
	.align		4
.L_39:
        /*b760*/ 	.byte	0x04, 0x05
        /*b762*/ 	.short	(.L_41 - .L_40)
.L_40:
        /*b764*/ 	.word	0x00000180
        /*b768*/ 	.word	0x00000001
        /*b76c*/ 	.word	0x00000001


	//----- nvinfo : EIATTR_CRS_STACK_SIZE
	.align		4
.L_41:
        /*b770*/ 	.byte	0x04, 0x1e
        /*b772*/ 	.short	(.L_43 - .L_42)
.L_42:
        /*b774*/ 	.word	0x00000000


	//----- nvinfo : EIATTR_CBANK_PARAM_SIZE
	.align		4
.L_43:
        /*b778*/ 	.byte	0x03, 0x19
        /*b77a*/ 	.short	0x0470


	//----- nvinfo : EIATTR_PARAM_CBANK
	.align		4
        /*b77c*/ 	.byte	0x04, 0x0a
        /*b77e*/ 	.short	(.L_45 - .L_44)
	.align		4
.L_44:
        /*b780*/ 	.word	index@(.nv.constant0._ZN7cutlass13device_kernelINS_4gemm6kernel13GemmUniversalIN4cute5tupleIJiiiiEEENS1_10collective13CollectiveMmaINS1_34MainloopSm90TmaGmmaWarpSpecializedILi2ENS5_IJNS4_1CILi1EEESB_SB_EEENS1_35KernelTmaWarpSpecializedCooperativeEEENS5_IJNSA_ILi384EEESF_NSA_ILi128EEEEEEaNS5_IJlSB_lEEEaSI_NS4_8TiledMMAINS4_8MMA_AtomIJNS4_4SM904GMMA27MMA_64x192x32_S32S8S8_SS_TNEEEENS4_6LayoutINS5_IJNSA_ILi2EEESB_SB_EEENS5_IJSB_NSA_ILi0EEESS_EEEEENS5_IJNS4_10UnderscoreESV_SV_EEEEENS4_13SM90_TMA_LOADENS4_14ComposedLayoutINS4_7SwizzleILi3ELi4ELi3EEENS4_18smem_ptr_flag_bitsILi8EEENSP_INS5_IJNSA_ILi8EEESG_EEENS5_IJSG_SB_EEEEEEEvNS4_8identityESY_S18_vS19_EENS_8epilogue10collective6detail29Sm90TmaWarpSpecializedAdapterINS1C_15DefaultEpilogueIaSI_SI_NS1B_6thread17LinearCombinationIaLi1EiiLNS1G_9ScaleType4KindE0ELNS_15FloatRoundStyleE2EaEENS1_15EpilogueDefaultEEEEEvvEEEEvNT_6ParamsE)
        /*b784*/ 	.short	0x0210
        /*b786*/ 	.short	0x0470


	//----- nvinfo : EIATTR_SW_WAR
	.align		4
.L_45:
        /*b788*/ 	.byte	0x04, 0x36
        /*b78a*/ 	.short	(.L_47 - .L_46)
.L_46:
        /*b78c*/ 	.word	0x00000008
.L_47:


//--------------------- .nv.callgraph             --------------------------
	.section	.nv.callgraph,"",@"SHT_CUDA_CALLGRAPH"
	.align	4
	.sectionentsize	8
	.align		4
        /*0000*/ 	.word	0x00000000
	.align		4
        /*0004*/ 	.word	0xffffffff
	.align		4
        /*0008*/ 	.word	index@(_ZN7cutlass13device_kernelINS_4gemm6kernel13GemmUniversalIN4cute5tupleIJiiiiEEENS1_10collective13CollectiveMmaINS1_34MainloopSm90TmaGmmaWarpSpecializedILi2ENS5_IJNS4_1CILi1EEESB_SB_EEENS1_35KernelTmaWarpSpecializedCooperativeEEENS5_IJNSA_ILi384EEESF_NSA_ILi128EEEEEEaNS5_IJlSB_lEEEaSI_NS4_8TiledMMAINS4_8MMA_AtomIJNS4_4SM904GMMA27MMA_64x192x32_S32S8S8_SS_TNEEEENS4_6LayoutINS5_IJNSA_ILi2EEESB_SB_EEENS5_IJSB_NSA_ILi0EEESS_EEEEENS5_IJNS4_10UnderscoreESV_SV_EEEEENS4_13SM90_TMA_LOADENS4_14ComposedLayoutINS4_7SwizzleILi3ELi4ELi3EEENS4_18smem_ptr_flag_bitsILi8EEENSP_INS5_IJNSA_ILi8EEESG_EEENS5_IJSG_SB_EEEEEEEvNS4_8identityESY_S18_vS19_EENS_8epilogue10collective6detail29Sm90TmaWarpSpecializedAdapterINS1C_15DefaultEpilogueIaSI_SI_NS1B_6thread17LinearCombinationIaLi1EiiLNS1G_9ScaleType4KindE0ELNS_15FloatRoundStyleE2EaEENS1_15EpilogueDefaultEEEEEvvEEEEvNT_6ParamsE)
	.align		4
        /*000c*/ 	.word	index@(__assertfail)
	.align		4
        /*0010*/ 	.word	0x00000000
	.align		4
        /*0014*/ 	.word	0xfffffffe
	.align		4
        /*0018*/ 	.word	0x00000000
	.align		4
        /*001c*/ 	.word	0xfffffffd
	.align		4
        /*0020*/ 	.word	0x00000000
	.align		4
        /*0024*/ 	.word	0xfffffffc


//--------------------- .nv.constant4             --------------------------
	.section	.nv.constant4,"a",@progbits
	.align	8
	.align		8
.nv.constant4:
        /*0000*/ 	.dword	__assertfail
	.align		8
        /*0008*/ 	.dword	__unnamed_1
	.align		8
        /*0010*/ 	.dword	_ZN39_INTERNAL_aae5490b_4_k_cu_2a29e585_44604cuda3std3__45__cpo5beginE
	.align		8
        /*0018*/ 	.dword	_ZN39_INTERNAL_aae5490b_4_k_cu_2a29e585_44604cuda3std3__45__cpo3endE
	.align		8
        /*0020*/ 	.dword	_ZN39_INTERNAL_aae5490b_4_k_cu_2a29e585_44604cuda3std3__45__cpo6cbeginE
	.align		8
        /*0028*/ 	.dword	_ZN39_INTERNAL_aae5490b_4_k_cu_2a29e585_44604cuda3std3__45__cpo4cendE
	.align		8
        /*0030*/ 	.dword	_ZN39_INTERNAL_aae5490b_4_k_cu_2a29e585_44604cuda3std3__441_GLOBAL__N__aae5490b_4_k_cu_2a29e585_44606ignoreE
	.align		8
        /*0038*/ 	.dword	_ZN39_INTERNAL_aae5490b_4_k_cu_2a29e585_44604cuda3std3__419piecewise_constructE
	.align		8
        /*0040*/ 	.dword	_ZN39_INTERNAL_aae5490b_4_k_cu_2a29e585_44604cuda3std3__48in_placeE
	.align		8
        /*0048*/ 	.dword	_ZN39_INTERNAL_aae5490b_4_k_cu_2a29e585_44604cuda3std6ranges3__45__cpo4swapE
	.align		8
        /*0050*/ 	.dword	_ZN39_INTERNAL_aae5490b_4_k_cu_2a29e585_44604cuda3std6ranges3__45__cpo9iter_moveE
	.align		8
        /*0058*/ 	.dword	_ZN39_INTERNAL_aae5490b_4_k_cu_2a29e585_44604cute7productE
	.align		8
        /*0060*/ 	.dword	_ZN39_INTERNAL_aae5490b_4_k_cu_2a29e585_44604cute1_E
	.align		8
        /*0068*/ 	.dword	$str$22
	.align		8
        /*0070*/ 	.dword	$str$23


//--------------------- .text._ZN7cutlass13device_kernelINS_4gemm6kernel13GemmUniversalIN4cute5tupleIJiiiiEEENS1_10collective13CollectiveMmaINS1_34MainloopSm90TmaGmmaWarpSpecializedILi2ENS5_IJNS4_1CILi1EEESB_SB_EEENS1_35KernelTmaWarpSpecializedCooperativeEEENS5_IJNSA_ILi384EEESF_NSA_ILi128EEEEEEaNS5_IJlSB_lEEEaSI_NS4_8TiledMMAINS4_8MMA_AtomIJNS4_4SM904GMMA27MMA_64x192x32_S32S8S8_SS_TNEEEENS4_6LayoutINS5_IJNSA_ILi2EEESB_SB_EEENS5_IJSB_NSA_ILi0EEESS_EEEEENS5_IJNS4_10UnderscoreESV_SV_EEEEENS4_13SM90_TMA_LOADENS4_14ComposedLayoutINS4_7SwizzleILi3ELi4ELi3EEENS4_18smem_ptr_flag_bitsILi8EEENSP_INS5_IJNSA_ILi8EEESG_EEENS5_IJSG_SB_EEEEEEEvNS4_8identityESY_S18_vS19_EENS_8epilogue10collective6detail29Sm90TmaWarpSpecializedAdapterINS1C_15DefaultEpilogueIaSI_SI_NS1B_6thread17LinearCombinationIaLi1EiiLNS1G_9ScaleType4KindE0ELNS_15FloatRoundStyleE2EaEENS1_15EpilogueDefaultEEEEEvvEEEEvNT_6ParamsE --------------------------
	.section	.text._ZN7cutlass13device_kernelINS_4gemm6kernel13GemmUniversalIN4cute5tupleIJiiiiEEENS1_10collective13CollectiveMmaINS1_34MainloopSm90TmaGmmaWarpSpecializedILi2ENS5_IJNS4_1CILi1EEESB_SB_EEENS1_35KernelTmaWarpSpecializedCooperativeEEENS5_IJNSA_ILi384EEESF_NSA_ILi128EEEEEEaNS5_IJlSB_lEEEaSI_NS4_8TiledMMAINS4_8MMA_AtomIJNS4_4SM904GMMA27MMA_64x192x32_S32S8S8_SS_TNEEEENS4_6LayoutINS5_IJNSA_ILi2EEESB_SB_EEENS5_IJSB_NSA_ILi0EEESS_EEEEENS5_IJNS4_10UnderscoreESV_SV_EEEEENS4_13SM90_TMA_LOADENS4_14ComposedLayoutINS4_7SwizzleILi3ELi4ELi3EEENS4_18smem_ptr_flag_bitsILi8EEENSP_INS5_IJNSA_ILi8EEESG_EEENS5_IJSG_SB_EEEEEEEvNS4_8identityESY_S18_vS19_EENS_8epilogue10collective6detail29Sm90TmaWarpSpecializedAdapterINS1C_15DefaultEpilogueIaSI_SI_NS1B_6thread17LinearCombinationIaLi1EiiLNS1G_9ScaleType4KindE0ELNS_15FloatRoundStyleE2EaEENS1_15EpilogueDefaultEEEEEvvEEEEvNT_6ParamsE,"ax",@progbits
	.align	128
.text._ZN7cutlass13device_kernelINS_4gemm6kernel13GemmUniversalIN4cute5tupleIJiiiiEEENS1_10collective13CollectiveMmaINS1_34MainloopSm90TmaGmmaWarpSpecializedILi2ENS5_IJNS4_1CILi1EEESB_SB_EEENS1_35KernelTmaWarpSpecializedCooperativeEEENS5_IJNSA_ILi384EEESF_NSA_ILi128EEEEEEaNS5_IJlSB_lEEEaSI_NS4_8TiledMMAINS4_8MMA_AtomIJNS4_4SM904GMMA27MMA_64x192x32_S32S8S8_SS_TNEEEENS4_6LayoutINS5_IJNSA_ILi2EEESB_SB_EEENS5_IJSB_NSA_ILi0EEESS_EEEEENS5_IJNS4_10UnderscoreESV_SV_EEEEENS4_13SM90_TMA_LOADENS4_14ComposedLayoutINS4_7SwizzleILi3ELi4ELi3EEENS4_18smem_ptr_flag_bitsILi8EEENSP_INS5_IJNSA_ILi8EEESG_EEENS5_IJSG_SB_EEEEEEEvNS4_8identityESY_S18_vS19_EENS_8epilogue10collective6detail29Sm90TmaWarpSpecializedAdapterINS1C_15DefaultEpilogueIaSI_SI_NS1B_6thread17LinearCombinationIaLi1EiiLNS1G_9ScaleType4KindE0ELNS_15FloatRoundStyleE2EaEENS1_15EpilogueDefaultEEEEEvvEEEEvNT_6ParamsE:
        .type           _ZN7cutlass13device_kernelINS_4gemm6kernel13GemmUniversalIN4cute5tupleIJiiiiEEENS1_10collective13CollectiveMmaINS1_34MainloopSm90TmaGmmaWarpSpecializedILi2ENS5_IJNS4_1CILi1EEESB_SB_EEENS1_35KernelTmaWarpSpecializedCooperativeEEENS5_IJNSA_ILi384EEESF_NSA_ILi128EEEEEEaNS5_IJlSB_lEEEaSI_NS4_8TiledMMAINS4_8MMA_AtomIJNS4_4SM904GMMA27MMA_64x192x32_S32S8S8_SS_TNEEEENS4_6LayoutINS5_IJNSA_ILi2EEESB_SB_EEENS5_IJSB_NSA_ILi0EEESS_EEEEENS5_IJNS4_10UnderscoreESV_SV_EEEEENS4_13SM90_TMA_LOADENS4_14ComposedLayoutINS4_7SwizzleILi3ELi4ELi3EEENS4_18smem_ptr_flag_bitsILi8EEENSP_INS5_IJNSA_ILi8EEESG_EEENS5_IJSG_SB_EEEEEEEvNS4_8identityESY_S18_vS19_EENS_8epilogue10collective6detail29Sm90TmaWarpSpecializedAdapterINS1C_15DefaultEpilogueIaSI_SI_NS1B_6thread17LinearCombinationIaLi1EiiLNS1G_9ScaleType4KindE0ELNS_15FloatRoundStyleE2EaEENS1_15EpilogueDefaultEEEEEvvEEEEvNT_6ParamsE,@function
        .size           _ZN7cutlass13device_kernelINS_4gemm6kernel13GemmUniversalIN4cute5tupleIJiiiiEEENS1_10collective13CollectiveMmaINS1_34MainloopSm90TmaGmmaWarpSpecializedILi2ENS5_IJNS4_1CILi1EEESB_SB_EEENS1_35KernelTmaWarpSpecializedCooperativeEEENS5_IJNSA_ILi384EEESF_NSA_ILi128EEEEEEaNS5_IJlSB_lEEEaSI_NS4_8TiledMMAINS4_8MMA_AtomIJNS4_4SM904GMMA27MMA_64x192x32_S32S8S8_SS_TNEEEENS4_6LayoutINS5_IJNSA_ILi2EEESB_SB_EEENS5_IJSB_NSA_ILi0EEESS_EEEEENS5_IJNS4_10UnderscoreESV_SV_EEEEENS4_13SM90_TMA_LOADENS4_14ComposedLayoutINS4_7SwizzleILi3ELi4ELi3EEENS4_18smem_ptr_flag_bitsILi8EEENSP_INS5_IJNSA_ILi8EEESG_EEENS5_IJSG_SB_EEEEEEEvNS4_8identityESY_S18_vS19_EENS_8epilogue10collective6detail29Sm90TmaWarpSpecializedAdapterINS1C_15DefaultEpilogueIaSI_SI_NS1B_6thread17LinearCombinationIaLi1EiiLNS1G_9ScaleType4KindE0ELNS_15FloatRoundStyleE2EaEENS1_15EpilogueDefaultEEEEEvvEEEEvNT_6ParamsE,(.L_x_1214 - _ZN7cutlass13device_kernelINS_4gemm6kernel13GemmUniversalIN4cute5tupleIJiiiiEEENS1_10collective13CollectiveMmaINS1_34MainloopSm90TmaGmmaWarpSpecializedILi2ENS5_IJNS4_1CILi1EEESB_SB_EEENS1_35KernelTmaWarpSpecializedCooperativeEEENS5_IJNSA_ILi384EEESF_NSA_ILi128EEEEEEaNS5_IJlSB_lEEEaSI_NS4_8TiledMMAINS4_8MMA_AtomIJNS4_4SM904GMMA27MMA_64x192x32_S32S8S8_SS_TNEEEENS4_6LayoutINS5_IJNSA_ILi2EEESB_SB_EEENS5_IJSB_NSA_ILi0EEESS_EEEEENS5_IJNS4_10UnderscoreESV_SV_EEEEENS4_13SM90_TMA_LOADENS4_14ComposedLayoutINS4_7SwizzleILi3ELi4ELi3EEENS4_18smem_ptr_flag_bitsILi8EEENSP_INS5_IJNSA_ILi8EEESG_EEENS5_IJSG_SB_EEEEEEEvNS4_8identityESY_S18_vS19_EENS_8epilogue10collective6detail29Sm90TmaWarpSpecializedAdapterINS1C_15DefaultEpilogueIaSI_SI_NS1B_6thread17LinearCombinationIaLi1EiiLNS1G_9ScaleType4KindE0ELNS_15FloatRoundStyleE2EaEENS1_15EpilogueDefaultEEEEEvvEEEEvNT_6ParamsE)
        .other          _ZN7cutlass13device_kernelINS_4gemm6kernel13GemmUniversalIN4cute5tupleIJiiiiEEENS1_10collective13CollectiveMmaINS1_34MainloopSm90TmaGmmaWarpSpecializedILi2ENS5_IJNS4_1CILi1EEESB_SB_EEENS1_35KernelTmaWarpSpecializedCooperativeEEENS5_IJNSA_ILi384EEESF_NSA_ILi128EEEEEEaNS5_IJlSB_lEEEaSI_NS4_8TiledMMAINS4_8MMA_AtomIJNS4_4SM904GMMA27MMA_64x192x32_S32S8S8_SS_TNEEEENS4_6LayoutINS5_IJNSA_ILi2EEESB_SB_EEENS5_IJSB_NSA_ILi0EEESS_EEEEENS5_IJNS4_10UnderscoreESV_SV_EEEEENS4_13SM90_TMA_LOADENS4_14ComposedLayoutINS4_7SwizzleILi3ELi4ELi3EEENS4_18smem_ptr_flag_bitsILi8EEENSP_INS5_IJNSA_ILi8EEESG_EEENS5_IJSG_SB_EEEEEEEvNS4_8identityESY_S18_vS19_EENS_8epilogue10collective6detail29Sm90TmaWarpSpecializedAdapterINS1C_15DefaultEpilogueIaSI_SI_NS1B_6thread17LinearCombinationIaLi1EiiLNS1G_9ScaleType4KindE0ELNS_15FloatRoundStyleE2EaEENS1_15EpilogueDefaultEEEEEvvEEEEvNT_6ParamsE,@"STO_CUDA_ENTRY STV_DEFAULT"
_ZN7cutlass13device_kernelINS_4gemm6kernel13GemmUniversalIN4cute5tupleIJiiiiEEENS1_10collective13CollectiveMmaINS1_34MainloopSm90TmaGmmaWarpSpecializedILi2ENS5_IJNS4_1CILi1EEESB_SB_EEENS1_35KernelTmaWarpSpecializedCooperativeEEENS5_IJNSA_ILi384EEESF_NSA_ILi128EEEEEEaNS5_IJlSB_lEEEaSI_NS4_8TiledMMAINS4_8MMA_AtomIJNS4_4SM904GMMA27MMA_64x192x32_S32S8S8_SS_TNEEEENS4_6LayoutINS5_IJNSA_ILi2EEESB_SB_EEENS5_IJSB_NSA_ILi0EEESS_EEEEENS5_IJNS4_10UnderscoreESV_SV_EEEEENS4_13SM90_TMA_LOADENS4_14ComposedLayoutINS4_7SwizzleILi3ELi4ELi3EEENS4_18smem_ptr_flag_bitsILi8EEENSP_INS5_IJNSA_ILi8EEESG_EEENS5_IJSG_SB_EEEEEEEvNS4_8identityESY_S18_vS19_EENS_8epilogue10collective6detail29Sm90TmaWarpSpecializedAdapterINS1C_15DefaultEpilogueIaSI_SI_NS1B_6thread17LinearCombinationIaLi1EiiLNS1G_9ScaleType4KindE0ELNS_15FloatRoundStyleE2EaEENS1_15EpilogueDefaultEEEEEvvEEEEvNT_6ParamsE:
[----:B------:R-:W0:Y:S02]  /*0000*/  LDC R1, c[0x0][0x28] ;  /* 0x00000a00ff017b82 */ /* 0x000e240000000800 */
[----:B0-----:R-:W-:Y:S01]  /*0010*/  VIADD R1, R1, 0xffffe830 ;  /* 0xffffe83001017836 */ /* 0x001fe20000000000 */
[----:B------:R-:W0:Y:S01]  /*0020*/  S2R R2, SR_TID.X ;  /* 0x0000000000027919 */ /* 0x000e220000002100 */
[----:B------:R-:W-:Y:S01]  /*0030*/  ELECT P0, URZ, PT ;  /* 0x00000000003f782f */ /* 0x000fe20003800000 */
[----:B------:R-:W-:Y:S01]  /*0040*/  BSSY B0, `(.L_x_0) ;  /* 0x0000015000007945 */ /* 0x000fe20003800000 */
[--C-:B0-----:R-:W-:Y:S02]  /*0050*/  SHF.R.U32.HI R0, RZ, 0x5, R2.reuse ;  /* 0x00000005ff007819 */ /* 0x101fe40000011602 */
[----:B------:R-:W-:-:S03]  /*0060*/  SHF.R.U32.HI R2, RZ, 0x7, R2 ;  /* 0x00000007ff027819 */ /* 0x000fc60000011602 */
[----:B------:R-:W0:Y:S04]  /*0070*/  SHFL.IDX PT, R3, R0, RZ, 0x1f ;  /* 0x00001fff00037589 */ /* 0x000e2800000e0000 */
[----:B------:R-:W1:Y:S01]  /*0080*/  SHFL.IDX PT, R2, R2, RZ, 0x1f ;  /* 0x00001fff02027589 */ /* 0x000e6200000e0000 */
[----:B0-----:R-:W-:Y:S02]  /*0090*/  R2UR UR10, R3 ;  /* 0x00000000030a72ca */ /* 0x001fe400000e0000 */
[----:B-1----:R-:W-:-:S11]  /*00a0*/  R2UR UR5, R2 ;  /* 0x00000000020572ca */ /* 0x002fd600000e0000 */
[----:B------:R-:W-:Y:S02]  /*00b0*/  USHF.R.S32.HI UR4, URZ, 0x1f, UR10 ;  /* 0x0000001f3f047899 */ /* 0x000fe4000801140a */
[----:B------:R-:W-:Y:S02]  /*00c0*/  ISETP.NE.OR P0, PT, RZ, UR10, !P0 ;  /* 0x0000000aff007c0c */ /* 0x000fe4000c705670 */
[----:B------:R-:W-:-:S04]  /*00d0*/  ULEA.HI UR4, UR4, UR10, URZ, 0x2 ;  /* 0x0000000a04047291 */ /* 0x000fc8000f8f103f */
[----:B------:R-:W-:-:S04]  /*00e0*/  ULOP3.LUT UR4, UR4, 0xfffffffc, URZ, 0xc0, !UPT ;  /* 0xfffffffc04047892 */ /* 0x000fc8000f8ec03f */
[----:B------:R-:W-:-:S03]  /*00f0*/  UIADD3 UR10, UR10, -UR4, URZ ;  /* 0x800000040a0a7290 */ /* 0x000fc6000fffe03f */
[----:B------:R-:W-:Y:S09]  /*0100*/  @P0 BRA `(.L_x_1) ;  /* 0x0000000000200947 */ /* 0x000ff20003800000 */
[----:B------:R-:W-:Y:S02]  /*0110*/  ULDC.64 UR6, c[0x0][0x198] ;  /* 0x0000660000067ab9 */ /* 0x000fe40000000a00 */
[----:B------:R-:W-:Y:S02]  /*0120*/  UIADD3 UR8, UP0, UR6, 0xf0, URZ ;  /* 0x000000f006087890 */ /* 0x000fe4000ff1e03f */
[----:B------:R-:W-:Y:S02]  /*0130*/  UIADD3 UR6, UP1, UR6, 0x1f0, URZ ;  /* 0x000001f006067890 */ /* 0x000fe4000ff3e03f */
[----:B------:R-:W-:Y:S02]  /*0140*/  UIADD3.X UR9, URZ, UR7, URZ, UP0, !UPT ;  /* 0x000000073f097290 */ /* 0x000fe400087fe43f */
[----:B------:R-:W-:-:S07]  /*0150*/  UIADD3.X UR7, URZ, UR7, URZ, UP1, !UPT ;  /* 0x000000073f077290 */ /* 0x000fce0008ffe43f */
[----:B------:R0:W-:Y:S02]  /*0160*/  UTMACCTL.PF [UR8] ;  /* 0x00000000080079b9 */ /* 0x0001e40008040000 */
[----:B------:R0:W-:Y:S02]  /*0170*/  UTMACCTL.PF [UR6] ;  /* 0x00000000060079b9 */ /* 0x0001e40008040000 */
[----:B0-----:R-:W-:Y:S01]  /*0180*/  NOP ;  /* 0x0000000000007918 */ /* 0x001fe20000000000 */
.L_x_1:
[----:B------:R-:W-:Y:S05]  /*0190*/  BSYNC B0 ;  /* 0x0000000000007941 */ /* 0x000fea0003800000 */
.L_x_0:
[----:B------:R-:W0:Y:S01]  /*01a0*/  SHFL.IDX PT, R2, R0, RZ, 0x1f ;  /* 0x00001fff00027589 */ /* 0x000e2200000e0000 */
[----:B------:R-:W-:Y:S01]  /*01b0*/  UISETP.NE.AND UP0, UPT, UR10, 0x3, UPT ;  /* 0x000000030a00788c */ /* 0x000fe2000bf05270 */
[----:B------:R-:W-:Y:S01]  /*01c0*/  ISETP.NE.AND P1, PT, RZ, UR5, PT ;  /* 0x00000005ff007c0c */ /* 0x000fe2000bf25270 */
[----:B------:R-:W-:Y:S02]  /*01d0*/  UIADD3 UR18, UR5, -0x1, URZ ;  /* 0xffffffff05127890 */ /* 0x000fe4000fffe03f */
[----:B------:R-:W-:Y:S02]  /*01e0*/  UISETP.EQ.OR UP0, UPT, UR10, URZ, !UP0 ;  /* 0x0000003f0a00728c */ /* 0x000fe4000c702670 */
[----:B------:R-:W-:Y:S02]  /*01f0*/  UISETP.GE.U32.AND UP1, UPT, UR18, 0x2, UPT ;  /* 0x000000021200788c */ /* 0x000fe4000bf26070 */
[----:B------:R-:W-:-:S04]  /*0200*/  UISETP.EQ.AND UP0, UPT, UR5, URZ, UP0 ;  /* 0x0000003f0500728c */ /* 0x000fc80008702270 */
[----:B------:R-:W-:-:S04]  /*0210*/  USEL UR38, URZ, 0x1, !UP0 ;  /* 0x000000013f267887 */ /* 0x000fc8000c000000 */
[----:B------:R-:W-:Y:S01]  /*0220*/  USEL UR38, UR38, 0x2, UP1 ;  /* 0x0000000226267887 */ /* 0x000fe20008800000 */
[----:B0-----:R-:W-:-:S13]  /*0230*/  ISETP.NE.AND P0, PT, R2, RZ, PT ;  /* 0x000000ff0200720c */ /* 0x001fda0003f05270 */
[----:B------:R-:W-:Y:S05]  /*0240*/  @P0 BRA `(.L_x_2) ;  /* 0x0000000000480947 */ /* 0x000fea0003800000 */
[----:B------:R-:W0:Y:S01]  /*0250*/  S2UR UR8, SR_CgaCtaId ;  /* 0x00000000000879c3 */ /* 0x000e220000008800 */
[----:B------:R-:W-:Y:S01]  /*0260*/  UMOV UR4, 0x400 ;  /* 0x0000040000047882 */ /* 0x000fe20000000000 */
[----:B------:R-:W-:Y:S01]  /*0270*/  UMOV UR5, 0x1 ;  /* 0x0000000100057882 */ /* 0x000fe20000000000 */
[----:B------:R-:W-:Y:S01]  /*0280*/  UMOV UR6, 0x100 ;  /* 0x0000010000067882 */ /* 0x000fe20000000000 */
[----:B------:R-:W-:Y:S01]  /*0290*/  ELECT P0, URZ, PT ;  /* 0x00000000003f782f */ /* 0x000fe20003800000 */
[----:B------:R-:W-:-:S04]  /*02a0*/  UIADD3 UR6, -UR6, 0x100000, URZ ;  /* 0x0010000006067890 */ /* 0x000fc8000fffe13f */
[----:B------:R-:W-:Y:S02]  /*02b0*/  USHF.L.U32 UR7, UR6, 0xb, URZ ;  /* 0x0000000b06077899 */ /* 0x000fe4000800063f */
[----:B------:R-:W-:Y:S02]  /*02c0*/  USHF.L.U32 UR6, UR6, 0x1, URZ ;  /* 0x0000000106067899 */ /* 0x000fe4000800063f */
[----:B0-----:R-:W-:Y:S02]  /*02d0*/  ULEA UR8, UR8, UR4, 0x18 ;  /* 0x0000000408087291 */ /* 0x001fe4000f8ec03f */
[----:B------:R-:W-:-:S04]  /*02e0*/  UIADD3 UR4, -UR5, 0x100000, URZ ;  /* 0x0010000005047890 */ /* 0x000fc8000fffe13f */
[----:B------:R-:W-:Y:S02]  /*02f0*/  USHF.L.U32 UR5, UR4, 0xb, URZ ;  /* 0x0000000b04057899 */ /* 0x000fe4000800063f */
[----:B------:R-:W-:Y:S01]  /*0300*/  USHF.L.U32 UR4, UR4, 0x1, URZ ;  /* 0x0000000104047899 */ /* 0x000fe2000800063f */
[----:B------:R-:W0:Y:S11]  /*0310*/  FENCE.VIEW.ASYNC.S ;  /* 0x00000000000073c6 */ /* 0x000e360000000000 */
[----:B0-----:R0:W1:Y:S01]  /*0320*/  SYNCS.EXCH.64 URZ, [UR8], UR4 ;  /* 0x00000004083f75b2 */ /* 0x0010620008000100 */
[----:B------:R0:W2:Y:S01]  /*0330*/  SYNCS.EXCH.64 URZ, [UR8+0x10], UR6 ;  /* 0x00001006083f75b2 */ /* 0x0000a20008000100 */
[----:B------:R0:W3:Y:S01]  /*0340*/  SYNCS.EXCH.64 URZ, [UR8+0x8], UR4 ;  /* 0x00000804083f75b2 */ /* 0x0000e20008000100 */
[----:B------:R0:W4:Y:S01]  /*0350*/  SYNCS.EXCH.64 URZ, [UR8+0x18], UR6 ;  /* 0x00001806083f75b2 */ /* 0x0001220008000100 */
[----:B------:R-:W-:Y:S01]  /*0360*/  NOP ;  /* 0x0000000000007918 */ /* 0x000fe20000000000 */
.L_x_2:
[----:B------:R-:W5:Y:S01]  /*0370*/  SHFL.IDX PT, R0, R0, RZ, 0x1f ;  /* 0x00001fff00007589 */ /* 0x000f6200000e0000 */
[----:B------:R-:W-:Y:S01]  /*0380*/  ELECT P0, URZ, PT ;  /* 0x00000000003f782f */ /* 0x000fe20003800000 */
[----:B------:R-:W1:Y:S01]  /*0390*/  S2UR UR17, SR_CTAID.Y ;  /* 0x00000000001179c3 */ /* 0x000e620000002600 */
[----:B0-----:R-:W-:Y:S01]  /*03a0*/  ULDC UR5, c[0x0][0x65c] ;  /* 0x0001970000057ab9 */ /* 0x001fe20000000800 */
[----:B------:R-:W-:Y:S01]  /*03b0*/  UMOV UR12, 0x20 ;  /* 0x00000020000c7882 */ /* 0x000fe20000000000 */
[----:B------:R-:W-:Y:S01]  /*03c0*/  UISETP.NE.AND UP2, UPT, UR5, 0x1, UPT ;  /* 0x000000010500788c */ /* 0x000fe2000bf45270 */
[----:B------:R-:W-:Y:S01]  /*03d0*/  NOP ;  /* 0x0000000000007918 */ /* 0x000fe20000000000 */
[----:B------:R-:W-:Y:S02]  /*03e0*/  NOP ;  /* 0x0000000000007918 */ /* 0x000fe40000000000 */
[----:B------:R-:W-:Y:S01]  /*03f0*/  UP2UR UR39, UPR, URZ, 0x4 ;  /* 0x000000043f277883 */ /* 0x000fe20008000000 */
[----:B------:R-:W0:Y:S01]  /*0400*/  S2UR UR4, SR_CTAID.X ;  /* 0x00000000000479c3 */ /* 0x000e220000002500 */
[----:B------:R-:W-:-:S02]  /*0410*/  PLOP3.LUT P2, PT, PT, PT, UP2, 0x80, 0x0 ;  /* 0x000000000000781c */ /* 0x000fc40003f4f028 */
[----:B------:R-:W-:Y:S02]  /*0420*/  PLOP3.LUT P4, PT, PT, PT, UP2, 0x80, 0x0 ;  /* 0x000000000000781c */ /* 0x000fe40003f8f028 */
[----:B------:R-:W-:Y:S01]  /*0430*/  PLOP3.LUT P3, PT, PT, PT, UP2, 0x80, 0x0 ;  /* 0x000000000000781c */ /* 0x000fe20003f6f028 */
[----:B------:R-:W-:Y:S01]  /*0440*/  @UP2 ULDC UR14, c[0x0][0x10] ;  /* 0x00000400000e2ab9 */ /* 0x000fe20000000800 */
[----:B------:R-:W-:Y:S01]  /*0450*/  @UP2 UMOV UR9, URZ ;  /* 0x0000003f00092c82 */ /* 0x000fe20008000000 */
[----:B------:R-:W-:Y:S01]  /*0460*/  @!UP2 ULDC UR11, c[0x0][0xc] ;  /* 0x00000300000baab9 */ /* 0x000fe20000000800 */
[----:B-----5:R-:W-:Y:S01]  /*0470*/  ISETP.NE.OR P0, PT, R0, RZ, !P0 ;  /* 0x000000ff0000720c */ /* 0x020fe20004705670 */
[----:B-1----:R-:W-:Y:S02]  /*0480*/  @UP2 UMOV UR7, UR17 ;  /* 0x0000001100072c82 */ /* 0x002fe40008000000 */
[----:B------:R-:W-:Y:S01]  /*0490*/  @UP2 UMOV UR8, UR7 ;  /* 0x0000000700082c82 */ /* 0x000fe20008000000 */
[----:B------:R-:W-:Y:S01]  /*04a0*/  @!UP2 UMOV UR7, UR17 ;  /* 0x000000110007ac82 */ /* 0x000fe20008000000 */
[----:B0-----:R-:W-:-:S08]  /*04b0*/  @UP2 UIMAD.WIDE.U32 UR14, UR4, UR14, UR8 ;  /* 0x0000000e040e22a5 */ /* 0x001fd0000f8e0008 */
[----:B------:R-:W-:Y:S01]  /*04c0*/  VOTEU.ALL UP0, P0 ;  /* 0x00000000003f7886 */ /* 0x000fe20000000000 */
[----:B------:R-:W-:Y:S01]  /*04d0*/  VOTEU.ALL UP1, P0 ;  /* 0x00000000003f7886 */ /* 0x000fe20000020000 */
[----:B------:R-:W-:-:S03]  /*04e0*/  IMAD.U32 R2, RZ, RZ, UR14 ;  /* 0x0000000eff027e24 */ /* 0x000fc6000f8e00ff */
[----:B------:R-:W0:Y:S01]  /*04f0*/  @!UP0 S2UR UR6, SR_CgaCtaId ;  /* 0x00000000000689c3 */ /* 0x000e220000008800 */
[----:B------:R-:W-:Y:S01]  /*0500*/  @!UP0 UMOV UR5, 0x400 ;  /* 0x0000040000058882 */ /* 0x000fe20000000000 */
[----:B------:R-:W-:-:S04]  /*0510*/  @!UP0 UIADD3 UR12, -UR12, 0x100000, URZ ;  /* 0x001000000c0c8890 */ /* 0x000fc8000fffe13f */
[----:B------:R-:W-:Y:S02]  /*0520*/  @!UP0 USHF.L.U32 UR13, UR12, 0xb, URZ ;  /* 0x0000000b0c0d8899 */ /* 0x000fe4000800063f */
[----:B------:R-:W-:Y:S01]  /*0530*/  @!UP0 USHF.L.U32 UR12, UR12, 0x1, URZ ;  /* 0x000000010c0c8899 */ /* 0x000fe2000800063f */
[----:B------:R-:W-:Y:S01]  /*0540*/  IMAD.U32 R3, RZ, RZ, UR15 ;  /* 0x0000000fff037e24 */ /* 0x000fe2000f8e00ff */
[----:B0-----:R-:W-:Y:S01]  /*0550*/  @!UP0 ULEA UR16, UR6, UR5, 0x18 ;  /* 0x0000000506108291 */ /* 0x001fe2000f8ec03f */
[----:B------:R-:W-:Y:S01]  /*0560*/  VOTEU.ALL UP0, P0 ;  /* 0x00000000003f7886 */ /* 0x000fe20000000000 */
[----:B------:R-:W-:Y:S01]  /*0570*/  PLOP3.LUT P0, PT, PT, PT, UP2, 0x80, 0x0 ;  /* 0x000000000000781c */ /* 0x000fe20003f0f028 */
[----:B------:R-:W-:Y:S01]  /*0580*/  UMOV UR5, URZ ;  /* 0x0000003f00057c82 */ /* 0x000fe20008000000 */
[----:B------:R-:W-:Y:S01]  /*0590*/  @UP2 UMOV UR6, URZ ;  /* 0x0000003f00062c82 */ /* 0x000fe20008000000 */
[----:B------:R-:W-:Y:S02]  /*05a0*/  @!UP2 UIMAD.WIDE.U32 UR8, UR11, UR7, UR4 ;  /* 0x000000070b08a2a5 */ /* 0x000fe4000f8e0004 */
[----:B------:R-:W-:-:S04]  /*05b0*/  @UP2 UIADD3 UR6, UR15, UR6, URZ ;  /* 0x000000060f062290 */ /* 0x000fc8000fffe03f */
[----:B------:R-:W-:Y:S01]  /*05c0*/  IMAD.U32 R5, RZ, RZ, UR9 ;  /* 0x00000009ff057e24 */ /* 0x000fe2000f8e00ff */
[----:B------:R-:W0:Y:S02]  /*05d0*/  FENCE.VIEW.ASYNC.S ;  /* 0x00000000000073c6 */ /* 0x000e240000000000 */
[----:B0-----:R0:W2:Y:S01]  /*05e0*/  @!UP0 SYNCS.EXCH.64 URZ, [UR16+0x30], UR12 ;  /* 0x0000300c103f85b2 */ /* 0x0010a20008000100 */
[----:B------:R-:W-:Y:S02]  /*05f0*/  @P2 IMAD.U32 R6, RZ, RZ, UR6 ;  /* 0x00000006ff062e24 */ /* 0x000fe4000f8e00ff */
[----:B------:R-:W-:Y:S02]  /*0600*/  @P0 IMAD.MOV.U32 R7, RZ, RZ, R2 ;  /* 0x000000ffff070224 */ /* 0x000fe400078e0002 */
[----:B------:R-:W-:Y:S02]  /*0610*/  IMAD.U32 R2, RZ, RZ, UR8 ;  /* 0x00000008ff027e24 */ /* 0x000fe4000f8e00ff */
[----:B------:R-:W-:-:S02]  /*0620*/  @!P4 IMAD.MOV.U32 R6, RZ, RZ, R5 ;  /* 0x000000ffff06c224 */ /* 0x000fc400078e0005 */
[----:B------:R-:W-:Y:S02]  /*0630*/  @!P3 IMAD.MOV.U32 R7, RZ, RZ, R2 ;  /* 0x000000ffff07b224 */ /* 0x000fe400078e0002 */
[----:B------:R-:W-:Y:S01]  /*0640*/  IMAD.U32 R3, RZ, RZ, UR9 ;  /* 0x00000009ff037e24 */ /* 0x000fe2000f8e00ff */
[----:B------:R0:W-:Y:S01]  /*0650*/  STL [R1+0x600], R6 ;  /* 0x0006000601007387 */ /* 0x0001e20000100800 */
[----:B------:R-:W-:-:S03]  /*0660*/  IMAD.U32 R4, RZ, RZ, UR8 ;  /* 0x00000008ff047e24 */ /* 0x000fc6000f8e00ff */
[----:B------:R0:W-:Y:S01]  /*0670*/  STL [R1+0x604], R7 ;  /* 0x0006040701007387 */ /* 0x0001e20000100800 */
[----:B------:R0:W2:Y:S01]  /*0680*/  @!UP1 SYNCS.EXCH.64 URZ, [UR16+0x38], UR12 ;  /* 0x0000380c103f95b2 */ /* 0x0000a20008000100 */
[----:B------:R-:W-:Y:S01]  /*0690*/  NOP ;  /* 0x0000000000007918 */ /* 0x000fe20000000000 */
[----:B--234-:R-:W-:Y:S06]  /*06a0*/  BAR.SYNC.DEFER_BLOCKING 0x0 ;  /* 0x0000000000007b1d */ /* 0x01cfec0000010000 */
[----:B------:R-:W-:Y:S05]  /*06b0*/  @!P1 BRA `(.L_x_3) ;  /* 0x0000040400989947 */ /* 0x000fea0003800000 */
[----:B------:R-:W-:-:S06]  /*06c0*/  UISETP.GT.U32.AND UP0, UPT, UR18, 0x1, UPT ;  /* 0x000000011200788c */ /* 0x000fcc000bf04070 */
[----:B------:R-:W-:-:S13]  /*06d0*/  PLOP3.LUT P0, PT, PT, PT, UP0, 0x80, 0x0 ;  /* 0x000000000000781c */ /* 0x000fda0003f0f008 */
[----:B0-----:R-:W-:Y:S05]  /*06e0*/  @P0 EXIT ;  /* 0x000000000000094d */ /* 0x001fea0003800000 */
[----:B------:R-:W-:Y:S01]  /*06f0*/  ULDC.64 UR8, c[0x0][0x650] ;  /* 0x0001940000087ab9 */ /* 0x000fe20000000a00 */
[----:B------:R-:W-:Y:S01]  /*0700*/  UMOV UR40, 0xffffffff ;  /* 0xffffffff00287882 */ /* 0x000fe20000000000 */
[----:B------:R-:W-:Y:S01]  /*0710*/  ISETP.GE.U32.AND P0, PT, R7, UR8, PT ;  /* 0x0000000807007c0c */ /* 0x000fe2000bf06070 */
[----:B------:R-:W-:Y:S01]  /*0720*/  UMOV UR41, 0xffffffff ;  /* 0xffffffff00297882 */ /* 0x000fe20000000000 */
[----:B------:R-:W-:Y:S01]  /*0730*/  UMOV UR42, 0xffffffff ;  /* 0xffffffff002a7882 */ /* 0x000fe20000000000 */
[----:B------:R-:W-:Y:S02]  /*0740*/  PRMT R0, RZ, 0x7610, R0 ;  /* 0x00007610ff007816 */ /* 0x000fe40000000000 */
[----:B------:R-:W-:-:S13]  /*0750*/  ISETP.GE.U32.AND.EX P0, PT, R6, UR9, PT, P0 ;  /* 0x0000000906007c0c */ /* 0x000fda000bf06100 */
[----:B------:R-:W-:Y:S05]  /*0760*/  @P0 BRA `(.L_x_4) ;  /* 0x0000000400800947 */ /* 0x000fea0003800000 */
[----:B------:R-:W-:Y:S01]  /*0770*/  I2FP.F32.U32 R0, UR4 ;  /* 0x0000000400007c45 */ /* 0x000fe20008201000 */
[----:B------:R-:W-:Y:S01]  /*0780*/  ULDC.64 UR16, c[0x0][0x628] ;  /* 0x00018a0000107ab9 */ /* 0x000fe20000000a00 */
[----:B------:R-:W-:Y:S01]  /*0790*/  ULDC UR6, c[0x0][0x150] ;  /* 0x0000540000067ab9 */ /* 0x000fe20000000800 */
[----:B------:R-:W-:Y:S01]  /*07a0*/  ISETP.NE.U32.AND P0, PT, RZ, UR16, PT ;  /* 0x00000010ff007c0c */ /* 0x000fe2000bf05070 */
[----:B------:R-:W-:Y:S01]  /*07b0*/  ULDC UR15, c[0x0][0x630] ;  /* 0x00018c00000f7ab9 */ /* 0x000fe20000000800 */
[----:B------:R-:W-:Y:S01]  /*07c0*/  FMUL R0, R0, UR6 ;  /* 0x0000000600007c20 */ /* 0x000fe20008400000 */
[----:B------:R-:W-:Y:S01]  /*07d0*/  R2UR UR18, R7 ;  /* 0x00000000071272ca */ /* 0x000fe200000e0000 */
[----:B------:R-:W-:Y:S01]  /*07e0*/  ULDC UR20, c[0x0][0x154] ;  /* 0x0000550000147ab9 */ /* 0x000fe20000000800 */
[----:B------:R-:W-:Y:S01]  /*07f0*/  ISETP.NE.AND.EX P0, PT, RZ, UR17, PT, P0 ;  /* 0x00000011ff007c0c */ /* 0x000fe2000bf05300 */
[----:B------:R0:W1:Y:S01]  /*0800*/  F2I.U32.TRUNC.NTZ R2, R0 ;  /* 0x0000000000027305 */ /* 0x000062000020f000 */
[----:B------:R-:W-:-:S02]  /*0810*/  R2UR UR19, R6 ;  /* 0x00000000061372ca */ /* 0x000fc400000e0000 */
[----:B------:R-:W-:Y:S02]  /*0820*/  R2UR UR8, R7 ;  /* 0x00000000070872ca */ /* 0x000fe400000e0000 */
[----:B------:R-:W-:-:S07]  /*0830*/  R2UR UR9, R6 ;  /* 0x00000000060972ca */ /* 0x000fce00000e0000 */
[----:B0-----:R-:W-:Y:S08]  /*0840*/  @!P0 BRA `(.L_x_5) ;  /* 0x0000000000308947 */ /* 0x001ff00003800000 */
[----:B------:R-:W-:Y:S01]  /*0850*/  R2UR UR8, R7 ;  /* 0x00000000070872ca */ /* 0x000fe200000e0000 */
[----:B------:R-:W-:Y:S01]  /*0860*/  ULDC UR6, c[0x0][0x634] ;  /* 0x00018d0000067ab9 */ /* 0x000fe20000000800 */
[----:B------:R-:W-:-:S11]  /*0870*/  R2UR UR14, R6 ;  /* 0x00000000060e72ca */ /* 0x000fd600000e0000 */
[----:B------:R-:W-:-:S04]  /*0880*/  UIADD3 UR6, UP0, UR8, UR6, URZ ;  /* 0x0000000608067290 */ /* 0x000fc8000ff1e03f */
[----:B------:R-:W-:-:S04]  /*0890*/  UIADD3.X UR14, URZ, UR14, URZ, UP0, !UPT ;  /* 0x0000000e3f0e7290 */ /* 0x000fc800087fe43f */
[----:B------:R-:W-:-:S04]  /*08a0*/  UIMAD.WIDE.U32 UR8, UR14, UR16, URZ ;  /* 0x000000100e0872a5 */ /* 0x000fc8000f8e003f */
[----:B------:R-:W-:Y:S02]  /*08b0*/  UIMAD.WIDE.U32 UR10, UP0, UR6, UR17, UR8 ;  /* 0x00000011060a72a5 */ /* 0x000fe4000f800008 */
[----:B------:R-:W-:Y:S02]  /*08c0*/  UIMAD.WIDE.U32 UR8, UR6, UR16, URZ ;  /* 0x00000010060872a5 */ /* 0x000fe4000f8e003f */
[----:B------:R-:W-:Y:S02]  /*08d0*/  UIADD3.X UR13, URZ, URZ, URZ, UP0, !UPT ;  /* 0x0000003f3f0d7290 */ /* 0x000fe400087fe43f */
[----:B------:R-:W-:Y:S01]  /*08e0*/  UIADD3 URZ, UP0, UR9, UR10, URZ ;  /* 0x0000000a093f7290 */ /* 0x000fe2000ff1e03f */
[----:B------:R-:W-:-:S03]  /*08f0*/  UMOV UR12, UR11 ;  /* 0x0000000b000c7c82 */ /* 0x000fc60008000000 */
[----:B------:R-:W-:-:S12]  /*0900*/  UIMAD.WIDE.U32.X UR8, UR14, UR17, UR12, UP0 ;  /* 0x000000110e0872a5 */ /* 0x000fd800080e040c */
.L_x_5:
[----:B------:R-:W-:Y:S01]  /*0910*/  USHF.R.U64 UR42, UR8, UR15, UR9 ;  /* 0x0000000f082a7299 */ /* 0x000fe20008001209 */
[----:B------:R-:W-:Y:S01]  /*0920*/  I2FP.F32.U32 R0, UR7 ;  /* 0x0000000700007c45 */ /* 0x000fe20008201000 */
[----:B------:R-:W-:Y:S01]  /*0930*/  USHF.R.U32.HI UR5, URZ, UR15, UR9 ;  /* 0x0000000f3f057299 */ /* 0x000fe20008011609 */
[----:B-1----:R-:W-:Y:S01]  /*0940*/  R2UR UR12, R2 ;  /* 0x00000000020c72ca */ /* 0x002fe200000e0000 */
[----:B------:R-:W-:Y:S02]  /*0950*/  UIADD3 UR6, UP0, URZ, -UR42, URZ ;  /* 0x8000002a3f067290 */ /* 0x000fe4000ff1e03f */
[----:B------:R-:W-:Y:S01]  /*0960*/  FMUL R0, R0, UR20 ;  /* 0x0000001400007c20 */ /* 0x000fe20008400000 */
[----:B------:R-:W-:Y:S01]  /*0970*/  ULDC.64 UR8, c[0x0][0x620] ;  /* 0x0001880000087ab9 */ /* 0x000fe20000000a00 */
[----:B------:R-:W-:Y:S01]  /*0980*/  UIADD3.X UR5, URZ, ~UR5, URZ, UP0, !UPT ;  /* 0x800000053f057290 */ /* 0x000fe200087fe43f */
[----:B------:R-:W-:Y:S01]  /*0990*/  UMOV UR10, UR18 ;  /* 0x00000012000a7c82 */ /* 0x000fe20008000000 */
[----:B------:R-:W-:-:S02]  /*09a0*/  UMOV UR11, UR19 ;  /* 0x00000013000b7c82 */ /* 0x000fc40008000000 */
[----:B------:R-:W-:Y:S01]  /*09b0*/  UIMAD UR5, UR5, UR8, URZ ;  /* 0x00000008050572a4 */ /* 0x000fe2000f8e023f */
[----:B------:R-:W0:Y:S01]  /*09c0*/  F2I.U32.TRUNC.NTZ R0, R0 ;  /* 0x0000000000007305 */ /* 0x000e22000020f000 */
[----:B------:R-:W-:Y:S02]  /*09d0*/  UIMAD.WIDE.U32 UR10, UR6, UR8, UR10 ;  /* 0x00000008060a72a5 */ /* 0x000fe4000f8e000a */
[----:B------:R-:W-:Y:S01]  /*09e0*/  UIMAD UR6, UR6, UR9, UR5 ;  /* 0x00000009060672a4 */ /* 0x000fe2000f8e0205 */
[----:B------:R-:W-:Y:S01]  /*09f0*/  ULDC UR21, c[0x0][0x658] ;  /* 0x0001960000157ab9 */ /* 0x000fe20000000800 */
[----:B------:R-:W-:Y:S02]  /*0a00*/  UMOV UR19, 0xffffffff ;  /* 0xffffffff00137882 */ /* 0x000fe40000000000 */
[----:B------:R-:W-:Y:S01]  /*0a10*/  UIADD3 UR6, UR11, UR6, URZ ;  /* 0x000000060b067290 */ /* 0x000fe2000fffe03f */
[----:B------:R-:W-:Y:S01]  /*0a20*/  ULDC UR15, c[0x0][0x618] ;  /* 0x00018600000f7ab9 */ /* 0x000fe20000000800 */
[----:B------:R-:W-:Y:S01]  /*0a30*/  ULDC.64 UR8, c[0x0][0x640] ;  /* 0x0001900000087ab9 */ /* 0x000fe20000000a00 */
[----:B------:R-:W-:Y:S01]  /*0a40*/  USHF.L.U32 UR11, UR19, UR21, URZ ;  /* 0x00000015130b7299 */ /* 0x000fe2000800063f */
[----:B------:R-:W-:Y:S01]  /*0a50*/  ISETP.NE.U32.AND P0, PT, RZ, UR8, PT ;  /* 0x00000008ff007c0c */ /* 0x000fe2000bf05070 */
[----:B------:R-:W-:-:S02]  /*0a60*/  USHF.R.U64 UR19, UR10, UR15, UR6 ;  /* 0x0000000f0a137299 */ /* 0x000fc40008001206 */
[----:B------:R-:W-:Y:S01]  /*0a70*/  USHF.R.U32.HI UR10, URZ, UR15, UR6 ;  /* 0x0000000f3f0a7299 */ /* 0x000fe20008011606 */
[----:B0-----:R-:W-:Y:S01]  /*0a80*/  R2UR UR14, R0 ;  /* 0x00000000000e72ca */ /* 0x001fe200000e0000 */
[----:B------:R-:W-:Y:S01]  /*0a90*/  ULDC UR17, c[0x0][0x608] ;  /* 0x0001820000117ab9 */ /* 0x000fe20000000800 */
[----:B------:R-:W-:Y:S01]  /*0aa0*/  ISETP.NE.AND.EX P0, PT, RZ, UR9, PT, P0 ;  /* 0x00000009ff007c0c */ /* 0x000fe2000bf05300 */
[----:B------:R-:W-:Y:S02]  /*0ab0*/  USHF.R.U64 UR23, UR19, UR17, UR10 ;  /* 0x0000001113177299 */ /* 0x000fe4000800120a */
[----:B------:R-:W-:Y:S01]  /*0ac0*/  USHF.R.U32.HI UR10, URZ, UR17, UR10 ;  /* 0x000000113f0a7299 */ /* 0x000fe2000801160a */
[----:B------:R-:W-:Y:S01]  /*0ad0*/  UMOV UR16, 0x1 ;  /* 0x0000000100107882 */ /* 0x000fe20000000000 */
[----:B------:R-:W-:Y:S02]  /*0ae0*/  UIADD3 UR12, -UR12, URZ, URZ ;  /* 0x0000003f0c0c7290 */ /* 0x000fe4000fffe13f */
[----:B------:R-:W-:-:S02]  /*0af0*/  USHF.R.U64 UR24, UR23, UR21, UR10 ;  /* 0x0000001517187299 */ /* 0x000fc4000800120a */
[----:B------:R-:W-:Y:S01]  /*0b00*/  USHF.L.U32 UR6, UR16, UR21, URZ ;  /* 0x0000001510067299 */ /* 0x000fe2000800063f */
[----:B------:R-:W-:Y:S01]  /*0b10*/  ULDC UR13, c[0x0][0x144] ;  /* 0x00005100000d7ab9 */ /* 0x000fe20000000800 */
[----:B------:R-:W-:Y:S01]  /*0b20*/  ULDC UR5, c[0x0][0x600] ;  /* 0x0001800000057ab9 */ /* 0x000fe20000000800 */
[----:B------:R-:W-:Y:S02]  /*0b30*/  ULOP3.LUT UR16, URZ, UR11, URZ, 0x33, !UPT ;  /* 0x0000000b3f107292 */ /* 0x000fe4000f8e333f */
[----:B------:R-:W-:Y:S02]  /*0b40*/  USHF.R.U32.HI UR11, URZ, UR21, UR10 ;  /* 0x000000153f0b7299 */ /* 0x000fe4000801160a */
[----:B------:R-:W-:Y:S02]  /*0b50*/  UIADD3 UR18, UR5, -0x1, URZ ;  /* 0xffffffff05127890 */ /* 0x000fe4000fffe03f */
[----:B------:R-:W-:Y:S02]  /*0b60*/  UIADD3 UR20, -UR14, URZ, URZ ;  /* 0x0000003f0e147290 */ /* 0x000fe4000fffe13f */
[----:B------:R-:W-:Y:S01]  /*0b70*/  UIMAD UR4, UR13, UR12, UR4 ;  /* 0x0000000c0d0472a4 */ /* 0x000fe2000f8e0204 */
[----:B------:R-:W-:Y:S01]  /*0b80*/  ULDC UR25, c[0x0][0x148] ;  /* 0x0000520000197ab9 */ /* 0x000fe20000000800 */
[----:B------:R-:W-:Y:S01]  /*0b90*/  ULDC UR21, c[0x0][0x648] ;  /* 0x0001920000157ab9 */ /* 0x000fe20000000800 */
[----:B------:R-:W-:Y:S01]  /*0ba0*/  ULDC UR22, c[0x0][0x638] ;  /* 0x00018e0000167ab9 */ /* 0x000fe20000000800 */
[----:B------:R-:W-:Y:S01]  /*0bb0*/  UMOV UR10, UR24 ;  /* 0x00000018000a7c82 */ /* 0x000fe20008000000 */
[----:B------:R-:W-:Y:S07]  /*0bc0*/  @!P0 BRA `(.L_x_6) ;  /* 0x0000000000308947 */ /* 0x000fee0003800000 */
[----:B------:R-:W-:Y:S02]  /*0bd0*/  ULDC UR14, c[0x0][0x64c] ;  /* 0x00019300000e7ab9 */ /* 0x000fe40000000800 */
        /* <DEDUP_REMOVED lines=8> */
[----:B------:R-:W-:-:S07]  /*0c60*/  UIMAD.WIDE.U32.X UR8, UR17, UR9, UR14, UP0 ;  /* 0x00000009110872a5 */ /* 0x000fce00080e040e */
[----:B------:R-:W-:Y:S01]  /*0c70*/  UMOV UR10, UR8 ;  /* 0x00000008000a7c82 */ /* 0x000fe20008000000 */
[----:B------:R-:W-:-:S05]  /*0c80*/  UMOV UR11, UR9 ;  /* 0x00000009000b7c82 */ /* 0x000fca0008000000 */
.L_x_6:
[----:B------:R-:W-:Y:S01]  /*0c90*/  UISETP.NE.AND UP0, UPT, UR39, URZ, UPT ;  /* 0x0000003f2700728c */ /* 0x000fe2000bf05270 */
[----:B------:R-:W-:Y:S01]  /*0ca0*/  IMAD.MOV.U32 R0, RZ, RZ, 0x1 ;  /* 0x00000001ff007424 */ /* 0x000fe200078e00ff */
[----:B------:R-:W-:Y:S02]  /*0cb0*/  USHF.R.U64 UR8, UR10, UR21, UR11 ;  /* 0x000000150a087299 */ /* 0x000fe4000800120b */
[----:B------:R-:W-:Y:S02]  /*0cc0*/  ULOP3.LUT UR16, UR23, UR16, URZ, 0xc0, !UPT ;  /* 0x0000001017107292 */ /* 0x000fe4000f8ec03f */
[----:B------:R-:W-:Y:S02]  /*0cd0*/  ULOP3.LUT UR18, UR19, UR18, URZ, 0xc0, !UPT ;  /* 0x0000001213127292 */ /* 0x000fe4000f8ec03f */
[----:B------:R-:W-:-:S03]  /*0ce0*/  UIMAD UR16, UR6, UR8, UR16 ;  /* 0x00000008061072a4 */ /* 0x000fc6000f8e0210 */
[----:B------:R-:W-:Y:S02]  /*0cf0*/  @UP0 UIMAD UR4, UR25, UR20, UR7 ;  /* 0x00000014190402a4 */ /* 0x000fe4000f8e0207 */
[----:B------:R-:W-:-:S04]  /*0d00*/  UIADD3 UR7, -UR8, URZ, URZ ;  /* 0x0000003f08077290 */ /* 0x000fc8000fffe13f */
[----:B------:R-:W-:-:S03]  /*0d10*/  UIMAD UR6, UR7, UR22, UR24 ;  /* 0x00000016070672a4 */ /* 0x000fc6000f8e0218 */
[----:B------:R-:W-:Y:S01]  /*0d20*/  ULDC UR7, c[0x0][0x610] ;  /* 0x0001840000077ab9 */ /* 0x000fe20000000800 */
[----:B------:R-:W-:Y:S02]  /*0d30*/  UIMAD UR6, UR6, UR5, UR18 ;  /* 0x00000005060672a4 */ /* 0x000fe4000f8e0212 */
[----:B------:R-:W-:-:S04]  /*0d40*/  UIMAD UR4, UR16, UR7, UR4 ;  /* 0x00000007100472a4 */ /* 0x000fc8000f8e0204 */
[----:B------:R-:W-:Y:S02]  /*0d50*/  USEL UR41, UR6, UR4, !UP0 ;  /* 0x0000000406297287 */ /* 0x000fe4000c000000 */
[----:B------:R-:W-:-:S12]  /*0d60*/  USEL UR40, UR4, UR6, !UP0 ;  /* 0x0000000604287287 */ /* 0x000fd8000c000000 */
.L_x_4:
[----:B------:R-:W-:-:S08]  /*0d70*/  NOP ;  /* 0x0000000000007918 */ /* 0x000fd00000000000 */
[----:B------:R-:W0:Y:S02]  /*0d80*/  USETMAXREG.TRY_ALLOC.CTAPOOL UP0, 0xf0 ;  /* 0x000000f0000079c8 */ /* 0x000e240008000600 */
[----:B0-----:R-:W-:-:S13]  /*0d90*/  PLOP3.LUT P0, PT, PT, PT, UP0, 0x80, 0x0 ;  /* 0x000000000000781c */ /* 0x001fda0003f0f008 */
[----:B------:R-:W-:Y:S05]  /*0da0*/  @!P0 BRA `(.L_x_4) ;  /* 0xfffffffc00f08947 */ /* 0x000fea000383ffff */
[----:B------:R-:W-:Y:S01]  /*0db0*/  ULDC.64 UR4, c[0x0][0x598] ;  /* 0x0001660000047ab9 */ /* 0x000fe20000000a00 */
[----:B------:R-:W-:Y:S01]  /*0dc0*/  ULDC.64 UR46, c[0x0][0x208] ;  /* 0x00008200002e7ab9 */ /* 0x000fe20000000a00 */
[----:B------:R-:W-:-:S04]  /*0dd0*/  ISETP.NE.U32.AND P0, PT, RZ, UR4, PT ;  /* 0x00000004ff007c0c */ /* 0x000fc8000bf05070 */
[----:B------:R-:W-:-:S13]  /*0de0*/  ISETP.NE.AND.EX P0, PT, RZ, UR5, PT, P0 ;  /* 0x00000005ff007c0c */ /* 0x000fda000bf05300 */
[----:B------:R-:W-:Y:S05]  /*0df0*/  @!P0 BRA `(.L_x_7) ;  /* 0x00000000001c8947 */ /* 0x000fea0003800000 */
[----:B------:R-:W0:Y:S02]  /*0e00*/  LDC.64 R2, c[0x0][0x598] ;  /* 0x00016600ff027b82 */ /* 0x000e240000000a00 */
[----:B0-----:R-:W2:Y:S02]  /*0e10*/  LDG.E.64 R2, desc[UR46][R2.64] ;  /* 0x0000002e02027981 */ /* 0x001ea4000c1e1b00 */
[----:B--2---:R-:W-:-:S04]  /*0e20*/  ISETP.NE.U32.AND P0, PT, R2, RZ, PT ;  /* 0x000000ff0200720c */ /* 0x004fc80003f05070 */
[----:B------:R-:W-:-:S13]  /*0e30*/  ISETP.NE.AND.EX P0, PT, R3, RZ, PT, P0 ;  /* 0x000000ff0300720c */ /* 0x000fda0003f05300 */
[----:B------:R-:W-:Y:S05]  /*0e40*/  @!P0 BRA `(.L_x_7) ;  /* 0x0000000000088947 */ /* 0x000fea0003800000 */
[----:B------:R0:W5:Y:S01]  /*0e50*/  LD.E R16, desc[UR46][R2.64] ;  /* 0x0000002e02107980 */ /* 0x000162000c101900 */
[----:B------:R-:W-:Y:S05]  /*0e60*/  BRA `(.L_x_8) ;  /* 0x0000000000247947 */ /* 0x000fea0003800000 */
.L_x_7:
[----:B------:R-:W-:Y:S02]  /*0e70*/  ULDC.64 UR4, c[0x0][0x588] ;  /* 0x0001620000047ab9 */ /* 0x000fe40000000a00 */
[----:B------:R-:W-:-:S04]  /*0e80*/  ISETP.NE.U32.AND P0, PT, RZ, UR4, PT ;  /* 0x00000004ff007c0c */ /* 0x000fc8000bf05070 */
[----:B------:R-:W-:-:S13]  /*0e90*/  ISETP.NE.AND.EX P0, PT, RZ, UR5, PT, P0 ;  /* 0x00000005ff007c0c */ /* 0x000fda000bf05300 */
[----:B------:R-:W-:Y:S05]  /*0ea0*/  @!P0 BRA `(.L_x_9) ;  /* 0x00000000000c8947 */ /* 0x000fea0003800000 */
[----:B------:R-:W0:Y:S02]  /*0eb0*/  LDC.64 R16, c[0x0][0x588] ;  /* 0x00016200ff107b82 */ /* 0x000e240000000a00 */
[----:B0-----:R1:W5:Y:S01]  /*0ec0*/  LDG.E R16, desc[UR46][R16.64] ;  /* 0x0000002e10107981 */ /* 0x001362000c1e1900 */
[----:B------:R-:W-:Y:S05]  /*0ed0*/  BRA `(.L_x_8) ;  /* 0x0000000000087947 */ /* 0x000fea0003800000 */
.L_x_9:
[----:B------:R-:W-:Y:S02]  /*0ee0*/  ULDC UR4, c[0x0][0x580] ;  /* 0x0001600000047ab9 */ /* 0x000fe40000000800 */
[----:B------:R-:W-:-:S07]  /*0ef0*/  IMAD.U32 R16, RZ, RZ, UR4 ;  /* 0x00000004ff107e24 */ /* 0x000fce000f8e00ff */
.L_x_8:
[----:B------:R-:W-:Y:S02]  /*0f00*/  ULDC.64 UR4, c[0x0][0x5a0] ;  /* 0x0001680000047ab9 */ /* 0x000fe40000000a00 */
[----:B------:R-:W-:-:S04]  /*0f10*/  ISETP.NE.U32.AND P0, PT, RZ, UR4, PT ;  /* 0x00000004ff007c0c */ /* 0x000fc8000bf05070 */
[----:B------:R-:W-:-:S13]  /*0f20*/  ISETP.NE.AND.EX P0, PT, RZ, UR5, PT, P0 ;  /* 0x00000005ff007c0c */ /* 0x000fda000bf05300 */
[----:B------:R-:W-:Y:S05]  /*0f30*/  @!P0 BRA `(.L_x_10) ;  /* 0x00000000001c8947 */ /* 0x000fea0003800000 */
[----:B0-----:R-:W0:Y:S02]  /*0f40*/  LDC.64 R2, c[0x0][0x5a0] ;  /* 0x00016800ff027b82 */ /* 0x001e240000000a00 */
[----:B0-----:R-:W2:Y:S02]  /*0f50*/  LDG.E.64 R2, desc[UR46][R2.64] ;  /* 0x0000002e02027981 */ /* 0x001ea4000c1e1b00 */
[----:B--2---:R-:W-:-:S04]  /*0f60*/  ISETP.NE.U32.AND P0, PT, R2, RZ, PT ;  /* 0x000000ff0200720c */ /* 0x004fc80003f05070 */
[----:B------:R-:W-:-:S13]  /*0f70*/  ISETP.NE.AND.EX P0, PT, R3, RZ, PT, P0 ;  /* 0x000000ff0300720c */ /* 0x000fda0003f05300 */
[----:B------:R-:W-:Y:S05]  /*0f80*/  @!P0 BRA `(.L_x_10) ;  /* 0x0000000000088947 */ /* 0x000fea0003800000 */
[----:B-1----:R0:W5:Y:S01]  /*0f90*/  LD.E R17, desc[UR46][R2.64] ;  /* 0x0000002e02117980 */ /* 0x002162000c101900 */
[----:B------:R-:W-:Y:S05]  /*0fa0*/  BRA `(.L_x_11) ;  /* 0x0000000000247947 */ /* 0x000fea0003800000 */
.L_x_10:
[----:B------:R-:W-:Y:S02]  /*0fb0*/  ULDC.64 UR4, c[0x0][0x590] ;  /* 0x0001640000047ab9 */ /* 0x000fe40000000a00 */
[----:B------:R-:W-:-:S04]  /*0fc0*/  ISETP.NE.U32.AND P0, PT, RZ, UR4, PT ;  /* 0x00000004ff007c0c */ /* 0x000fc8000bf05070 */
[----:B------:R-:W-:-:S13]  /*0fd0*/  ISETP.NE.AND.EX P0, PT, RZ, UR5, PT, P0 ;  /* 0x00000005ff007c0c */ /* 0x000fda000bf05300 */
[----:B------:R-:W-:Y:S05]  /*0fe0*/  @!P0 BRA `(.L_x_12) ;  /* 0x00000000000c8947 */ /* 0x000fea0003800000 */
[----:B0-----:R-:W1:Y:S02]  /*0ff0*/  LDC.64 R2, c[0x0][0x590] ;  /* 0x00016400ff027b82 */ /* 0x001e640000000a00 */
[----:B-1----:R1:W5:Y:S01]  /*1000*/  LDG.E R17, desc[UR46][R2.64] ;  /* 0x0000002e02117981 */ /* 0x002362000c1e1900 */
[----:B------:R-:W-:Y:S05]  /*1010*/  BRA `(.L_x_11) ;  /* 0x0000000000087947 */ /* 0x000fea0003800000 */
.L_x_12:
[----:B------:R-:W-:Y:S02]  /*1020*/  ULDC UR4, c[0x0][0x584] ;  /* 0x0001610000047ab9 */ /* 0x000fe40000000800 */
[----:B-1----:R-:W-:-:S07]  /*1030*/  IMAD.U32 R17, RZ, RZ, UR4 ;  /* 0x00000004ff117e24 */ /* 0x002fce000f8e00ff */
.L_x_11:
[----:B------:R-:W-:-:S13]  /*1040*/  LOP3.LUT P0, RZ, R0, 0xff, RZ, 0xc0, !PT ;  /* 0x000000ff00ff7812 */ /* 0x000fda000780c0ff */
[----:B------:R-:W-:Y:S05]  /*1050*/  @!P0 EXIT ;  /* 0x000000000000894d */ /* 0x000fea0003800000 */
[----:B------:R-:W-:Y:S01]  /*1060*/  ULDC UR4, c[0x0][0x28c] ;  /* 0x0000a30000047ab9 */ /* 0x000fe20000000800 */
[----:B------:R-:W-:Y:S01]  /*1070*/  ULDC.64 UR44, c[0x0][0x5c8] ;  /* 0x00017200002c7ab9 */ /* 0x000fe20000000a00 */
[----:B------:R-:W-:Y:S02]  /*1080*/  UIADD3 UR4, UR4, 0x7f, URZ ;  /* 0x0000007f04047890 */ /* 0x000fe4000fffe03f */
[----:B------:R-:W-:Y:S02]  /*1090*/  USHF.L.U64.HI UR43, UR44, 0x3, UR45 ;  /* 0x000000032c2b7899 */ /* 0x000fe4000801022d */
[----:B------:R-:W-:Y:S02]  /*10a0*/  USHF.R.S32.HI UR5, URZ, 0x1f, UR4 ;  /* 0x0000001f3f057899 */ /* 0x000fe40008011404 */
[----:B------:R-:W-:Y:S02]  /*10b0*/  USHF.L.U32 UR44, UR44, 0x3, URZ ;  /* 0x000000032c2c7899 */ /* 0x000fe4000800063f */
[----:B------:R-:W-:Y:S01]  /*10c0*/  ULEA.HI UR5, UR5, UR4, URZ, 0x7 ;  /* 0x0000000405057291 */ /* 0x000fe2000f8f383f */
[----:B------:R-:W-:Y:S01]  /*10d0*/  UMOV UR36, URZ ;  /* 0x0000003f00247c82 */ /* 0x000fe20008000000 */
[----:B------:R-:W-:-:S02]  /*10e0*/  UMOV UR37, URZ ;  /* 0x0000003f00257c82 */ /* 0x000fc40008000000 */
[----:B------:R-:W-:-:S12]  /*10f0*/  USHF.R.S32.HI UR45, URZ, 0x7, UR5 ;  /* 0x000000073f2d7899 */ /* 0x000fd80008011405 */
.L_x_1182:
[----:B------:R-:W2:Y:S01]  /*1100*/  S2R R0, SR_TID.X ;  /* 0x0000000000007919 */ /* 0x000ea20000002100 */
[----:B------:R-:W3:Y:S01]  /*1110*/  S2UR UR7, SR_CgaCtaId ;  /* 0x00000000000779c3 */ /* 0x000ee20000008800 */
[----:B------:R-:W-:Y:S02]  /*1120*/  UMOV UR6, 0x400 ;  /* 0x0000040000067882 */ /* 0x000fe40000000000 */
[----:B---3--:R-:W-:Y:S01]  /*1130*/  ULEA UR6, UR7, UR6, 0x18 ;  /* 0x0000000607067291 */ /* 0x008fe2000f8ec03f */
[----:B--2---:R-:W-:-:S04]  /*1140*/  LOP3.LUT R0, R0, 0x80, RZ, 0xc0, !PT ;  /* 0x0000008000007812 */ /* 0x004fc800078ec0ff */
[----:B------:R-:W-:-:S06]  /*1150*/  SHF.R.U32.HI R0, RZ, 0x7, R0 ;  /* 0x00000007ff007819 */ /* 0x000fcc0000011600 */
[----:B------:R-:W2:Y:S02]  /*1160*/  SHFL.IDX PT, R0, R0, RZ, 0x1f ;  /* 0x00001fff00007589 */ /* 0x000ea400000e0000 */
[----:B--2---:R-:W-:-:S13]  /*1170*/  R2UR UR4, R0 ;  /* 0x00000000000472ca */ /* 0x004fda00000e0000 */
[----:B------:R-:W-:-:S04]  /*1180*/  ULEA.HI UR5, UR4, UR4, URZ, 0x1 ;  /* 0x0000000404057291 */ /* 0x000fc8000f8f083f */
[----:B------:R-:W-:-:S04]  /*1190*/  ULOP3.LUT UR5, UR5, 0x7fffe, URZ, 0xc0, !UPT ;  /* 0x0007fffe05057892 */ /* 0x000fc8000f8ec03f */
[----:B------:R-:W-:-:S03]  /*11a0*/  UIADD3 UR5, UR4, -UR5, URZ ;  /* 0x8000000504057290 */ /* 0x000fc6000fffe03f */
[----:B------:R-:W-:Y:S01]  /*11b0*/  ULDC UR4, c[0x0][0x28c] ;  /* 0x0000a30000047ab9 */ /* 0x000fe20000000800 */
[----:B------:R-:W-:Y:S01]  /*11c0*/  ULEA UR5, UR5, UR6, 0xd ;  /* 0x0000000605057291 */ /* 0x000fe2000f8e683f */
[----:B------:R-:W-:-:S03]  /*11d0*/  ISETP.LT.AND P0, PT, RZ, UR4, PT ;  /* 0x00000004ff007c0c */ /* 0x000fc6000bf01270 */
[----:B------:R-:W-:-:S04]  /*11e0*/  UIADD3 UR5, UR5, 0x100, URZ ;  /* 0x0000010005057890 */ /* 0x000fc8000fffe03f */
[----:B------:R-:W-:-:S04]  /*11f0*/  USHF.R.U32.HI UR5, URZ, 0x4, UR5 ;  /* 0x000000043f057899 */ /* 0x000fc80008011605 */
[----:B------:R-:W-:Y:S02]  /*1200*/  ULOP3.LUT UR48, UR5, 0x3fff, URZ, 0xc0, !UPT ;  /* 0x00003fff05307892 */ /* 0x000fe4000f8ec03f */
[----:B-1----:R-:W-:Y:S10]  /*1210*/  @P0 BRA `(.L_x_13) ;  /* 0x0000000000400947 */ /* 0x002ff40003800000 */
[----:B------:R-:W-:Y:S01]  /*1220*/  MOV R0, 0x0 ;  /* 0x0000000000007802 */ /* 0x000fe20000000f00 */
[----:B------:R-:W-:Y:S01]  /*1230*/  ULDC.64 UR4, c[0x4][0x68] ;  /* 0x01001a0000047ab9 */ /* 0x000fe20000000a00 */
[----:B------:R-:W-:Y:S01]  /*1240*/  ULDC.64 UR6, c[0x4][0x8] ;  /* 0x0100020000067ab9 */ /* 0x000fe20000000a00 */
[----:B------:R-:W-:Y:S01]  /*1250*/  IMAD.U32 R4, RZ, RZ, UR4 ;  /* 0x00000004ff047e24 */ /* 0x000fe2000f8e00ff */
[----:B------:R2:W3:Y:S01]  /*1260*/  LDC.64 R14, c[0x4][R0] ;  /* 0x01000000000e7b82 */ /* 0x0004e20000000a00 */
[----:B------:R-:W-:Y:S01]  /*1270*/  IMAD.U32 R5, RZ, RZ, UR5 ;  /* 0x00000005ff057e24 */ /* 0x000fe2000f8e00ff */
[----:B------:R-:W-:Y:S01]  /*1280*/  ULDC.64 UR4, c[0x4][0x70] ;  /* 0x01001c0000047ab9 */ /* 0x000fe20000000a00 */
[----:B------:R-:W-:Y:S02]  /*1290*/  IMAD.U32 R10, RZ, RZ, UR6 ;  /* 0x00000006ff0a7e24 */ /* 0x000fe4000f8e00ff */
[----:B------:R-:W-:Y:S02]  /*12a0*/  IMAD.U32 R6, RZ, RZ, UR4 ;  /* 0x00000004ff067e24 */ /* 0x000fe4000f8e00ff */
[----:B------:R-:W-:-:S02]  /*12b0*/  IMAD.U32 R7, RZ, RZ, UR5 ;  /* 0x00000005ff077e24 */ /* 0x000fc4000f8e00ff */
[----:B------:R-:W-:Y:S02]  /*12c0*/  IMAD.U32 R11, RZ, RZ, UR7 ;  /* 0x00000007ff0b7e24 */ /* 0x000fe4000f8e00ff */
[----:B------:R-:W-:Y:S02]  /*12d0*/  IMAD.MOV.U32 R8, RZ, RZ, 0x1e1 ;  /* 0x000001e1ff087424 */ /* 0x000fe400078e00ff */
[----:B------:R-:W-:Y:S02]  /*12e0*/  IMAD.MOV.U32 R12, RZ, RZ, 0x1 ;  /* 0x00000001ff0c7424 */ /* 0x000fe400078e00ff */
[----:B--2---:R-:W-:-:S07]  /*12f0*/  IMAD.MOV.U32 R13, RZ, RZ, RZ ;  /* 0x000000ffff0d7224 */ /* 0x004fce00078e00ff */
[----:B------:R-:W-:-:S07]  /*1300*/  LEPC R20, `(.L_x_13) ;  /* 0x000000001014794e */ /* 0x000fce0000000000 */
[----:B01-3-5:R-:W-:Y:S05]  /*1310*/  CALL.ABS.NOINC R14 ;  /* 0x000000000e007343 */ /* 0x02bfea0003c00000 */
.L_x_13:
[----:B------:R-:W-:-:S06]  /*1320*/  ULOP3.LUT UR4, UR38, 0x1, URZ, 0xfc, !UPT ;  /* 0x0000000126047892 */ /* 0x000fcc000f8efc3f */
[----:B------:R-:W-:-:S05]  /*1330*/  IMAD.U32 R0, RZ, RZ, UR4 ;  /* 0x00000004ff007e24 */ /* 0x000fca000f8e00ff */
[----:B------:R-:W-:-:S13]  /*1340*/  ISETP.NE.AND P0, PT, R0, 0x3, PT ;  /* 0x000000030000780c */ /* 0x000fda0003f05270 */
[----:B------:R-:W-:Y:S05]  /*1350*/  @!P0 BRA `(.L_x_14) ;  /* 0x0000000000048947 */ /* 0x000fea0003800000 */
[----:B------:R-:W-:Y:S01]  /*1360*/  BPT.TRAP 0x1 ;  /* 0x000000040000795c */ /* 0x000fe20000300000 */
.L_x_14:
[----:B------:R-:W2:Y:S01]  /*1370*/  S2UR UR5, SR_CgaCtaId ;  /* 0x00000000000579c3 */ /* 0x000ea20000008800 */
[----:B------:R-:W-:Y:S01]  /*1380*/  UMOV UR4, 0x400 ;  /* 0x0000040000047882 */ /* 0x000fe20000000000 */
[----:B01----:R-:W-:Y:S02]  /*1390*/  IMAD.U32 R3, RZ, RZ, UR36 ;  /* 0x00000024ff037e24 */ /* 0x003fe4000f8e00ff */
[----:B------:R-:W-:-:S03]  /*13a0*/  IMAD.U32 R5, RZ, RZ, UR37 ;  /* 0x00000025ff057e24 */ /* 0x000fc6000f8e00ff */
[----:B------:R-:W-:Y:S01]  /*13b0*/  SHF.L.U32 R3, R3, 0x1f, RZ ;  /* 0x0000001f03037819 */ /* 0x000fe200000006ff */
[----:B--2---:R-:W-:-:S06]  /*13c0*/  ULEA UR4, UR5, UR4, 0x18 ;  /* 0x0000000405047291 */ /* 0x004fcc000f8ec03f */
[----:B------:R-:W-:-:S04]  /*13d0*/  IMAD.U32 R0, RZ, RZ, UR4 ;  /* 0x00000004ff007e24 */ /* 0x000fc8000f8e00ff */
[----:B------:R-:W-:-:S04]  /*13e0*/  IMAD R4, R5, 0x8, R0 ;  /* 0x0000000805047824 */ /* 0x000fc800078e0200 */
[----:B------:R0:W1:Y:S01]  /*13f0*/  SYNCS.PHASECHK.TRANS64.TRYWAIT P1, [R4+URZ], R3 ;  /* 0x00000003040075a7 */ /* 0x000062000802017f */
[----:B------:R-:W-:Y:S05]  /*1400*/  @!P0 BRA `(.L_x_15) ;  /* 0x0000000000048947 */ /* 0x000fea0003800000 */
[----:B------:R-:W-:Y:S01]  /*1410*/  BPT.TRAP 0x1 ;  /* 0x000000040000795c */ /* 0x000fe20000300000 */
.L_x_15:
[----:B-1----:R-:W-:Y:S05]  /*1420*/  @P1 BRA `(.L_x_16) ;  /* 0x0000000000081947 */ /* 0x002fea0003800000 */
[----:B------:R-:W1:Y:S02]  /*1430*/  SYNCS.PHASECHK.TRANS64.TRYWAIT P1, [R4+URZ], R3 ;  /* 0x00000003040075a7 */ /* 0x000e64000802017f */
[----:B-1----:R-:W-:Y:S05]  /*1440*/  @!P1 BRA `(.L_x_17) ;  /* 0x0000040c00e49947 */ /* 0x002fea0003800000 */
.L_x_16:
[----:B------:R-:W-:-:S04]  /*1450*/  UISETP.LT.AND UP0, UPT, UR45, 0x1, UPT ;  /* 0x000000012d00788c */ /* 0x000fc8000bf01270 */
[----:B------:R-:W-:-:S06]  /*1460*/  USEL UR4, UR45, 0x1, UP0 ;  /* 0x000000012d047887 */ /* 0x000fcc0008000000 */
[----:B01----:R-:W-:Y:S01]  /*1470*/  IMAD.U32 R3, RZ, RZ, UR4 ;  /* 0x00000004ff037e24 */ /* 0x003fe2000f8e00ff */
[----:B------:R-:W-:Y:S05]  /*1480*/  WARPSYNC.ALL ;  /* 0x0000000000007948 */ /* 0x000fea0003800000 */
[----:B------:R-:W-:-:S04]  /*1490*/  IADD3 R3, -R3, UR45, RZ ;  /* 0x0000002d03037c10 */ /* 0x000fc8000fffe1ff */
[----:B------:R-:W-:Y:S02]  /*14a0*/  ISETP.GE.AND P1, PT, R3, 0x1, PT ;  /* 0x000000010300780c */ /* 0x000fe40003f26270 */
[----:B------:R-:W-:Y:S01]  /*14b0*/  R2UR UR4, R0 ;  /* 0x00000000000472ca */ /* 0x000fe200000e0000 */
[----:B------:R-:W-:Y:S01]  /*14c0*/  WARPGROUP.ARRIVE ;  /* 0x00000000000079c5 */ /* 0x000fe20000000000 */
[----:B------:R-:W-:Y:S01]  /*14d0*/  UMOV UR9, 0x40000040 ;  /* 0x4000004000097882 */ /* 0x000fe20000000000 */
[----:B------:R-:W-:Y:S01]  /*14e0*/  UMOV UR11, 0x40000040 ;  /* 0x40000040000b7882 */ /* 0x000fe20000000000 */
[----:B------:R-:W-:Y:S01]  /*14f0*/  STL [R1+0xbc8], R18 ;  /* 0x000bc81201007387 */ /* 0x000fe20000100800 */
[----:B------:R-:W-:Y:S01]  /*1500*/  UMOV UR13, UR9 ;  /* 0x00000009000d7c82 */ /* 0x000fe20008000000 */
[----:B------:R-:W-:Y:S02]  /*1510*/  UMOV UR15, 0x40000040 ;  /* 0x40000040000f7882 */ /* 0x000fe40000000000 */
[----:B-----5:R-:W-:Y:S04]  /*1520*/  STL [R1+0xbc4], R17 ;  /* 0x000bc41101007387 */ /* 0x020fe80000100800 */
[----:B------:R-:W-:Y:S01]  /*1530*/  STL [R1+0xbc0], R16 ;  /* 0x000bc01001007387 */ /* 0x000fe20000100800 */
[----:B------:R-:W-:-:S03]  /*1540*/  UIADD3 UR4, UR4, 0x18100, URZ ;  /* 0x0001810004047890 */ /* 0x000fc6000fffe03f */
[----:B------:R-:W-:Y:S01]  /*1550*/  STL [R1+0xbbc], R3 ;  /* 0x000bbc0301007387 */ /* 0x000fe20000100800 */
[----:B------:R-:W-:-:S03]  /*1560*/  USHF.R.U32.HI UR4, URZ, 0x4, UR4 ;  /* 0x000000043f047899 */ /* 0x000fc60008011604 */
[----:B------:R-:W-:Y:S01]  /*1570*/  STL [R1+0xbb8], R2 ;  /* 0x000bb80201007387 */ /* 0x000fe20000100800 */
[----:B------:R-:W-:Y:S02]  /*1580*/  ULOP3.LUT UR5, UR4, 0x3fff, URZ, 0xc0, !UPT ;  /* 0x00003fff04057892 */ /* 0x000fe4000f8ec03f */
[----:B------:R-:W-:Y:S01]  /*1590*/  ULOP3.LUT UR4, UR48, 0x10000, URZ, 0xfc, !UPT ;  /* 0x0001000030047892 */ /* 0x000fe2000f8efc3f */
[----:B------:R-:W-:Y:S01]  /*15a0*/  STL [R1+0xbcc], R0 ;  /* 0x000bcc0001007387 */ /* 0x000fe20000100800 */
[----:B------:R-:W-:Y:S02]  /*15b0*/  ULOP3.LUT UR5, UR5, 0x10000, URZ, 0xfc, !UPT ;  /* 0x0001000005057892 */ /* 0x000fe4000f8efc3f */
[----:B------:R-:W-:Y:S02]  /*15c0*/  UIMAD UR6, UR37, 0xc00, UR4 ;  /* 0x00000c00250678a4 */ /* 0x000fe4000f8e0204 */
[----:B------:R-:W-:-:S04]  /*15d0*/  UIMAD UR7, UR37, 0xc00, UR5 ;  /* 0x00000c00250778a4 */ /* 0x000fc8000f8e0205 */
[----:B------:R-:W-:Y:S01]  /*15e0*/  UIADD3 UR14, UR7, 0x600, URZ ;  /* 0x00000600070e7890 */ /* 0x000fe2000fffe03f */
[----:B------:R-:W-:Y:S02]  /*15f0*/  UMOV UR8, UR6 ;  /* 0x0000000600087c82 */ /* 0x000fe40008000000 */
[----:B------:R-:W-:Y:S01]  /*1600*/  UMOV UR10, UR7 ;  /* 0x00000007000a7c82 */ /* 0x000fe20008000000 */
[----:B------:R-:W-:Y:S01]  /*1610*/  UMOV UR12, UR8 ;  /* 0x00000008000c7c82 */ /* 0x000fe20008000000 */
[----:B------:R-:W-:Y:S03]  /*1620*/  IGMMA.64x192x32.S8.S8 R24, gdesc[UR8], RZ, !UPT, gsb0 ;  /* 0x04e00000081879f1 */ /* 0x000fe6000c0410ff */
[----:B------:R-:W-:Y:S02]  /*1630*/  WARPGROUP.DEPBAR.LE gsb0, 0x0 ;  /* 0x00008000000079c5 */ /* 0x000fe40000010000 */
[----:B------:R-:W-:Y:S04]  /*1640*/  STL.64 [R1+0x480], R24 ;  /* 0x0004801801007387 */ /* 0x000fe80000100a00 */
        /* <DEDUP_REMOVED lines=46> */
[----:B------:R0:W-:Y:S02]  /*1930*/  STL.64 [R1+0x5f8], R118 ;  /* 0x0005f87601007387 */ /* 0x0001e40000100a00 */
[----:B0-----:R-:W-:-:S06]  /*1940*/  WARPGROUP.ARRIVE ;  /* 0x00000000000079c5 */ /* 0x001fcc0000000000 */
[----:B------:R-:W-:Y:S01]  /*1950*/  IGMMA.64x192x32.S8.S8 R32, gdesc[UR12], RZ, !UPT, gsb0 ;  /* 0x04e000000c2079f1 */ /* 0x000fe2000c0410ff */
[----:B------:R-:W-:Y:S01]  /*1960*/  UIADD3 UR12, UR6, 0x400, URZ ;  /* 0x00000400060c7890 */ /* 0x000fe2000fffe03f */
[----:B------:R-:W-:Y:S02]  /*1970*/  UMOV UR13, 0x40000040 ;  /* 0x40000040000d7882 */ /* 0x000fe40000000000 */
[----:B------:R-:W-:-:S04]  /*1980*/  UMOV UR9, UR13 ;  /* 0x0000000d00097c82 */ /* 0x000fc80008000000 */
[----:B------:R-:W-:Y:S01]  /*1990*/  UMOV UR8, UR12 ;  /* 0x0000000c00087c82 */ /* 0x000fe20008000000 */
[----:B------:R-:W-:Y:S02]  /*19a0*/  WARPGROUP.DEPBAR.LE gsb0, 0x0 ;  /* 0x00008000000079c5 */ /* 0x000fe40000010000 */
[----:B------:R-:W-:Y:S01]  /*19b0*/  STL.64 [R1+0x78], R62 ;  /* 0x0000783e01007387 */ /* 0x000fe20000100a00 */
[----:B------:R-:W-:Y:S02]  /*19c0*/  IMAD.MOV.U32 R30, RZ, RZ, R60 ;  /* 0x000000ffff1e7224 */ /* 0x000fe400078e003c */
[----:B------:R-:W-:Y:S01]  /*19d0*/  IMAD.MOV.U32 R29, RZ, RZ, R61 ;  /* 0x000000ffff1d7224 */ /* 0x000fe200078e003d */
[----:B------:R-:W-:Y:S01]  /*19e0*/  STL.64 [R1+0x80], R64 ;  /* 0x0000804001007387 */ /* 0x000fe20000100a00 */
[----:B------:R-:W-:Y:S02]  /*19f0*/  IMAD.MOV.U32 R28, RZ, RZ, R58 ;  /* 0x000000ffff1c7224 */ /* 0x000fe400078e003a */
[----:B------:R-:W-:Y:S01]  /*1a00*/  IMAD.MOV.U32 R27, RZ, RZ, R59 ;  /* 0x000000ffff1b7224 */ /* 0x000fe200078e003b */
[----:B------:R-:W-:Y:S01]  /*1a10*/  STL.64 [R1+0x88], R66 ;  /* 0x0000884201007387 */ /* 0x000fe20000100a00 */
[----:B------:R-:W-:-:S02]  /*1a20*/  IMAD.MOV.U32 R26, RZ, RZ, R56 ;  /* 0x000000ffff1a7224 */ /* 0x000fc400078e0038 */
[----:B------:R-:W-:Y:S01]  /*1a30*/  IMAD.MOV.U32 R25, RZ, RZ, R57 ;  /* 0x000000ffff197224 */ /* 0x000fe200078e0039 */
        /* <DEDUP_REMOVED lines=53> */
[----:B------:R0:W-:Y:S04]  /*1d90*/  STL.64 [R1+0x178], R126 ;  /* 0x0001787e01007387 */ /* 0x0001e80000100a00 */
[----:B------:R-:W-:Y:S04]  /*1da0*/  STL [R1+0x1470], R30 ;  /* 0x0014701e01007387 */ /* 0x000fe80000100800 */
[----:B------:R-:W-:Y:S01]  /*1db0*/  STL.64 [R1+0x1468], R28 ;  /* 0x0014681c01007387 */ /* 0x000fe20000100a00 */
[----:B0-----:R-:W-:-:S03]  /*1dc0*/  WARPGROUP.ARRIVE ;  /* 0x00000000000079c5 */ /* 0x001fc60000000000 */
[----:B------:R-:W-:Y:S04]  /*1dd0*/  STL.64 [R1+0x1460], R26 ;  /* 0x0014601a01007387 */ /* 0x000fe80000100a00 */
[----:B------:R0:W-:Y:S01]  /*1de0*/  STL.64 [R1+0x1458], R24 ;  /* 0x0014581801007387 */ /* 0x0001e20000100a00 */
[----:B------:R-:W-:Y:S03]  /*1df0*/  IGMMA.64x192x32.S8.S8 R120, gdesc[UR12], RZ, !UPT, gsb0 ;  /* 0x04e000000c7879f1 */ /* 0x000fe6000c0410ff */
[----:B------:R-:W-:Y:S02]  /*1e00*/  WARPGROUP.DEPBAR.LE gsb0, 0x0 ;  /* 0x00008000000079c5 */ /* 0x000fe40000010000 */
[----:B0-----:R-:W-:Y:S01]  /*1e10*/  WARPGROUP.ARRIVE ;  /* 0x00000000000079c5 */ /* 0x001fe20000000000 */
[----:B------:R-:W-:Y:S04]  /*1e20*/  STL [R1+0x12d4], R150 ;  /* 0x0012d49601007387 */ /* 0x000fe80000100800 */
[----:B------:R-:W-:Y:S01]  /*1e30*/  STL [R1+0x12d0], R151 ;  /* 0x0012d09701007387 */ /* 0x000fe20000100800 */
[----:B------:R-:W-:Y:S01]  /*1e40*/  IGMMA.64x192x32.S8.S8 R24, gdesc[UR8], RZ, !UPT, gsb0 ;  /* 0x04e00000081879f1 */ /* 0x000fe2000c0410ff */
[----:B------:R-:W-:-:S02]  /*1e50*/  UIADD3 UR8, UR6, 0x800, URZ ;  /* 0x0000080006087890 */ /* 0x000fc4000fffe03f */
[----:B------:R-:W-:Y:S01]  /*1e60*/  STL [R1+0x12cc], R152 ;  /* 0x0012cc9801007387 */ /* 0x000fe20000100800 */
[----:B------:R-:W-:-:S03]  /*1e70*/  UMOV UR9, 0x40000040 ;  /* 0x4000004000097882 */ /* 0x000fc60000000000 */
[----:B------:R-:W-:Y:S04]  /*1e80*/  STL [R1+0x12c8], R153 ;  /* 0x0012c89901007387 */ /* 0x000fe80000100800 */
        /* <DEDUP_REMOVED lines=46> */
[----:B------:R-:W-:Y:S01]  /*2170*/  STL [R1+0x120c], R200 ;  /* 0x00120cc801007387 */ /* 0x000fe20000100800 */
[----:B------:R-:W-:-:S03]  /*2180*/  WARPGROUP.DEPBAR.LE gsb0, 0x0 ;  /* 0x00008000000079c5 */ /* 0x000fc60000010000 */
        /* <DEDUP_REMOVED lines=64> */
[----:B------:R-:W-:Y:S03]  /*2590*/  IGMMA.64x192x32.S8.S8 R24, gdesc[UR8], RZ, !UPT, gsb0 ;  /* 0x04e00000081879f1 */ /* 0x000fe6000c0410ff */
[----:B------:R-:W-:Y:S02]  /*25a0*/  WARPGROUP.DEPBAR.LE gsb0, 0x0 ;  /* 0x00008000000079c5 */ /* 0x000fe40000010000 */
        /* <DEDUP_REMOVED lines=9> */
[----:B------:R0:W-:Y:S01]  /*2640*/  STL.64 [R1+0x198], R30 ;  /* 0x0001981e01007387 */ /* 0x0001e20000100a00 */
        /* <DEDUP_REMOVED lines=35> */
[----:B0-----:R-:W2:Y:S01]  /*2880*/  LDL.LU R30, [R1+0x1470] ;  /* 0x00147000011e7983 */ /* 0x001ea20000300800 */
[----:B------:R-:W-:Y:S02]  /*2890*/  IMAD.MOV.U32 R172, RZ, RZ, R76 ;  /* 0x000000ffffac7224 */ /* 0x000fe400078e004c */
[----:B------:R-:W-:Y:S01]  /*28a0*/  IMAD.MOV.U32 R173, RZ, RZ, R77 ;  /* 0x000000ffffad7224 */ /* 0x000fe200078e004d */
[----:B------:R-:W3:Y:S01]  /*28b0*/  LDL.LU.64 R28, [R1+0x1468] ;  /* 0x00146800011c7983 */ /* 0x000ee20000300a00 */
[----:B------:R-:W-:-:S02]  /*28c0*/  IMAD.MOV.U32 R174, RZ, RZ, R78 ;  /* 0x000000ffffae7224 */ /* 0x000fc400078e004e */
[----:B------:R-:W-:Y:S01]  /*28d0*/  IMAD.MOV.U32 R175, RZ, RZ, R79 ;  /* 0x000000ffffaf7224 */ /* 0x000fe200078e004f */
[----:B------:R-:W4:Y:S01]  /*28e0*/  LDL.LU.64 R26, [R1+0x1460] ;  /* 0x00146000011a7983 */ /* 0x000f220000300a00 */
[----:B------:R-:W-:Y:S02]  /*28f0*/  IMAD.MOV.U32 R176, RZ, RZ, R80 ;  /* 0x000000ffffb07224 */ /* 0x000fe400078e0050 */
[----:B------:R-:W-:Y:S01]  /*2900*/  IMAD.MOV.U32 R177, RZ, RZ, R81 ;  /* 0x000000ffffb17224 */ /* 0x000fe200078e0051 */
[----:B------:R-:W4:Y:S01]  /*2910*/  LDL.LU.64 R24, [R1+0x1458] ;  /* 0x0014580001187983 */ /* 0x000f220000300a00 */
[----:B------:R-:W-:Y:S02]  /*2920*/  IMAD.MOV.U32 R178, RZ, RZ, R82 ;  /* 0x000000ffffb27224 */ /* 0x000fe400078e0052 */
[----:B------:R-:W-:Y:S01]  /*2930*/  IMAD.MOV.U32 R179, RZ, RZ, R83 ;  /* 0x000000ffffb37224 */ /* 0x000fe200078e0053 */
[----:B------:R2:W-:Y:S01]  /*2940*/  STL.64 [R1+0x1450], R214 ;  /* 0x001450d601007387 */ /* 0x0005e20000100a00 */
[----:B------:R-:W-:-:S02]  /*2950*/  IMAD.MOV.U32 R180, RZ, RZ, R84 ;  /* 0x000000ffffb47224 */ /* 0x000fc400078e0054 */
[----:B------:R-:W-:Y:S01]  /*2960*/  IMAD.MOV.U32 R181, RZ, RZ, R85 ;  /* 0x000000ffffb57224 */ /* 0x000fe200078e0055 */
[----:B------:R0:W-:Y:S01]  /*2970*/  STL.64 [R1+0x1448], R212 ;  /* 0x001448d401007387 */ /* 0x0001e20000100a00 */
[----:B------:R-:W-:Y:S02]  /*2980*/  IMAD.MOV.U32 R182, RZ, RZ, R86 ;  /* 0x000000ffffb67224 */ /* 0x000fe400078e0056 */
[----:B------:R-:W-:Y:S01]  /*2990*/  IMAD.MOV.U32 R183, RZ, RZ, R87 ;  /* 0x000000ffffb77224 */ /* 0x000fe200078e0057 */
[----:B------:R1:W-:Y:S01]  /*29a0*/  STL.64 [R1+0x1440], R210 ;  /* 0x001440d201007387 */ /* 0x0003e20000100a00 */
[----:B------:R-:W-:Y:S02]  /*29b0*/  IMAD.MOV.U32 R184, RZ, RZ, R88 ;  /* 0x000000ffffb87224 */ /* 0x000fe400078e0058 */
[----:B------:R-:W-:Y:S01]  /*29c0*/  IMAD.MOV.U32 R185, RZ, RZ, R89 ;  /* 0x000000ffffb97224 */ /* 0x000fe200078e0059 */
[----:B------:R1:W-:Y:S01]  /*29d0*/  STL.64 [R1+0x1438], R208 ;  /* 0x001438d001007387 */ /* 0x0003e20000100a00 */
[----:B------:R-:W-:-:S02]  /*29e0*/  IMAD.MOV.U32 R186, RZ, RZ, R90 ;  /* 0x000000ffffba7224 */ /* 0x000fc400078e005a */
[----:B------:R-:W-:Y:S02]  /*29f0*/  IMAD.MOV.U32 R187, RZ, RZ, R91 ;  /* 0x000000ffffbb7224 */ /* 0x000fe400078e005b */
[----:B------:R-:W-:Y:S02]  /*2a00*/  IMAD.MOV.U32 R188, RZ, RZ, R92 ;  /* 0x000000ffffbc7224 */ /* 0x000fe400078e005c */
[----:B------:R-:W-:Y:S02]  /*2a10*/  IMAD.MOV.U32 R189, RZ, RZ, R93 ;  /* 0x000000ffffbd7224 */ /* 0x000fe400078e005d */
[----:B------:R-:W-:Y:S02]  /*2a20*/  IMAD.MOV.U32 R190, RZ, RZ, R94 ;  /* 0x000000ffffbe7224 */ /* 0x000fe400078e005e */
[----:B------:R-:W-:Y:S02]  /*2a30*/  IMAD.MOV.U32 R191, RZ, RZ, R95 ;  /* 0x000000ffffbf7224 */ /* 0x000fe400078e005f */
        /* <DEDUP_REMOVED lines=15> */
[----:B------:R-:W-:Y:S01]  /*2b30*/  IMAD.MOV.U32 R207, RZ, RZ, R111 ;  /* 0x000000ffffcf7224 */ /* 0x000fe200078e006f */
[----:B------:R-:W-:Y:S01]  /*2b40*/  UMOV UR10, UR14 ;  /* 0x0000000e000a7c82 */ /* 0x000fe20008000000 */
[----:B------:R-:W-:-:S03]  /*2b50*/  UMOV UR11, UR15 ;  /* 0x0000000f000b7c82 */ /* 0x000fc60008000000 */
        /* <DEDUP_REMOVED lines=24> */
[----:B------:R-:W-:Y:S01]  /*2ce0*/  STL.64 [R1+0x1370], R158 ;  /* 0x0013709e01007387 */ /* 0x000fe20000100a00 */
[----:B--2---:R-:W-:-:S02]  /*2cf0*/  IMAD.MOV.U32 R214, RZ, RZ, R30 ;  /* 0x000000ffffd67224 */ /* 0x004fc400078e001e */
[----:B---3--:R-:W-:Y:S02]  /*2d00*/  IMAD.MOV.U32 R215, RZ, RZ, R29 ;  /* 0x000000ffffd77224 */ /* 0x008fe400078e001d */
[----:B0-----:R-:W-:Y:S02]  /*2d10*/  IMAD.MOV.U32 R212, RZ, RZ, R28 ;  /* 0x000000ffffd47224 */ /* 0x001fe400078e001c */
[----:B----4-:R-:W-:Y:S02]  /*2d20*/  IMAD.MOV.U32 R213, RZ, RZ, R27 ;  /* 0x000000ffffd57224 */ /* 0x010fe400078e001b */
[----:B-1----:R-:W-:Y:S02]  /*2d30*/  IMAD.MOV.U32 R210, RZ, RZ, R26 ;  /* 0x000000ffffd27224 */ /* 0x002fe400078e001a */
[----:B------:R-:W-:Y:S02]  /*2d40*/  IMAD.MOV.U32 R211, RZ, RZ, R25 ;  /* 0x000000ffffd37224 */ /* 0x000fe400078e0019 */
[----:B------:R-:W-:-:S02]  /*2d50*/  IMAD.MOV.U32 R208, RZ, RZ, R24 ;  /* 0x000000ffffd07224 */ /* 0x000fc400078e0018 */
[----:B------:R-:W-:-:S06]  /*2d60*/  WARPGROUP.ARRIVE ;  /* 0x00000000000079c5 */ /* 0x000fcc0000000000 */
[----:B------:R-:W-:Y:S01]  /*2d70*/  IGMMA.64x192x32.S8.S8 R24, gdesc[UR8], RZ, !UPT, gsb0 ;  /* 0x04e00000081879f1 */ /* 0x000fe2000c0410ff */
        /* <DEDUP_REMOVED lines=19> */
[----:B------:R-:W-:-:S03]  /*2eb0*/  WARPGROUP.DEPBAR.LE gsb0, 0x0 ;  /* 0x00008000000079c5 */ /* 0x000fc60000010000 */
        /* <DEDUP_REMOVED lines=16> */
[----:B0-----:R-:W2:Y:S04]  /*2fc0*/  LDL.LU.64 R88, [R1+0x480] ;  /* 0x0004800001587983 */ /* 0x001ea80000300a00 */
[----:B------:R-:W2:Y:S04]  /*2fd0*/  LDL.LU.64 R90, [R1+0x488] ;  /* 0x00048800015a7983 */ /* 0x000ea80000300a00 */
        /* <DEDUP_REMOVED lines=45> */
[----:B------:R-:W2:Y:S01]  /*32b0*/  LDL.LU.64 R182, [R1+0x5f8] ;  /* 0x0005f80001b67983 */ /* 0x000ea20000300a00 */
[----:B------:R-:W-:-:S02]  /*32c0*/  UIADD3 UR8, UR6, 0x2, URZ ;  /* 0x0000000206087890 */ /* 0x000fc4000fffe03f */
[----:B------:R-:W-:Y:S01]  /*32d0*/  UIADD3 UR10, UR7, 0x2, URZ ;  /* 0x00000002070a7890 */ /* 0x000fe2000fffe03f */
[----:B------:R-:W-:Y:S01]  /*32e0*/  UMOV UR9, 0x40000040 ;  /* 0x4000004000097882 */ /* 0x000fe20000000000 */
[----:B------:R-:W-:Y:S01]  /*32f0*/  UMOV UR11, 0x40000040 ;  /* 0x40000040000b7882 */ /* 0x000fe20000000000 */
        /* <DEDUP_REMOVED lines=32> */
[----:B--2---:R-:W-:-:S06]  /*3500*/  WARPGROUP.ARRIVE ;  /* 0x00000000000079c5 */ /* 0x004fcc0000000000 */
[----:B------:R-:W-:Y:S01]  /*3510*/  IGMMA.64x192x32.S8.S8 R88, gdesc[UR8], R88, gsb0 ;  /* 0x04e00000085879f1 */ /* 0x000fe20008041058 */
        /* <DEDUP_REMOVED lines=22> */
[----:B------:R-:W-:Y:S01]  /*3680*/  IMAD.MOV.U32 R186, RZ, RZ, R0 ;  /* 0x000000ffffba7224 */ /* 0x000fe200078e0000 */
        /* <DEDUP_REMOVED lines=18> */
[----:B------:R1:W-:Y:S04]  /*37b0*/  STL.64 [R1+0x508], R122 ;  /* 0x0005087a01007387 */ /* 0x0003e80000100a00 */
[----:B------:R2:W-:Y:S04]  /*37c0*/  STL.64 [R1+0x510], R124 ;  /* 0x0005107c01007387 */ /* 0x0005e80000100a00 */
[----:B------:R3:W-:Y:S04]  /*37d0*/  STL.64 [R1+0x518], R126 ;  /* 0x0005187e01007387 */ /* 0x0007e80000100a00 */
[----:B------:R4:W-:Y:S04]  /*37e0*/  STL.64 [R1+0x520], R128 ;  /* 0x0005208001007387 */ /* 0x0009e80000100a00 */
[----:B------:R4:W-:Y:S04]  /*37f0*/  STL.64 [R1+0x528], R130 ;  /* 0x0005288201007387 */ /* 0x0009e80000100a00 */
[----:B------:R4:W-:Y:S01]  /*3800*/  STL.64 [R1+0x530], R132 ;  /* 0x0005308401007387 */ /* 0x0009e20000100a00 */
[----:B------:R-:W-:-:S03]  /*3810*/  IMAD.MOV.U32 R226, RZ, RZ, R150 ;  /* 0x000000ffffe27224 */ /* 0x000fc600078e0096 */
[----:B------:R4:W-:Y:S01]  /*3820*/  STL.64 [R1+0x538], R134 ;  /* 0x0005388601007387 */ /* 0x0009e20000100a00 */
[----:B------:R-:W-:-:S03]  /*3830*/  IMAD.MOV.U32 R225, RZ, RZ, R151 ;  /* 0x000000ffffe17224 */ /* 0x000fc600078e0097 */
[----:B------:R4:W-:Y:S01]  /*3840*/  STL.64 [R1+0x540], R136 ;  /* 0x0005408801007387 */ /* 0x0009e20000100a00 */
[----:B------:R-:W-:-:S03]  /*3850*/  IMAD.MOV.U32 R224, RZ, RZ, R152 ;  /* 0x000000ffffe07224 */ /* 0x000fc600078e0098 */
[----:B------:R4:W-:Y:S01]  /*3860*/  STL.64 [R1+0x548], R138 ;  /* 0x0005488a01007387 */ /* 0x0009e20000100a00 */
[----:B------:R-:W-:-:S03]  /*3870*/  IMAD.MOV.U32 R223, RZ, RZ, R153 ;  /* 0x000000ffffdf7224 */ /* 0x000fc600078e0099 */
[----:B------:R4:W-:Y:S01]  /*3880*/  STL [R1+0x550], R140 ;  /* 0x0005508c01007387 */ /* 0x0009e20000100800 */
[----:B------:R-:W-:-:S03]  /*3890*/  IMAD.MOV.U32 R222, RZ, RZ, R154 ;  /* 0x000000ffffde7224 */ /* 0x000fc600078e009a */
[----:B------:R-:W4:Y:S01]  /*38a0*/  LDL.LU R150, [R1+0x78] ;  /* 0x0000780001967983 */ /* 0x000f220000300800 */
        /* <DEDUP_REMOVED lines=57> */
[----:B------:R-:W4:Y:S04]  /*3c40*/  LDL.LU R179, [R1+0xec] ;  /* 0x0000ec0001b37983 */ /* 0x000f280000300800 */
[----:B------:R-:W4:Y:S04]  /*3c50*/  LDL.LU R180, [R1+0xf0] ;  /* 0x0000f00001b47983 */ /* 0x000f280000300800 */
[----:B------:R-:W4:Y:S01]  /*3c60*/  LDL.LU R181, [R1+0xf4] ;  /* 0x0000f40001b57983 */ /* 0x000f220000300800 */
[----:B0-----:R-:W-:-:S03]  /*3c70*/  IMAD.MOV.U32 R120, RZ, RZ, R186 ;  /* 0x000000ffff787224 */ /* 0x001fc600078e00ba */
[----:B------:R-:W4:Y:S01]  /*3c80*/  LDL.LU R182, [R1+0xf8] ;  /* 0x0000f80001b67983 */ /* 0x000f220000300800 */
[----:B------:R-:W-:-:S03]  /*3c90*/  IMAD.MOV.U32 R121, RZ, RZ, R187 ;  /* 0x000000ffff797224 */ /* 0x000fc600078e00bb */
[----:B------:R-:W4:Y:S01]  /*3ca0*/  LDL.LU R183, [R1+0xfc] ;  /* 0x0000fc0001b77983 */ /* 0x000f220000300800 */
[----:B-1----:R-:W-:-:S03]  /*3cb0*/  IMAD.MOV.U32 R122, RZ, RZ, R188 ;  /* 0x000000ffff7a7224 */ /* 0x002fc600078e00bc */
[----:B------:R-:W4:Y:S01]  /*3cc0*/  LDL.LU R184, [R1+0x100] ;  /* 0x0001000001b87983 */ /* 0x000f220000300800 */
[----:B------:R-:W-:-:S03]  /*3cd0*/  IMAD.MOV.U32 R123, RZ, RZ, R189 ;  /* 0x000000ffff7b7224 */ /* 0x000fc600078e00bd */
[----:B------:R-:W4:Y:S01]  /*3ce0*/  LDL.LU R185, [R1+0x104] ;  /* 0x0001040001b97983 */ /* 0x000f220000300800 */
[----:B--2---:R-:W-:-:S03]  /*3cf0*/  IMAD.MOV.U32 R124, RZ, RZ, R190 ;  /* 0x000000ffff7c7224 */ /* 0x004fc600078e00be */
[----:B------:R-:W2:Y:S01]  /*3d00*/  LDL.LU R186, [R1+0x108] ;  /* 0x0001080001ba7983 */ /* 0x000ea20000300800 */
[----:B------:R-:W-:-:S03]  /*3d10*/  IMAD.MOV.U32 R125, RZ, RZ, R191 ;  /* 0x000000ffff7d7224 */ /* 0x000fc600078e00bf */
[----:B------:R-:W2:Y:S01]  /*3d20*/  LDL.LU R187, [R1+0x10c] ;  /* 0x00010c0001bb7983 */ /* 0x000ea20000300800 */
[----:B---3--:R-:W-:-:S03]  /*3d30*/  IMAD.MOV.U32 R126, RZ, RZ, R192 ;  /* 0x000000ffff7e7224 */ /* 0x008fc600078e00c0 */
[----:B------:R-:W2:Y:S01]  /*3d40*/  LDL.LU R188, [R1+0x110] ;  /* 0x0001100001bc7983 */ /* 0x000ea20000300800 */
[----:B------:R-:W-:-:S03]  /*3d50*/  IMAD.MOV.U32 R127, RZ, RZ, R193 ;  /* 0x000000ffff7f7224 */ /* 0x000fc600078e00c1 */
[----:B------:R-:W2:Y:S01]  /*3d60*/  LDL.LU R189, [R1+0x114] ;  /* 0x0001140001bd7983 */ /* 0x000ea20000300800 */
[----:B----4-:R-:W-:-:S03]  /*3d70*/  IMAD.MOV.U32 R128, RZ, RZ, R194 ;  /* 0x000000ffff807224 */ /* 0x010fc600078e00c2 */
[----:B------:R-:W2:Y:S01]  /*3d80*/  LDL.LU R190, [R1+0x118] ;  /* 0x0001180001be7983 */ /* 0x000ea20000300800 */
[----:B------:R-:W-:-:S03]  /*3d90*/  IMAD.MOV.U32 R129, RZ, RZ, R195 ;  /* 0x000000ffff817224 */ /* 0x000fc600078e00c3 */
        /* <DEDUP_REMOVED lines=29> */
[----:B------:R-:W-:Y:S02]  /*3f70*/  IMAD.MOV.U32 R233, RZ, RZ, R143 ;  /* 0x000000ffffe97224 */ /* 0x000fe400078e008f */
[----:B------:R-:W-:Y:S01]  /*3f80*/  IMAD.MOV.U32 R142, RZ, RZ, R208 ;  /* 0x000000ffff8e7224 */ /* 0x000fe200078e00d0 */
[----:B------:R-:W2:Y:S01]  /*3f90*/  LDL.LU R206, [R1+0x158] ;  /* 0x0001580001ce7983 */ /* 0x000ea20000300800 */
[----:B------:R-:W-:Y:S02]  /*3fa0*/  IMAD.MOV.U32 R232, RZ, RZ, R144 ;  /* 0x000000ffffe87224 */ /* 0x000fe400078e0090 */
[----:B------:R-:W-:Y:S01]  /*3fb0*/  IMAD.MOV.U32 R143, RZ, RZ, R209 ;  /* 0x000000ffff8f7224 */ /* 0x000fe200078e00d1 */
[----:B------:R-:W2:Y:S01]  /*3fc0*/  LDL.LU R207, [R1+0x15c] ;  /* 0x00015c0001cf7983 */ /* 0x000ea20000300800 */
[----:B------:R-:W-:Y:S02]  /*3fd0*/  IMAD.MOV.U32 R231, RZ, RZ, R145 ;  /* 0x000000ffffe77224 */ /* 0x000fe400078e0091 */
[----:B------:R-:W-:Y:S01]  /*3fe0*/  IMAD.MOV.U32 R144, RZ, RZ, R210 ;  /* 0x000000ffff907224 */ /* 0x000fe200078e00d2 */
[----:B------:R-:W2:Y:S01]  /*3ff0*/  LDL.LU R208, [R1+0x160] ;  /* 0x0001600001d07983 */ /* 0x000ea20000300800 */
[----:B------:R-:W-:-:S02]  /*4000*/  IMAD.MOV.U32 R230, RZ, RZ, R146 ;  /* 0x000000ffffe67224 */ /* 0x000fc400078e0092 */
        /* <DEDUP_REMOVED lines=11> */
[----:B------:R-:W-:-:S03]  /*40c0*/  IMAD.MOV.U32 R149, RZ, RZ, R215 ;  /* 0x000000ffff957224 */ /* 0x000fc600078e00d7 */
[----:B------:R-:W2:Y:S04]  /*40d0*/  LDL.LU R213, [R1+0x174] ;  /* 0x0001740001d57983 */ /* 0x000ea80000300800 */
[----:B------:R-:W2:Y:S04]  /*40e0*/  LDL.LU R214, [R1+0x178] ;  /* 0x0001780001d67983 */ /* 0x000ea80000300800 */
[----:B------:R-:W2:Y:S01]  /*40f0*/  LDL.LU R215, [R1+0x17c] ;  /* 0x00017c0001d77983 */ /* 0x000ea20000300800 */
[----:B------:R-:W-:Y:S01]  /*4100*/  UIADD3 UR14, UR7, 0x602, URZ ;  /* 0x00000602070e7890 */ /* 0x000fe2000fffe03f */
[----:B------:R-:W-:Y:S01]  /*4110*/  UMOV UR12, UR8 ;  /* 0x00000008000c7c82 */ /* 0x000fe20008000000 */
[----:B------:R-:W-:Y:S01]  /*4120*/  UMOV UR13, UR9 ;  /* 0x00000009000d7c82 */ /* 0x000fe20008000000 */
[----:B------:R-:W-:Y:S01]  /*4130*/  UMOV UR15, 0x40000040 ;  /* 0x40000040000f7882 */ /* 0x000fe20000000000 */
[----:B------:R-:W3:Y:S04]  /*4140*/  LDL.LU R90, [R1+0x180] ;  /* 0x00018000015a7983 */ /* 0x000ee80000300800 */
[----:B------:R-:W4:Y:S04]  /*4150*/  LDL.LU R91, [R1+0x184] ;  /* 0x00018400015b7983 */ /* 0x000f280000300800 */
        /* <DEDUP_REMOVED lines=27> */
[----:B------:R-:W4:Y:S01]  /*4310*/  LDL.LU R119, [R1+0x1f4] ;  /* 0x0001f40001777983 */ /* 0x000f220000300800 */
[----:B--2---:R-:W-:-:S06]  /*4320*/  WARPGROUP.ARRIVE ;  /* 0x00000000000079c5 */ /* 0x004fcc0000000000 */
[----:B------:R-:W-:Y:S03]  /*4330*/  IGMMA.64x192x32.S8.S8 R120, gdesc[UR12], R120, gsb0 ;  /* 0x04e000000c7879f1 */ /* 0x000fe60008041078 */
[----:B------:R-:W-:Y:S02]  /*4340*/  WARPGROUP.DEPBAR.LE gsb0, 0x0 ;  /* 0x00008000000079c5 */ /* 0x000fe40000010000 */
[----:B------:R-:W-:Y:S04]  /*4350*/  STL.64 [R1], R120 ;  /* 0x0000007801007387 */ /* 0x000fe80000100a00 */
        /* <DEDUP_REMOVED lines=95> */
[----:B---3--:R-:W-:-:S02]  /*4950*/  IMAD.MOV.U32 R24, RZ, RZ, R90 ;  /* 0x000000ffff187224 */ /* 0x008fc400078e005a */
[----:B----4-:R-:W-:Y:S02]  /*4960*/  IMAD.MOV.U32 R25, RZ, RZ, R91 ;  /* 0x000000ffff197224 */ /* 0x010fe400078e005b */
        /* <DEDUP_REMOVED lines=28> */
[----:B--2---:R-:W-:-:S02]  /*4b30*/  IMAD.MOV.U32 R118, RZ, RZ, R214 ;  /* 0x000000ffff767224 */ /* 0x004fc400078e00d6 */
        /* <DEDUP_REMOVED lines=32> */
[----:B------:R-:W2:Y:S01]  /*4d40*/  LDL.LU R150, [R1+0x12d4] ;  /* 0x0012d40001967983 */ /* 0x000ea20000300800 */
[----:B------:R-:W-:Y:S02]  /*4d50*/  IMAD.MOV.U32 R55, RZ, RZ, R151 ;  /* 0x000000ffff377224 */ /* 0x000fe400078e0097 */
[----:B------:R-:W-:Y:S01]  /*4d60*/  IMAD.MOV.U32 R57, RZ, RZ, R153 ;  /* 0x000000ffff397224 */ /* 0x000fe200078e0099 */
[----:B------:R-:W2:Y:S01]  /*4d70*/  LDL.LU R151, [R1+0x12d0] ;  /* 0x0012d00001977983 */ /* 0x000ea20000300800 */
[----:B------:R-:W-:-:S03]  /*4d80*/  IMAD.MOV.U32 R59, RZ, RZ, R155 ;  /* 0x000000ffff3b7224 */ /* 0x000fc600078e009b */
[----:B------:R-:W2:Y:S01]  /*4d90*/  LDL.LU R152, [R1+0x12cc] ;  /* 0x0012cc0001987983 */ /* 0x000ea20000300800 */
[----:B------:R-:W-:-:S03]  /*4da0*/  IMAD.MOV.U32 R61, RZ, RZ, R157 ;  /* 0x000000ffff3d7224 */ /* 0x000fc600078e009d */
[----:B------:R-:W2:Y:S04]  /*4db0*/  LDL.LU R153, [R1+0x12c8] ;  /* 0x0012c80001997983 */ /* 0x000ea80000300800 */
        /* <DEDUP_REMOVED lines=87> */
[----:B------:R-:W2:Y:S04]  /*5330*/  LDL.LU R212, [R1+0x11dc] ;  /* 0x0011dc0001d47983 */ /* 0x000ea80000300800 */
[----:B------:R-:W2:Y:S04]  /*5340*/  LDL.LU R213, [R1+0x11d8] ;  /* 0x0011d80001d57983 */ /* 0x000ea80000300800 */
[----:B------:R-:W2:Y:S04]  /*5350*/  LDL.LU R214, [R1+0x11d4] ;  /* 0x0011d40001d67983 */ /* 0x000ea80000300800 */
[----:B------:R-:W2:Y:S04]  /*5360*/  LDL.LU R215, [R1+0x11d0] ;  /* 0x0011d00001d77983 */ /* 0x000ea80000300800 */
        /* <DEDUP_REMOVED lines=48> */
[----:B0-----:R-:W3:Y:S04]  /*5670*/  LDL.LU R24, [R1+0x300] ;  /* 0x0003000001187983 */ /* 0x001ee80000300800 */
[----:B------:R-:W3:Y:S04]  /*5680*/  LDL.LU R25, [R1+0x304] ;  /* 0x0003040001197983 */ /* 0x000ee80000300800 */
        /* <DEDUP_REMOVED lines=93> */
[----:B------:R-:W3:Y:S01]  /*5c60*/  LDL.LU R119, [R1+0x47c] ;  /* 0x00047c0001777983 */ /* 0x000ee20000300800 */
[----:B------:R-:W-:Y:S01]  /*5c70*/  UIADD3 UR12, UR6, 0x402, URZ ;  /* 0x00000402060c7890 */ /* 0x000fe2000fffe03f */
[----:B--2---:R-:W-:Y:S01]  /*5c80*/  WARPGROUP.ARRIVE ;  /* 0x00000000000079c5 */ /* 0x004fe20000000000 */
[----:B------:R-:W-:-:S07]  /*5c90*/  UMOV UR13, 0x40000040 ;  /* 0x40000040000d7882 */ /* 0x000fce0000000000 */
[----:B------:R-:W-:Y:S01]  /*5ca0*/  IGMMA.64x192x32.S8.S8 R120, gdesc[UR12], R120, gsb0 ;  /* 0x04e000000c7879f1 */ /* 0x000fe20008041078 */
[----:B------:R-:W-:Y:S01]  /*5cb0*/  UMOV UR8, UR12 ;  /* 0x0000000c00087c82 */ /* 0x000fe20008000000 */
[----:B------:R-:W-:Y:S01]  /*5cc0*/  UMOV UR9, UR13 ;  /* 0x0000000d00097c82 */ /* 0x000fe20008000000 */
[----:B------:R-:W-:Y:S02]  /*5cd0*/  WARPGROUP.DEPBAR.LE gsb0, 0x0 ;  /* 0x00008000000079c5 */ /* 0x000fe40000010000 */
[----:B---3--:R-:W-:-:S06]  /*5ce0*/  WARPGROUP.ARRIVE ;  /* 0x00000000000079c5 */ /* 0x008fcc0000000000 */
[----:B------:R-:W-:Y:S01]  /*5cf0*/  IGMMA.64x192x32.S8.S8 R24, gdesc[UR8], R24, gsb0 ;  /* 0x04e00000081879f1 */ /* 0x000fe20008041018 */
        /* <DEDUP_REMOVED lines=135> */
[----:B------:R-:W-:Y:S01]  /*6570*/  UIADD3 UR8, UR6, 0x802, URZ ;  /* 0x0000080206087890 */ /* 0x000fe2000fffe03f */
[----:B------:R-:W-:Y:S01]  /*6580*/  UMOV UR9, 0x40000040 ;  /* 0x4000004000097882 */ /* 0x000fe20000000000 */
[----:B--2---:R-:W-:-:S07]  /*6590*/  WARPGROUP.ARRIVE ;  /* 0x00000000000079c5 */ /* 0x004fce0000000000 */
[----:B------:R-:W-:Y:S03]  /*65a0*/  IGMMA.64x192x32.S8.S8 R24, gdesc[UR8], R24, gsb0 ;  /* 0x04e00000081879f1 */ /* 0x000fe60008041018 */
        /* <DEDUP_REMOVED lines=150> */
[----:B------:R-:W-:Y:S01]  /*6f10*/  UMOV UR10, UR14 ;  /* 0x0000000e000a7c82 */ /* 0x000fe20008000000 */
[----:B------:R-:W-:Y:S01]  /*6f20*/  UMOV UR11, UR15 ;  /* 0x0000000f000b7c82 */ /* 0x000fe20008000000 */
        /* <DEDUP_REMOVED lines=44> */
[----:B------:R-:W-:Y:S01]  /*71f0*/  IMAD.MOV.U32 R235, RZ, RZ, R0 ;  /* 0x000000ffffeb7224 */ /* 0x000fe200078e0000 */
[----:B------:R-:W-:Y:S02]  /*7200*/  UIADD3 UR8, UR6, 0x4, URZ ;  /* 0x0000000406087890 */ /* 0x000fe4000fffe03f */
[----:B------:R-:W-:Y:S01]  /*7210*/  UIADD3 UR10, UR7, 0x4, URZ ;  /* 0x00000004070a7890 */ /* 0x000fe2000fffe03f */
[----:B------:R-:W-:Y:S01]  /*7220*/  UMOV UR9, 0x40000040 ;  /* 0x4000004000097882 */ /* 0x000fe20000000000 */
[----:B------:R-:W-:Y:S01]  /*7230*/  UMOV UR11, 0x40000040 ;  /* 0x40000040000b7882 */ /* 0x000fe20000000000 */
        /* <DEDUP_REMOVED lines=9> */
[----:B---3--:R-:W-:-:S03]  /*72d0*/  WARPGROUP.ARRIVE ;  /* 0x00000000000079c5 */ /* 0x008fc60000000000 */
[----:B------:R-:W-:Y:S03]  /*72e0*/  STL.64 [R1+0xd58], R102 ;  /* 0x000d586601007387 */ /* 0x000fe60000100a00 */
        /* <DEDUP_REMOVED lines=40> */
[----:B------:R-:W2:Y:S04]  /*7570*/  LDL.LU.64 R4, [R1] ;  /* 0x0000000001047983 */ /* 0x000ea80000300a00 */
        /* <DEDUP_REMOVED lines=96> */
[----:B0-----:R-:W3:Y:S04]  /*7b80*/  LDL.LU.64 R214, [R1+0xec8] ;  /* 0x000ec80001d67983 */ /* 0x001ee80000300a00 */
[----:B------:R-:W3:Y:S04]  /*7b90*/  LDL.LU.64 R212, [R1+0xec0] ;  /* 0x000ec00001d47983 */ /* 0x000ee80000300a00 */
        /* <DEDUP_REMOVED lines=35> */
[----:B------:R-:W3:Y:S01]  /*7dd0*/  LDL.LU.64 R140, [R1+0xda0] ;  /* 0x000da000018c7983 */ /* 0x000ee20000300a00 */
[----:B------:R-:W-:Y:S01]  /*7de0*/  UIADD3 UR14, UR7, 0x604, URZ ;  /* 0x00000604070e7890 */ /* 0x000fe2000fffe03f */
[----:B--2---:R-:W-:Y:S01]  /*7df0*/  WARPGROUP.ARRIVE ;  /* 0x00000000000079c5 */ /* 0x004fe20000000000 */
[----:B------:R-:W-:Y:S01]  /*7e00*/  UMOV UR12, UR8 ;  /* 0x00000008000c7c82 */ /* 0x000fe20008000000 */
[----:B------:R-:W-:Y:S01]  /*7e10*/  UMOV UR13, UR9 ;  /* 0x00000009000d7c82 */ /* 0x000fe20008000000 */
[----:B------:R-:W-:-:S05]  /*7e20*/  UMOV UR15, 0x40000040 ;  /* 0x40000040000f7882 */ /* 0x000fca0000000000 */
[----:B------:R-:W-:Y:S01]  /*7e30*/  IGMMA.64x192x32.S8.S8 R4, gdesc[UR12], R4, gsb0 ;  /* 0x04e000000c0479f1 */ /* 0x000fe20008041004 */
[----:B------:R-:W-:Y:S01]  /*7e40*/  UIADD3 UR12, UR6, 0x404, URZ ;  /* 0x00000404060c7890 */ /* 0x000fe2000fffe03f */
[----:B------:R-:W-:Y:S01]  /*7e50*/  UMOV UR13, 0x40000040 ;  /* 0x40000040000d7882 */ /* 0x000fe20000000000 */
        /* <DEDUP_REMOVED lines=11> */
[----:B------:R0:W-:Y:S01]  /*7f10*/  STL.64 [R1+0x50], R24 ;  /* 0x0000501801007387 */ /* 0x0001e20000100a00 */
[----:B---3--:R-:W-:-:S06]  /*7f20*/  WARPGROUP.ARRIVE ;  /* 0x00000000000079c5 */ /* 0x008fcc0000000000 */
[----:B------:R-:W-:Y:S01]  /*7f30*/  IGMMA.64x192x32.S8.S8 R120, gdesc[UR12], R120, gsb0 ;  /* 0x04e000000c7879f1 */ /* 0x000fe20008041078 */
[----:B------:R1:W-:Y:S04]  /*7f40*/  STL.64 [R1+0x58], R26 ;  /* 0x0000581a01007387 */ /* 0x0003e80000100a00 */
        /* <DEDUP_REMOVED lines=26> */
[----:B0-----:R-:W4:Y:S04]  /*80f0*/  LDL.LU.64 R24, [R1+0x180] ;  /* 0x0001800001187983 */ /* 0x001f280000300a00 */
[----:B-1----:R-:W4:Y:S04]  /*8100*/  LDL.LU.64 R26, [R1+0x188] ;  /* 0x00018800011a7983 */ /* 0x002f280000300a00 */
[----:B--2---:R-:W2:Y:S04]  /*8110*/  LDL.LU.64 R28, [R1+0x190] ;  /* 0x00019000011c7983 */ /* 0x004ea80000300a00 */
[----:B---3--:R-:W2:Y:S04]  /*8120*/  LDL.LU.64 R30, [R1+0x198] ;  /* 0x00019800011e7983 */ /* 0x008ea80000300a00 */
[----:B----4-:R-:W2:Y:S04]  /*8130*/  LDL.LU.64 R32, [R1+0x1a0] ;  /* 0x0001a00001207983 */ /* 0x010ea80000300a00 */
        /* <DEDUP_REMOVED lines=19> */
[----:B------:R-:W-:-:S03]  /*8270*/  IMAD.MOV.U32 R216, RZ, RZ, R80 ;  /* 0x000000ffffd87224 */ /* 0x000fc600078e0050 */
[----:B------:R-:W2:Y:S01]  /*8280*/  LDL.LU.64 R72, [R1+0x240] ;  /* 0x0002400001487983 */ /* 0x000ea20000300a00 */
[----:B------:R-:W-:-:S03]  /*8290*/  IMAD.MOV.U32 R217, RZ, RZ, R81 ;  /* 0x000000ffffd97224 */ /* 0x000fc600078e0051 */
[----:B------:R-:W2:Y:S01]  /*82a0*/  LDL.LU.64 R74, [R1+0x248] ;  /* 0x00024800014a7983 */ /* 0x000ea20000300a00 */
[----:B------:R-:W-:-:S03]  /*82b0*/  IMAD.MOV.U32 R218, RZ, RZ, R82 ;  /* 0x000000ffffda7224 */ /* 0x000fc600078e0052 */
[----:B------:R-:W2:Y:S01]  /*82c0*/  LDL.LU.64 R76, [R1+0x250] ;  /* 0x00025000014c7983 */ /* 0x000ea20000300a00 */
[----:B------:R-:W-:-:S03]  /*82d0*/  IMAD.MOV.U32 R219, RZ, RZ, R83 ;  /* 0x000000ffffdb7224 */ /* 0x000fc600078e0053 */
[----:B------:R-:W2:Y:S01]  /*82e0*/  LDL.LU.64 R78, [R1+0x258] ;  /* 0x00025800014e7983 */ /* 0x000ea20000300a00 */
[----:B------:R-:W-:Y:S02]  /*82f0*/  IMAD.MOV.U32 R220, RZ, RZ, R84 ;  /* 0x000000ffffdc7224 */ /* 0x000fe400078e0054 */
[----:B------:R-:W-:Y:S01]  /*8300*/  IMAD.MOV.U32 R221, RZ, RZ, R85 ;  /* 0x000000ffffdd7224 */ /* 0x000fe200078e0055 */
[----:B------:R-:W2:Y:S01]  /*8310*/  LDL.LU.64 R80, [R1+0x260] ;  /* 0x0002600001507983 */ /* 0x000ea20000300a00 */
[----:B------:R-:W-:Y:S02]  /*8320*/  IMAD.MOV.U32 R222, RZ, RZ, R86 ;  /* 0x000000ffffde7224 */ /* 0x000fe400078e0056 */
[----:B------:R-:W-:Y:S01]  /*8330*/  IMAD.MOV.U32 R223, RZ, RZ, R87 ;  /* 0x000000ffffdf7224 */ /* 0x000fe200078e0057 */
[----:B------:R-:W2:Y:S01]  /*8340*/  LDL.LU.64 R82, [R1+0x268] ;  /* 0x0002680001527983 */ /* 0x000ea20000300a00 */
[----:B------:R-:W-:Y:S02]  /*8350*/  IMAD.MOV.U32 R224, RZ, RZ, R88 ;  /* 0x000000ffffe07224 */ /* 0x000fe400078e0058 */
[----:B------:R-:W-:Y:S01]  /*8360*/  IMAD.MOV.U32 R225, RZ, RZ, R89 ;  /* 0x000000ffffe17224 */ /* 0x000fe200078e0059 */
[----:B------:R-:W2:Y:S01]  /*8370*/  LDL.LU.64 R84, [R1+0x270] ;  /* 0x0002700001547983 */ /* 0x000ea20000300a00 */
[----:B------:R-:W-:-:S02]  /*8380*/  IMAD.MOV.U32 R226, RZ, RZ, R90 ;  /* 0x000000ffffe27224 */ /* 0x000fc400078e005a */
        /* <DEDUP_REMOVED lines=133> */
[----:B------:R-:W-:Y:S01]  /*8be0*/  UMOV UR8, UR12 ;  /* 0x0000000c00087c82 */ /* 0x000fe20008000000 */
[----:B------:R-:W-:Y:S01]  /*8bf0*/  UMOV UR9, UR13 ;  /* 0x0000000d00097c82 */ /* 0x000fe20008000000 */
[----:B---3--:R-:W-:-:S06]  /*8c00*/  WARPGROUP.ARRIVE ;  /* 0x00000000000079c5 */ /* 0x008fcc0000000000 */
[----:B------:R-:W-:Y:S01]  /*8c10*/  IGMMA.64x192x32.S8.S8 R140, gdesc[UR8], R140, gsb0 ;  /* 0x04e00000088c79f1 */ /* 0x000fe2000804108c */
[----:B------:R-:W-:Y:S01]  /*8c20*/  UIADD3 UR8, UR6, 0x804, URZ ;  /* 0x0000080406087890 */ /* 0x000fe2000fffe03f */
[----:B------:R-:W-:Y:S01]  /*8c30*/  UMOV UR9, 0x40000040 ;  /* 0x4000004000097882 */ /* 0x000fe20000000000 */
[----:B------:R-:W-:Y:S02]  /*8c40*/  WARPGROUP.DEPBAR.LE gsb0, 0x0 ;  /* 0x00008000000079c5 */ /* 0x000fe40000010000 */
[----:B--2---:R-:W-:-:S06]  /*8c50*/  WARPGROUP.ARRIVE ;  /* 0x00000000000079c5 */ /* 0x004fcc0000000000 */
        /* <DEDUP_REMOVED lines=37> */
[----:B------:R4:W-:Y:S01]  /*8eb0*/  STL [R1+0x420], R212 ;  /* 0x000420d401007387 */ /* 0x0009e20000100800 */
[----:B------:R-:W-:-:S02]  /*8ec0*/  IMAD.MOV.U32 R0, RZ, RZ, R213 ;  /* 0x000000ffff007224 */ /* 0x000fc400078e00d5 */
[----:B------:R-:W-:Y:S02]  /*8ed0*/  IMAD.MOV.U32 R18, RZ, RZ, R214 ;  /* 0x000000ffff127224 */ /* 0x000fe400078e00d6 */
[----:B------:R-:W-:Y:S02]  /*8ee0*/  IMAD.MOV.U32 R17, RZ, RZ, R215 ;  /* 0x000000ffff117224 */ /* 0x000fe400078e00d7 */
[----:B------:R-:W-:Y:S02]  /*8ef0*/  IMAD.MOV.U32 R16, RZ, RZ, R216 ;  /* 0x000000ffff107224 */ /* 0x000fe400078e00d8 */
[----:B------:R-:W-:Y:S02]  /*8f00*/  IMAD.MOV.U32 R3, RZ, RZ, R217 ;  /* 0x000000ffff037224 */ /* 0x000fe400078e00d9 */
[----:B------:R-:W-:Y:S02]  /*8f10*/  IMAD.MOV.U32 R2, RZ, RZ, R218 ;  /* 0x000000ffff027224 */ /* 0x000fe400078e00da */
[----:B------:R-:W-:Y:S01]  /*8f20*/  IMAD.MOV.U32 R23, RZ, RZ, R219 ;  /* 0x000000ffff177224 */ /* 0x000fe200078e00db */
[----:B------:R-:W-:-:S02]  /*8f30*/  WARPGROUP.DEPBAR.LE gsb0, 0x0 ;  /* 0x00008000000079c5 */ /* 0x000fc40000010000 */
[----:B0-----:R-:W-:Y:S02]  /*8f40*/  IMAD.MOV.U32 R141, RZ, RZ, R118 ;  /* 0x000000ffff8d7224 */ /* 0x001fe400078e0076 */
[----:B------:R-:W-:Y:S02]  /*8f50*/  IMAD.MOV.U32 R140, RZ, RZ, R119 ;  /* 0x000000ffff8c7224 */ /* 0x000fe400078e0077 */
[----:B-1----:R-:W-:Y:S01]  /*8f60*/  IMAD.MOV.U32 R143, RZ, RZ, R116 ;  /* 0x000000ffff8f7224 */ /* 0x002fe200078e0074 */
[----:B------:R-:W4:Y:S01]  /*8f70*/  LDL.LU.64 R118, [R1+0xd98] ;  /* 0x000d980001767983 */ /* 0x000f220000300a00 */
[----:B------:R-:W-:Y:S02]  /*8f80*/  IMAD.MOV.U32 R142, RZ, RZ, R117 ;  /* 0x000000ffff8e7224 */ /* 0x000fe400078e0075 */
[----:B--2---:R-:W-:Y:S01]  /*8f90*/  IMAD.MOV.U32 R145, RZ, RZ, R114 ;  /* 0x000000ffff917224 */ /* 0x004fe200078e0072 */
[----:B------:R-:W2:Y:S01]  /*8fa0*/  LDL.LU.64 R116, [R1+0xd90] ;  /* 0x000d900001747983 */ /* 0x000ea20000300a00 */
[----:B------:R-:W-:-:S02]  /*8fb0*/  IMAD.MOV.U32 R144, RZ, RZ, R115 ;  /* 0x000000ffff907224 */ /* 0x000fc400078e0073 */
[----:B---3--:R-:W-:Y:S01]  /*8fc0*/  IMAD.MOV.U32 R147, RZ, RZ, R112 ;  /* 0x000000ffff937224 */ /* 0x008fe200078e0070 */
[----:B------:R-:W2:Y:S01]  /*8fd0*/  LDL.LU.64 R114, [R1+0xd88] ;  /* 0x000d880001727983 */ /* 0x000ea20000300a00 */
[----:B------:R-:W-:Y:S02]  /*8fe0*/  IMAD.MOV.U32 R146, RZ, RZ, R113 ;  /* 0x000000ffff927224 */ /* 0x000fe400078e0071 */
[----:B----4-:R-:W-:Y:S01]  /*8ff0*/  IMAD.MOV.U32 R149, RZ, RZ, R110 ;  /* 0x000000ffff957224 */ /* 0x010fe200078e006e */
        /* <DEDUP_REMOVED lines=107> */
[----:B------:R-:W-:Y:S02]  /*96b0*/  IMAD.MOV.U32 R219, RZ, RZ, R40 ;  /* 0x000000ffffdb7224 */ /* 0x000fe400078e0028 */
[----:B------:R-:W-:Y:S02]  /*96c0*/  IMAD.MOV.U32 R218, RZ, RZ, R41 ;  /* 0x000000ffffda7224 */ /* 0x000fe400078e0029 */
[----:B------:R-:W-:Y:S01]  /*96d0*/  IMAD.MOV.U32 R20, RZ, RZ, R222 ;  /* 0x000000ffff147224 */ /* 0x000fe200078e00de */
[----:B------:R-:W2:Y:S01]  /*96e0*/  LDL.LU.64 R40, [R1+0xc60] ;  /* 0x000c600001287983 */ /* 0x000ea20000300a00 */
[----:B------:R-:W-:-:S02]  /*96f0*/  IMAD.MOV.U32 R19, RZ, RZ, R223 ;  /* 0x000000ffff137224 */ /* 0x000fc400078e00df */
[----:B------:R-:W-:Y:S02]  /*9700*/  IMAD.MOV.U32 R221, RZ, RZ, R38 ;  /* 0x000000ffffdd7224 */ /* 0x000fe400078e0026 */
[----:B------:R-:W-:Y:S02]  /*9710*/  IMAD.MOV.U32 R220, RZ, RZ, R39 ;  /* 0x000000ffffdc7224 */ /* 0x000fe400078e0027 */
[----:B------:R-:W-:Y:S01]  /*9720*/  IMAD.MOV.U32 R15, RZ, RZ, R224 ;  /* 0x000000ffff0f7224 */ /* 0x000fe200078e00e0 */
[----:B------:R-:W2:Y:S01]  /*9730*/  LDL.LU.64 R38, [R1+0xc58] ;  /* 0x000c580001267983 */ /* 0x000ea20000300a00 */
[----:B------:R-:W-:Y:S02]  /*9740*/  IMAD.MOV.U32 R14, RZ, RZ, R225 ;  /* 0x000000ffff0e7224 */ /* 0x000fe400078e00e1 */
[----:B------:R-:W-:Y:S02]  /*9750*/  IMAD.MOV.U32 R223, RZ, RZ, R36 ;  /* 0x000000ffffdf7224 */ /* 0x000fe400078e0024 */
        /* <DEDUP_REMOVED lines=28> */
[----:B------:R-:W-:-:S03]  /*9920*/  IMAD.MOV.U32 R234, RZ, RZ, R25 ;  /* 0x000000ffffea7224 */ /* 0x000fc600078e0019 */
[----:B------:R-:W2:Y:S01]  /*9930*/  LDL.LU.64 R24, [R1+0xc20] ;  /* 0x000c200001187983 */ /* 0x000ea20000300a00 */
[----:B------:R-:W-:Y:S01]  /*9940*/  UMOV UR10, UR14 ;  /* 0x0000000e000a7c82 */ /* 0x000fe20008000000 */
[----:B------:R-:W-:Y:S01]  /*9950*/  UMOV UR11, UR15 ;  /* 0x0000000f000b7c82 */ /* 0x000fe20008000000 */
[----:B--2---:R-:W-:-:S06]  /*9960*/  WARPGROUP.ARRIVE ;  /* 0x00000000000079c5 */ /* 0x004fcc0000000000 */
        /* <DEDUP_REMOVED lines=49> */
[----:B------:R3:W-:Y:S01]  /*9c80*/  STL.64 [R1+0x608], R24 ;  /* 0x0006081801007387 */ /* 0x0007e20000100a00 */
[----:B0-----:R-:W-:-:S02]  /*9c90*/  IMAD.MOV.U32 R30, RZ, RZ, R229 ;  /* 0x000000ffff1e7224 */ /* 0x001fc400078e00e5 */
[----:B-1----:R-:W-:Y:S02]  /*9ca0*/  IMAD.MOV.U32 R28, RZ, RZ, R231 ;  /* 0x000000ffff1c7224 */ /* 0x002fe400078e00e7 */
[----:B--2---:R-:W-:Y:S02]  /*9cb0*/  IMAD.MOV.U32 R26, RZ, RZ, R233 ;  /* 0x000000ffff1a7224 */ /* 0x004fe400078e00e9 */
[----:B---3--:R-:W-:Y:S02]  /*9cc0*/  IMAD.MOV.U32 R24, RZ, RZ, R235 ;  /* 0x000000ffff187224 */ /* 0x008fe400078e00eb */
[----:B------:R-:W2:Y:S01]  /*9cd0*/  LDL.LU R235, [R1+0xc1c] ;  /* 0x000c1c0001eb7983 */ /* 0x000ea20000300800 */
[----:B------:R-:W-:Y:S02]  /*9ce0*/  IMAD.MOV.U32 R25, RZ, RZ, R234 ;  /* 0x000000ffff197224 */ /* 0x000fe400078e00ea */
[----:B------:R-:W-:Y:S01]  /*9cf0*/  IMAD.MOV.U32 R27, RZ, RZ, R232 ;  /* 0x000000ffff1b7224 */ /* 0x000fe200078e00e8 */
        /* <DEDUP_REMOVED lines=38> */
[----:B------:R-:W3:Y:S01]  /*9f60*/  LDL.LU R140, [R1] ;  /* 0x00000000018c7983 */ /* 0x000ee20000300800 */
[----:B------:R-:W-:-:S03]  /*9f70*/  IMAD.MOV.U32 R114, RZ, RZ, R145 ;  /* 0x000000ffff727224 */ /* 0x000fc600078e0091 */
[----:B------:R-:W3:Y:S01]  /*9f80*/  LDL.LU R141, [R1+0x4] ;  /* 0x00000400018d7983 */ /* 0x000ee20000300800 */
[----:B------:R-:W-:-:S03]  /*9f90*/  IMAD.MOV.U32 R113, RZ, RZ, R146 ;  /* 0x000000ffff717224 */ /* 0x000fc600078e0092 */
[----:B------:R-:W4:Y:S01]  /*9fa0*/  LDL.LU R142, [R1+0x8] ;  /* 0x00000800018e7983 */ /* 0x000f220000300800 */
[----:B------:R-:W-:-:S03]  /*9fb0*/  IMAD.MOV.U32 R112, RZ, RZ, R147 ;  /* 0x000000ffff707224 */ /* 0x000fc600078e0093 */
[----:B------:R-:W4:Y:S01]  /*9fc0*/  LDL.LU R143, [R1+0xc] ;  /* 0x00000c00018f7983 */ /* 0x000f220000300800 */
[----:B------:R-:W-:-:S03]  /*9fd0*/  IMAD.MOV.U32 R111, RZ, RZ, R148 ;  /* 0x000000ffff6f7224 */ /* 0x000fc600078e0094 */
[----:B------:R-:W2:Y:S01]  /*9fe0*/  LDL.LU R144, [R1+0x10] ;  /* 0x0000100001907983 */ /* 0x000ea20000300800 */
[----:B------:R-:W-:-:S03]  /*9ff0*/  IMAD.MOV.U32 R110, RZ, RZ, R149 ;  /* 0x000000ffff6e7224 */ /* 0x000fc600078e0095 */
[----:B------:R-:W2:Y:S01]  /*a000*/  LDL.LU R145, [R1+0x14] ;  /* 0x0000140001917983 */ /* 0x000ea20000300800 */
[----:B------:R-:W-:-:S03]  /*a010*/  IMAD.MOV.U32 R109, RZ, RZ, R150 ;  /* 0x000000ffff6d7224 */ /* 0x000fc600078e0096 */
[----:B------:R-:W3:Y:S01]  /*a020*/  LDL.LU R146, [R1+0x18] ;  /* 0x0000180001927983 */ /* 0x000ee20000300800 */
        /* <DEDUP_REMOVED lines=129> */
[----:B------:R-:W2:Y:S04]  /*a840*/  LDL.LU R211, [R1+0x11c] ;  /* 0x00011c0001d37983 */ /* 0x000ea80000300800 */
[----:B------:R-:W3:Y:S04]  /*a850*/  LDL.LU R212, [R1+0x120] ;  /* 0x0001200001d47983 */ /* 0x000ee80000300800 */
[----:B------:R-:W3:Y:S04]  /*a860*/  LDL.LU R213, [R1+0x124] ;  /* 0x0001240001d57983 */ /* 0x000ee80000300800 */
[----:B------:R-:W4:Y:S04]  /*a870*/  LDL.LU R214, [R1+0x128] ;  /* 0x0001280001d67983 */ /* 0x000f280000300800 */
[----:B------:R-:W4:Y:S04]  /*a880*/  LDL.LU R215, [R1+0x12c] ;  /* 0x00012c0001d77983 */ /* 0x000f280000300800 */
[----:B----4-:R-:W-:Y:S04]  /*a890*/  STL.64 [R1+0xbb0], R214 ;  /* 0x000bb0d601007387 */ /* 0x010fe80000100a00 */
[----:B---3--:R-:W-:Y:S04]  /*a8a0*/  STL.64 [R1+0xba8], R212 ;  /* 0x000ba8d401007387 */ /* 0x008fe80000100a00 */
[----:B--2---:R-:W-:Y:S04]  /*a8b0*/  STL.64 [R1+0xba0], R210 ;  /* 0x000ba0d201007387 */ /* 0x004fe80000100a00 */
        /* <DEDUP_REMOVED lines=45> */
[----:B0-----:R-:W2:Y:S04]  /*ab90*/  LDL.LU R120, [R1+0x480] ;  /* 0x0004800001787983 */ /* 0x001ea80000300800 */
[----:B------:R-:W2:Y:S04]  /*aba0*/  LDL.LU R121, [R1+0x484] ;  /* 0x0004840001797983 */ /* 0x000ea80000300800 */
        /* <DEDUP_REMOVED lines=93> */
[----:B------:R-:W2:Y:S01]  /*b180*/  LDL.LU R215, [R1+0x5fc] ;  /* 0x0005fc0001d77983 */ /* 0x000ea20000300800 */
        /* <DEDUP_REMOVED lines=76> */
[----:B--2---:R-:W-:-:S03]  /*b650*/  WARPGROUP.ARRIVE ;  /* 0x00000000000079c5 */ /* 0x004fc60000000000 */
[----:B------:R-:W3:Y:S03]  /*b660*/  LDL.LU R48, [R1+0x360] ;  /* 0x0003600001307983 */ /* 0x000ee60000300800 */
[----:B------:R-:W-:Y:S01]  /*b670*/  IGMMA.64x192x32.S8.S8 R120, gdesc[UR8], R120, gsb0 ;  /* 0x04e00000087879f1 */ /* 0x000fe20008041078 */
        /* <DEDUP_REMOVED lines=44> */
[----:B------:R-:W-:-:S03]  /*b940*/  IMAD.MOV.U32 R97, RZ, RZ, R0 ;  /* 0x000000ffff617224 */ /* 0x000fc600078e0000 */
        /* <DEDUP_REMOVED lines=8> */
[----:B------:R0:W5:Y:S01]  /*b9d0*/  LDL.LU R0, [R1+0xbcc] ;  /* 0x000bcc0001007983 */ /* 0x0001620000300800 */
[----:B------:R-:W-:-:S03]  /*b9e0*/  IMAD.MOV.U32 R102, RZ, RZ, R2 ;  /* 0x000000ffff667224 */ /* 0x000fc600078e0002 */
[----:B------:R0:W5:Y:S04]  /*b9f0*/  LDL.LU R18, [R1+0xbc8] ;  /* 0x000bc80001127983 */ /* 0x0001680000300800 */
[----:B------:R0:W5:Y:S01]  /*ba00*/  LDL.LU R17, [R1+0xbc4] ;  /* 0x000bc40001117983 */ /* 0x0001620000300800 */
[----:B------:R-:W-:-:S03]  /*ba10*/  WARPGROUP.DEPBAR.LE gsb0, 0x0 ;  /* 0x00008000000079c5 */ /* 0x000fc60000010000 */
[----:B------:R0:W5:Y:S04]  /*ba20*/  LDL.LU R16, [R1+0xbc0] ;  /* 0x000bc00001107983 */ /* 0x0001680000300800 */
[----:B------:R0:W5:Y:S04]  /*ba30*/  LDL.LU R3, [R1+0xbbc] ;  /* 0x000bbc0001037983 */ /* 0x0001680000300800 */
[----:B------:R0:W5:Y:S04]  /*ba40*/  LDL.LU R2, [R1+0xbb8] ;  /* 0x000bb80001027983 */ /* 0x0001680000300800 */
        /* <DEDUP_REMOVED lines=48> */
[----:B-1----:R-:W2:Y:S04]  /*bd50*/  LDL.LU.64 R214, [R1+0xbb0] ;  /* 0x000bb00001d67983 */ /* 0x002ea80000300a00 */
        /* <DEDUP_REMOVED lines=38> */
[----:B------:R-:W-:Y:S01]  /*bfc0*/  UMOV UR12, UR8 ;  /* 0x00000008000c7c82 */ /* 0x000fe20008000000 */
[----:B------:R-:W-:Y:S01]  /*bfd0*/  UMOV UR13, UR9 ;  /* 0x00000009000d7c82 */ /* 0x000fe20008000000 */
[----:B------:R-:W-:Y:S01]  /*bfe0*/  UMOV UR15, 0x40000040 ;  /* 0x40000040000f7882 */ /* 0x000fe20000000000 */
[----:B------:R-:W4:Y:S04]  /*bff0*/  LDL.LU.64 R138, [R1+0xa80] ;  /* 0x000a8000018a7983 */ /* 0x000f280000300a00 */
        /* <DEDUP_REMOVED lines=8> */
[----:B------:R-:W4:Y:S01]  /*c080*/  LDL.LU.64 R120, [R1+0xa38] ;  /* 0x000a380001787983 */ /* 0x000f220000300a00 */
        /* <DEDUP_REMOVED lines=51> */
[----:B-1----:R-:W4:Y:S04]  /*c3c0*/  LDL.LU.64 R214, [R1+0xa30] ;  /* 0x000a300001d67983 */ /* 0x002f280000300a00 */
        /* <DEDUP_REMOVED lines=37> */
[----:B------:R-:W-:Y:S01]  /*c620*/  UIADD3 UR12, UR6, 0x406, URZ ;  /* 0x00000406060c7890 */ /* 0x000fe2000fffe03f */
[----:B------:R-:W-:Y:S01]  /*c630*/  UMOV UR13, 0x40000040 ;  /* 0x40000040000d7882 */ /* 0x000fe20000000000 */
        /* <DEDUP_REMOVED lines=16> */
[----:B------:R-:W-:Y:S01]  /*c740*/  IMAD.MOV.U32 R119, RZ, RZ, R4 ;  /* 0x000000ffff777224 */ /* 0x000fe200078e0004 */
[----:B------:R-:W-:Y:S01]  /*c750*/  UMOV UR8, UR12 ;  /* 0x0000000c00087c82 */ /* 0x000fe20008000000 */
[----:B------:R-:W-:Y:S01]  /*c760*/  UMOV UR9, UR13 ;  /* 0x0000000d00097c82 */ /* 0x000fe20008000000 */
[----:B----4-:R-:W-:-:S06]  /*c770*/  WARPGROUP.ARRIVE ;  /* 0x00000000000079c5 */ /* 0x010fcc0000000000 */
[----:B------:R-:W-:Y:S03]  /*c780*/  IGMMA.64x192x32.S8.S8 R120, gdesc[UR12], R120, gsb0 ;  /* 0x04e000000c7879f1 */ /* 0x000fe60008041078 */
[----:B------:R-:W-:Y:S02]  /*c790*/  WARPGROUP.DEPBAR.LE gsb0, 0x0 ;  /* 0x00008000000079c5 */ /* 0x000fe40000010000 */
[----:B---3--:R-:W-:-:S06]  /*c7a0*/  WARPGROUP.ARRIVE ;  /* 0x00000000000079c5 */ /* 0x008fcc0000000000 */
        /* <DEDUP_REMOVED lines=199> */
[----:B------:R-:W-:Y:S01]  /*d420*/  UMOV UR10, UR14 ;  /* 0x0000000e000a7c82 */ /* 0x000fe20008000000 */
[----:B------:R-:W-:Y:S01]  /*d430*/  UMOV UR11, UR15 ;  /* 0x0000000f000b7c82 */ /* 0x000fe20008000000 */
[----:B--2---:R-:W-:-:S06]  /*d440*/  WARPGROUP.ARRIVE ;  /* 0x00000000000079c5 */ /* 0x004fcc0000000000 */
[----:B------:R-:W-:Y:S03]  /*d450*/  IGMMA.64x192x32.S8.S8 R24, gdesc[UR8], R24, gsb0 ;  /* 0x04e00000081879f1 */ /* 0x000fe60008041018 */
[----:B------:R-:W-:Y:S02]  /*d460*/  WARPGROUP.DEPBAR.LE gsb0, 0x0 ;  /* 0x00008000000079c5 */ /* 0x000fe40000010000 */
[----:B0-----:R-:W-:Y:S05]  /*d470*/  @!P1 BRA `(.L_x_18) ;  /* 0x000000d800c89947 */ /* 0x001fea0003800000 */
[----:B------:R-:W-:Y:S01]  /*d480*/  UIADD3 UR7, UR37, 0x1, URZ ;  /* 0x0000000125077890 */ /* 0x000fe2000fffe03f */
[----:B-----5:R-:W-:-:S03]  /*d490*/  R2UR UR16, R3 ;  /* 0x00000000031072ca */ /* 0x020fc600000e0000 */
[----:B------:R-:W-:-:S04]  /*d4a0*/  UISETP.NE.AND UP0, UPT, UR7, 0x2, UPT ;  /* 0x000000020700788c */ /* 0x000fc8000bf05270 */
[----:B------:R-:W-:Y:S02]  /*d4b0*/  USEL UR6, URZ, 0x1, UP0 ;  /* 0x000000013f067887 */ /* 0x000fe40008000000 */
[----:B------:R-:W-:Y:S02]  /*d4c0*/  USEL UR7, UR7, URZ, UP0 ;  /* 0x0000003f07077287 */ /* 0x000fe40008000000 */
[----:B------:R-:W-:-:S06]  /*d4d0*/  ULOP3.LUT UR6, UR36, UR6, URZ, 0x3c, !UPT ;  /* 0x0000000624067292 */ /* 0x000fcc000f8e3c3f */
[----:B------:R-:W-:Y:S01]  /*d4e0*/  IMAD.U32 R3, RZ, RZ, UR6 ;  /* 0x00000006ff037e24 */ /* 0x000fe2000f8e00ff */
[----:B------:R-:W-:-:S06]  /*d4f0*/  UMOV UR6, UR37 ;  /* 0x0000002500067c82 */ /* 0x000fcc0008000000 */
.L_x_25:
[----:B0-----:R-:W-:Y:S05]  /*d500*/  @!P0 BRA `(.L_x_19) ;  /* 0x0000000000048947 */ /* 0x001fea0003800000 */
[----:B------:R-:W-:Y:S01]  /*d510*/  BPT.TRAP 0x1 ;  /* 0x000000040000795c */ /* 0x000fe20000300000 */
.L_x_19:
[----:B------:R-:W0:Y:S01]  /*d520*/  S2UR UR9, SR_CgaCtaId ;  /* 0x00000000000979c3 */ /* 0x000e220000008800 */
[----:B------:R-:W-:Y:S01]  /*d530*/  UMOV UR8, 0x400 ;  /* 0x0000040000087882 */ /* 0x000fe20000000000 */
[----:B------:R-:W-:Y:S01]  /*d540*/  IMAD.U32 R4, RZ, RZ, UR7 ;  /* 0x00000007ff047e24 */ /* 0x000fe2000f8e00ff */
[----:B------:R-:W-:Y:S01]  /*d550*/  SHF.L.U32 R5, R3, 0x1f, RZ ;  /* 0x0000001f03057819 */ /* 0x000fe200000006ff */
[----:B0-----:R-:W-:-:S06]  /*d560*/  ULEA UR8, UR9, UR8, 0x18 ;  /* 0x0000000809087291 */ /* 0x001fcc000f8ec03f */
[----:B------:R-:W-:-:S04]  /*d570*/  IMAD.U32 R0, RZ, RZ, UR8 ;  /* 0x00000008ff007e24 */ /* 0x000fc8000f8e00ff */
[----:B------:R-:W-:-:S04]  /*d580*/  IMAD R4, R4, 0x8, R0 ;  /* 0x0000000804047824 */ /* 0x000fc800078e0200 */
[----:B------:R0:W1:Y:S01]  /*d590*/  SYNCS.PHASECHK.TRANS64.TRYWAIT P1, [R4+URZ], R5 ;  /* 0x00000005040075a7 */ /* 0x000062000802017f */
[----:B------:R-:W-:Y:S05]  /*d5a0*/  @!P0 BRA `(.L_x_20) ;  /* 0x0000000000048947 */ /* 0x000fea0003800000 */
[----:B------:R-:W-:Y:S01]  /*d5b0*/  BPT.TRAP 0x1 ;  /* 0x000000040000795c */ /* 0x000fe20000300000 */
.L_x_20:
[----:B-1----:R-:W-:Y:S05]  /*d5c0*/  @P1 BRA `(.L_x_21) ;  /* 0x0000000000081947 */ /* 0x002fea0003800000 */
[----:B------:R-:W1:Y:S02]  /*d5d0*/  SYNCS.PHASECHK.TRANS64.TRYWAIT P1, [R4+URZ], R5 ;  /* 0x00000005040075a7 */ /* 0x000e64000802017f */
[----:B-1----:R-:W-:Y:S05]  /*d5e0*/  @!P1 BRA `(.L_x_22) ;  /* 0x0000034c00909947 */ /* 0x002fea0003800000 */
.L_x_21:
        /* <DEDUP_REMOVED lines=38> */
[----:B--2---:R-:W2:Y:S04]  /*d850*/  LDL.LU.64 R140, [R1+0x480] ;  /* 0x00048000018c7983 */ /* 0x004ea80000300a00 */
        /* <DEDUP_REMOVED lines=47> */
[----:B------:R-:W-:Y:S04]  /*db50*/  STL.64 [R1+0x1698], R138 ;  /* 0x0016988a01007387 */ /* 0x000fe80000100a00 */
[----:B------:R-:W-:Y:S04]  /*db60*/  STL.64 [R1+0x1690], R136 ;  /* 0x0016908801007387 */ /* 0x000fe80000100a00 */
[----:B------:R-:W-:Y:S04]  /*db70*/  STL.64 [R1+0x1688], R134 ;  /* 0x0016888601007387 */ /* 0x000fe80000100a00 */
[----:B------:R-:W-:Y:S04]  /*db80*/  STL.64 [R1+0x1680], R132 ;  /* 0x0016808401007387 */ /* 0x000fe80000100a00 */
[----:B------:R-:W-:Y:S01]  /*db90*/  STL.64 [R1+0x1678], R130 ;  /* 0x0016788201007387 */ /* 0x000fe20000100a00 */
[----:B------:R-:W-:-:S03]  /*dba0*/  UIMAD UR17, UR7, 0xc00, UR4 ;  /* 0x00000c00071178a4 */ /* 0x000fc6000f8e0204 */
[----:B------:R-:W-:Y:S01]  /*dbb0*/  STL.64 [R1+0x1670], R128 ;  /* 0x0016708001007387 */ /* 0x000fe20000100a00 */
[----:B------:R-:W-:-:S03]  /*dbc0*/  UIMAD UR18, UR7, 0xc00, UR5 ;  /* 0x00000c00071278a4 */ /* 0x000fc6000f8e0205 */
[----:B------:R-:W-:Y:S04]  /*dbd0*/  STL.64 [R1+0x1668], R126 ;  /* 0x0016687e01007387 */ /* 0x000fe80000100a00 */
[----:B------:R-:W-:Y:S04]  /*dbe0*/  STL.64 [R1+0x1660], R124 ;  /* 0x0016607c01007387 */ /* 0x000fe80000100a00 */
[----:B------:R-:W-:Y:S04]  /*dbf0*/  STL.64 [R1+0x1658], R122 ;  /* 0x0016587a01007387 */ /* 0x000fe80000100a00 */
[----:B------:R-:W-:Y:S04]  /*dc00*/  STL.64 [R1+0x1650], R120 ;  /* 0x0016507801007387 */ /* 0x000fe80000100a00 */
[----:B------:R-:W-:Y:S04]  /*dc10*/  STL.64 [R1+0x1648], R118 ;  /* 0x0016487601007387 */ /* 0x000fe80000100a00 */
[----:B------:R-:W-:Y:S01]  /*dc20*/  STL.64 [R1+0x1640], R116 ;  /* 0x0016407401007387 */ /* 0x000fe20000100a00 */
[----:B------:R-:W-:-:S03]  /*dc30*/  UMOV UR8, UR17 ;  /* 0x0000001100087c82 */ /* 0x000fc60008000000 */
[----:B------:R-:W-:Y:S01]  /*dc40*/  STL.64 [R1+0x1638], R114 ;  /* 0x0016387201007387 */ /* 0x000fe20000100a00 */
[----:B------:R-:W-:Y:S01]  /*dc50*/  UMOV UR9, 0x40000040 ;  /* 0x4000004000097882 */ /* 0x000fe20000000000 */
[----:B------:R-:W-:Y:S02]  /*dc60*/  UMOV UR10, UR18 ;  /* 0x00000012000a7c82 */ /* 0x000fe40008000000 */
[----:B------:R-:W-:Y:S01]  /*dc70*/  STL.64 [R1+0x1630], R112 ;  /* 0x0016307001007387 */ /* 0x000fe20000100a00 */
[----:B------:R-:W-:-:S03]  /*dc80*/  UMOV UR11, 0x40000040 ;  /* 0x40000040000b7882 */ /* 0x000fc60000000000 */
        /* <DEDUP_REMOVED lines=44> */
[----:B---3--:R-:W3:Y:S04]  /*df50*/  LDL.LU.64 R24, [R1] ;  /* 0x0000000001187983 */ /* 0x008ee80000300a00 */
        /* <DEDUP_REMOVED lines=13> */
[----:B--2---:R-:W-:-:S03]  /*e030*/  WARPGROUP.ARRIVE ;  /* 0x00000000000079c5 */ /* 0x004fc60000000000 */
[----:B------:R-:W3:Y:S04]  /*e040*/  LDL.LU.64 R52, [R1+0x70] ;  /* 0x0000700001347983 */ /* 0x000ee80000300a00 */
[----:B------:R-:W3:Y:S01]  /*e050*/  LDL.LU.64 R54, [R1+0x78] ;  /* 0x0000780001367983 */ /* 0x000ee20000300a00 */
[----:B------:R-:W-:Y:S03]  /*e060*/  IGMMA.64x192x32.S8.S8 R140, gdesc[UR8], R140, gsb0 ;  /* 0x04e00000088c79f1 */ /* 0x000fe6000804108c */
        /* <DEDUP_REMOVED lines=32> */
[----:B------:R-:W-:Y:S04]  /*e270*/  STL [R1+0xbcc], R18 ;  /* 0x000bcc1201007387 */ /* 0x000fe80000100800 */
[----:B------:R-:W-:Y:S04]  /*e280*/  STL [R1+0xbc8], R17 ;  /* 0x000bc81101007387 */ /* 0x000fe80000100800 */
[----:B------:R-:W-:Y:S04]  /*e290*/  STL [R1+0xbc4], R16 ;  /* 0x000bc41001007387 */ /* 0x000fe80000100800 */
[----:B------:R-:W-:Y:S04]  /*e2a0*/  STL [R1+0xbc0], R3 ;  /* 0x000bc00301007387 */ /* 0x000fe80000100800 */
[----:B------:R-:W-:Y:S04]  /*e2b0*/  STL [R1+0xbbc], R2 ;  /* 0x000bbc0201007387 */ /* 0x000fe80000100800 */
[----:B------:R-:W-:Y:S01]  /*e2c0*/  STL [R1+0xbb8], R0 ;  /* 0x000bb80001007387 */ /* 0x000fe20000100800 */
        /* <DEDUP_REMOVED lines=98> */
[----:B---3--:R-:W-:Y:S01]  /*e8f0*/  WARPGROUP.ARRIVE ;  /* 0x00000000000079c5 */ /* 0x008fe20000000000 */
[----:B------:R-:W-:Y:S01]  /*e900*/  UMOV UR12, UR8 ;  /* 0x00000008000c7c82 */ /* 0x000fe20008000000 */
[----:B------:R-:W-:Y:S01]  /*e910*/  UMOV UR13, UR9 ;  /* 0x00000009000d7c82 */ /* 0x000fe20008000000 */
[----:B------:R-:W-:-:S05]  /*e920*/  UMOV UR15, 0x40000040 ;  /* 0x40000040000f7882 */ /* 0x000fca0000000000 */
[----:B------:R-:W-:Y:S01]  /*e930*/  IGMMA.64x192x32.S8.S8 R24, gdesc[UR12], R24, gsb0 ;  /* 0x04e000000c1879f1 */ /* 0x000fe20008041018 */
[----:B------:R-:W-:Y:S01]  /*e940*/  UIADD3 UR12, UR17, 0x400, URZ ;  /* 0x00000400110c7890 */ /* 0x000fe2000fffe03f */
[----:B------:R-:W-:Y:S01]  /*e950*/  UMOV UR13, 0x40000040 ;  /* 0x40000040000d7882 */ /* 0x000fe20000000000 */
[----:B------:R-:W-:Y:S02]  /*e960*/  WARPGROUP.DEPBAR.LE gsb0, 0x0 ;  /* 0x00008000000079c5 */ /* 0x000fe40000010000 */
[----:B------:R3:W-:Y:S01]  /*e970*/  STL.64 [R1], R24 ;  /* 0x0000001801007387 */ /* 0x0007e20000100a00 */
[----:B----4-:R-:W-:Y:S02]  /*e980*/  IMAD.MOV.U32 R235, RZ, RZ, R77 ;  /* 0x000000ffffeb7224 */ /* 0x010fe400078e004d */
        /* <DEDUP_REMOVED lines=56> */
[----:B01----:R-:W-:-:S02]  /*ed10*/  IMAD.MOV.U32 R5, RZ, RZ, R115 ;  /* 0x000000ffff057224 */ /* 0x003fc400078e0073 */
[----:B------:R-:W-:Y:S01]  /*ed20*/  IMAD.MOV.U32 R4, RZ, RZ, R116 ;  /* 0x000000ffff047224 */ /* 0x000fe200078e0074 */
[----:B------:R0:W-:Y:S01]  /*ed30*/  STL.64 [R1+0xa0], R64 ;  /* 0x0000a04001007387 */ /* 0x0001e20000100a00 */
[----:B------:R-:W-:Y:S02]  /*ed40*/  IMAD.MOV.U32 R3, RZ, RZ, R117 ;  /* 0x000000ffff037224 */ /* 0x000fe400078e0075 */
[----:B------:R-:W-:Y:S01]  /*ed50*/  IMAD.MOV.U32 R2, RZ, RZ, R118 ;  /* 0x000000ffff027224 */ /* 0x000fe200078e0076 */
[----:B------:R1:W-:Y:S01]  /*ed60*/  STL.64 [R1+0xa8], R66 ;  /* 0x0000a84201007387 */ /* 0x0003e20000100a00 */
[----:B------:R-:W-:-:S03]  /*ed70*/  IMAD.MOV.U32 R0, RZ, RZ, R119 ;  /* 0x000000ffff007224 */ /* 0x000fc600078e0077 */
[----:B------:R1:W-:Y:S01]  /*ed80*/  STL.64 [R1+0xb0], R68 ;  /* 0x0000b04401007387 */ /* 0x0003e20000100a00 */
[----:B--2---:R-:W-:-:S03]  /*ed90*/  WARPGROUP.ARRIVE ;  /* 0x00000000000079c5 */ /* 0x004fc60000000000 */
[----:B------:R2:W-:Y:S03]  /*eda0*/  STL.64 [R1+0xb8], R70 ;  /* 0x0000b84601007387 */ /* 0x0005e60000100a00 */
[----:B------:R-:W-:Y:S01]  /*edb0*/  IGMMA.64x192x32.S8.S8 R120, gdesc[UR12], R120, gsb0 ;  /* 0x04e000000c7879f1 */ /* 0x000fe20008041078 */
[----:B------:R2:W-:Y:S04]  /*edc0*/  STL.64 [R1+0xc0], R72 ;  /* 0x0000c04801007387 */ /* 0x0005e80000100a00 */
[----:B------:R2:W-:Y:S04]  /*edd0*/  STL.64 [R1+0xc8], R74 ;  /* 0x0000c84a01007387 */ /* 0x0005e80000100a00 */
[----:B------:R2:W-:Y:S04]  /*ede0*/  STL [R1+0xd0], R76 ;  /* 0x0000d04c01007387 */ /* 0x0005e80000100800 */
[----:B---3--:R-:W3:Y:S04]  /*edf0*/  LDL.LU.64 R24, [R1+0x180] ;  /* 0x0001800001187983 */ /* 0x008ee80000300a00 */
[----:B----4-:R-:W3:Y:S04]  /*ee00*/  LDL.LU.64 R26, [R1+0x188] ;  /* 0x00018800011a7983 */ /* 0x010ee80000300a00 */
        /* <DEDUP_REMOVED lines=18> */
[----:B0-----:R-:W3:Y:S04]  /*ef30*/  LDL.LU.64 R64, [R1+0x220] ;  /* 0x0002200001407983 */ /* 0x001ee80000300a00 */
[----:B-1----:R-:W3:Y:S04]  /*ef40*/  LDL.LU.64 R66, [R1+0x228] ;  /* 0x0002280001427983 */ /* 0x002ee80000300a00 */
[----:B------:R-:W3:Y:S04]  /*ef50*/  LDL.LU.64 R68, [R1+0x230] ;  /* 0x0002300001447983 */ /* 0x000ee80000300a00 */
[----:B--2---:R-:W3:Y:S04]  /*ef60*/  LDL.LU.64 R70, [R1+0x238] ;  /* 0x0002380001467983 */ /* 0x004ee80000300a00 */
        /* <DEDUP_REMOVED lines=23> */
[----:B------:R-:W-:-:S03]  /*f0e0*/  WARPGROUP.DEPBAR.LE gsb0, 0x0 ;  /* 0x00008000000079c5 */ /* 0x000fc60000010000 */
[----:B------:R-:W3:Y:S04]  /*f0f0*/  LDL.LU.64 R118, [R1+0x2f8] ;  /* 0x0002f80001767983 */ /* 0x000ee80000300a00 */
[----:B------:R-:W-:Y:S04]  /*f100*/  STL [R1+0x134c], R120 ;  /* 0x00134c7801007387 */ /* 0x000fe80000100800 */
[----:B------:R0:W-:Y:S04]  /*f110*/  STL [R1+0x1348], R121 ;  /* 0x0013487901007387 */ /* 0x0001e80000100800 */
        /* <DEDUP_REMOVED lines=94> */
[----:B0-----:R-:W3:Y:S04]  /*f700*/  LDL.LU.64 R120, [R1+0x300] ;  /* 0x0003000001787983 */ /* 0x001ee80000300a00 */
[----:B-1----:R-:W3:Y:S04]  /*f710*/  LDL.LU.64 R122, [R1+0x308] ;  /* 0x00030800017a7983 */ /* 0x002ee80000300a00 */
[----:B--2---:R-:W2:Y:S04]  /*f720*/  LDL.LU.64 R124, [R1+0x310] ;  /* 0x00031000017c7983 */ /* 0x004ea80000300a00 */
        /* <DEDUP_REMOVED lines=22> */
[----:B---3--:R-:W2:Y:S04]  /*f890*/  LDL.LU.64 R170, [R1+0x3c8] ;  /* 0x0003c80001aa7983 */ /* 0x008ea80000300a00 */
        /* <DEDUP_REMOVED lines=25> */
[----:B------:R-:W-:Y:S01]  /*fa30*/  IGMMA.64x192x32.S8.S8 R120, gdesc[UR8], R120, gsb0 ;  /* 0x04e00000087879f1 */ /* 0x000fe20008041078 */
[----:B------:R-:W-:Y:S01]  /*fa40*/  UIADD3 UR8, UR17, 0x800, URZ ;  /* 0x0000080011087890 */ /* 0x000fe2000fffe03f */
[----:B------:R-:W-:Y:S01]  /*fa50*/  UMOV UR9, 0x40000040 ;  /* 0x4000004000097882 */ /* 0x000fe20000000000 */
[----:B------:R-:W-:Y:S02]  /*fa60*/  WARPGROUP.DEPBAR.LE gsb0, 0x0 ;  /* 0x00008000000079c5 */ /* 0x000fe40000010000 */
[----:B------:R-:W-:Y:S01]  /*fa70*/  WARPGROUP.ARRIVE ;  /* 0x00000000000079c5 */ /* 0x000fe20000000000 */
[----:B------:R-:W-:Y:S04]  /*fa80*/  STL.64 [R1+0x300], R120 ;  /* 0x0003007801007387 */ /* 0x000fe80000100a00 */
[----:B------:R-:W-:Y:S01]  /*fa90*/  STL.64 [R1+0x308], R122 ;  /* 0x0003087a01007387 */ /* 0x000fe20000100a00 */
[----:B------:R-:W-:Y:S03]  /*faa0*/  IGMMA.64x192x32.S8.S8 R24, gdesc[UR8], R24, gsb0 ;  /* 0x04e00000081879f1 */ /* 0x000fe60008041018 */
        /* <DEDUP_REMOVED lines=46> */
[----:B------:R-:W-:-:S02]  /*fd90*/  WARPGROUP.DEPBAR.LE gsb0, 0x0 ;  /* 0x00008000000079c5 */ /* 0x000fc40000010000 */
[----:B0-----:R-:W-:Y:S02]  /*fda0*/  IMAD.MOV.U32 R214, RZ, RZ, R118 ;  /* 0x000000ffffd67224 */ /* 0x001fe400078e0076 */
        /* <DEDUP_REMOVED lines=141> */
[----:B------:R-:W-:-:S03]  /*10680*/  IMAD.MOV.U32 R121, RZ, RZ, R25 ;  /* 0x000000ffff797224 */ /* 0x000fc600078e0019 */
[----:B------:R-:W2:Y:S04]  /*10690*/  LDL.LU.64 R24, [R1+0x14d0] ;  /* 0x0014d00001187983 */ /* 0x000ea80000300a00 */
        /* <DEDUP_REMOVED lines=96> */
[----:B--2---:R-:W-:Y:S01]  /*10ca0*/  WARPGROUP.ARRIVE ;  /* 0x00000000000079c5 */ /* 0x004fe20000000000 */
[----:B------:R-:W-:Y:S01]  /*10cb0*/  UMOV UR10, UR14 ;  /* 0x0000000e000a7c82 */ /* 0x000fe20008000000 */
[----:B------:R-:W-:-:S04]  /*10cc0*/  UMOV UR11, UR15 ;  /* 0x0000000f000b7c82 */ /* 0x000fc80008000000 */
[----:B------:R-:W-:Y:S01]  /*10cd0*/  IGMMA.64x192x32.S8.S8 R24, gdesc[UR8], R24, gsb0 ;  /* 0x04e00000081879f1 */ /* 0x000fe20008041018 */
        /* <DEDUP_REMOVED lines=53> */
[----:B0-----:R-:W2:Y:S04]  /*11030*/  LDL.LU R24, [R1] ;  /* 0x0000000001187983 */ /* 0x001ea80000300800 */
        /* <DEDUP_REMOVED lines=21> */
[----:B---3--:R-:W-:-:S03]  /*11190*/  WARPGROUP.ARRIVE ;  /* 0x00000000000079c5 */ /* 0x008fc60000000000 */
[----:B------:R-:W2:Y:S03]  /*111a0*/  LDL.LU R46, [R1+0x58] ;  /* 0x00005800012e7983 */ /* 0x000ea60000300800 */
[----:B------:R-:W-:Y:S01]  /*111b0*/  IGMMA.64x192x32.S8.S8 R120, gdesc[UR8], R120, gsb0 ;  /* 0x04e00000087879f1 */ /* 0x000fe20008041078 */
        /* <DEDUP_REMOVED lines=77> */
[----:B------:R-:W-:-:S03]  /*11690*/  IMAD.MOV.U32 R2, RZ, RZ, R214 ;  /* 0x000000ffff027224 */ /* 0x000fc600078e00d6 */
[----:B------:R-:W-:Y:S01]  /*116a0*/  STL.64 [R1+0x538], R166 ;  /* 0x000538a601007387 */ /* 0x000fe20000100a00 */
[----:B------:R-:W-:-:S03]  /*116b0*/  IMAD.MOV.U32 R0, RZ, RZ, R215 ;  /* 0x000000ffff007224 */ /* 0x000fc600078e00d7 */
[----:B------:R-:W-:Y:S01]  /*116c0*/  STL.64 [R1+0x540], R168 ;  /* 0x000540a801007387 */ /* 0x000fe20000100a00 */
[----:B------:R-:W-:-:S03]  /*116d0*/  IMAD.MOV.U32 R4, RZ, RZ, R212 ;  /* 0x000000ffff047224 */ /* 0x000fc600078e00d4 */
[----:B------:R-:W-:Y:S01]  /*116e0*/  STL.64 [R1+0x548], R170 ;  /* 0x000548aa01007387 */ /* 0x000fe20000100a00 */
[----:B------:R-:W-:-:S03]  /*116f0*/  IMAD.MOV.U32 R3, RZ, RZ, R213 ;  /* 0x000000ffff037224 */ /* 0x000fc600078e00d5 */
[----:B------:R0:W-:Y:S01]  /*11700*/  STL [R1+0x550], R172 ;  /* 0x000550ac01007387 */ /* 0x0001e20000100800 */
[----:B------:R-:W-:Y:S02]  /*11710*/  IMAD.MOV.U32 R6, RZ, RZ, R210 ;  /* 0x000000ffff067224 */ /* 0x000fe400078e00d2 */
[----:B------:R-:W-:Y:S01]  /*11720*/  IMAD.MOV.U32 R5, RZ, RZ, R211 ;  /* 0x000000ffff057224 */ /* 0x000fe200078e00d3 */
[----:B------:R-:W3:Y:S01]  /*11730*/  LDL.LU.64 R214, [R1+0x14c8] ;  /* 0x0014c80001d67983 */ /* 0x000ee20000300a00 */
[----:B------:R-:W-:Y:S02]  /*11740*/  IMAD.MOV.U32 R8, RZ, RZ, R208 ;  /* 0x000000ffff087224 */ /* 0x000fe400078e00d0 */
[----:B------:R-:W-:Y:S01]  /*11750*/  IMAD.MOV.U32 R7, RZ, RZ, R209 ;  /* 0x000000ffff077224 */ /* 0x000fe200078e00d1 */
[----:B------:R-:W4:Y:S01]  /*11760*/  LDL.LU.64 R212, [R1+0x14c0] ;  /* 0x0014c00001d47983 */ /* 0x000f220000300a00 */
        /* <DEDUP_REMOVED lines=8> */
[----:B------:R-:W3:Y:S01]  /*117f0*/  LDL.LU.64 R206, [R1+0x14a8] ;  /* 0x0014a80001ce7983 */ /* 0x000ee20000300a00 */
[----:B------:R-:W-:Y:S02]  /*11800*/  IMAD.MOV.U32 R16, RZ, RZ, R200 ;  /* 0x000000ffff107224 */ /* 0x000fe400078e00c8 */
[----:B------:R-:W-:Y:S01]  /*11810*/  IMAD.MOV.U32 R15, RZ, RZ, R201 ;  /* 0x000000ffff0f7224 */ /* 0x000fe200078e00c9 */
[----:B------:R-:W4:Y:S01]  /*11820*/  LDL.LU.64 R204, [R1+0x14a0] ;  /* 0x0014a00001cc7983 */ /* 0x000f220000300a00 */
[----:B------:R-:W-:-:S02]  /*11830*/  IMAD.MOV.U32 R18, RZ, RZ, R198 ;  /* 0x000000ffff127224 */ /* 0x000fc400078e00c6 */
        /* <DEDUP_REMOVED lines=18> */
[----:B------:R-:W-:Y:S02]  /*11960*/  IMAD.MOV.U32 R218, RZ, RZ, R190 ;  /* 0x000000ffffda7224 */ /* 0x000fe400078e00be */
[----:B------:R-:W-:Y:S02]  /*11970*/  IMAD.MOV.U32 R217, RZ, RZ, R191 ;  /* 0x000000ffffd97224 */ /* 0x000fe400078e00bf */
[----:B------:R-:W-:Y:S01]  /*11980*/  IMAD.MOV.U32 R90, RZ, RZ, R222 ;  /* 0x000000ffff5a7224 */ /* 0x000fe200078e00de */
[----:B------:R-:W3:Y:S01]  /*11990*/  LDL.LU.64 R190, [R1+0x1468] ;  /* 0x0014680001be7983 */ /* 0x000ee20000300a00 */
[----:B------:R-:W-:Y:S02]  /*119a0*/  IMAD.MOV.U32 R91, RZ, RZ, R221 ;  /* 0x000000ffff5b7224 */ /* 0x000fe400078e00dd */
[----:B------:R-:W-:Y:S02]  /*119b0*/  IMAD.MOV.U32 R220, RZ, RZ, R188 ;  /* 0x000000ffffdc7224 */ /* 0x000fe400078e00bc */
[----:B------:R-:W-:-:S02]  /*119c0*/  IMAD.MOV.U32 R219, RZ, RZ, R189 ;  /* 0x000000ffffdb7224 */ /* 0x000fc400078e00bd */
[----:B------:R-:W-:Y:S01]  /*119d0*/  IMAD.MOV.U32 R88, RZ, RZ, R224 ;  /* 0x000000ffff587224 */ /* 0x000fe200078e00e0 */
[----:B------:R-:W4:Y:S01]  /*119e0*/  LDL.LU.64 R188, [R1+0x1460] ;  /* 0x0014600001bc7983 */ /* 0x000f220000300a00 */
[----:B------:R-:W-:Y:S02]  /*119f0*/  IMAD.MOV.U32 R89, RZ, RZ, R223 ;  /* 0x000000ffff597224 */ /* 0x000fe400078e00df */
[----:B------:R-:W-:Y:S02]  /*11a00*/  IMAD.MOV.U32 R222, RZ, RZ, R186 ;  /* 0x000000ffffde7224 */ /* 0x000fe400078e00ba */
[----:B------:R-:W-:Y:S02]  /*11a10*/  IMAD.MOV.U32 R221, RZ, RZ, R187 ;  /* 0x000000ffffdd7224 */ /* 0x000fe400078e00bb */
[----:B------:R-:W-:Y:S01]  /*11a20*/  IMAD.MOV.U32 R86, RZ, RZ, R226 ;  /* 0x000000ffff567224 */ /* 0x000fe200078e00e2 */
[----:B------:R-:W3:Y:S01]  /*11a30*/  LDL.LU.64 R186, [R1+0x1458] ;  /* 0x0014580001ba7983 */ /* 0x000ee20000300a00 */
[----:B------:R-:W-:-:S02]  /*11a40*/  IMAD.MOV.U32 R87, RZ, RZ, R225 ;  /* 0x000000ffff577224 */ /* 0x000fc400078e00e1 */
[----:B------:R-:W-:Y:S02]  /*11a50*/  IMAD.MOV.U32 R224, RZ, RZ, R184 ;  /* 0x000000ffffe07224 */ /* 0x000fe400078e00b8 */
[----:B------:R-:W-:Y:S02]  /*11a60*/  IMAD.MOV.U32 R223, RZ, RZ, R185 ;  /* 0x000000ffffdf7224 */ /* 0x000fe400078e00b9 */
[----:B------:R-:W-:Y:S01]  /*11a70*/  IMAD.MOV.U32 R84, RZ, RZ, R228 ;  /* 0x000000ffff547224 */ /* 0x000fe200078e00e4 */
[----:B------:R-:W4:Y:S01]  /*11a80*/  LDL.LU.64 R184, [R1+0x1450] ;  /* 0x0014500001b87983 */ /* 0x000f220000300a00 */
[----:B------:R-:W-:Y:S02]  /*11a90*/  IMAD.MOV.U32 R85, RZ, RZ, R227 ;  /* 0x000000ffff557224 */ /* 0x000fe400078e00e3 */
[----:B------:R-:W-:Y:S02]  /*11aa0*/  IMAD.MOV.U32 R226, RZ, RZ, R182 ;  /* 0x000000ffffe27224 */ /* 0x000fe400078e00b6 */
[----:B------:R-:W-:-:S02]  /*11ab0*/  IMAD.MOV.U32 R225, RZ, RZ, R183 ;  /* 0x000000ffffe17224 */ /* 0x000fc400078e00b7 */
[----:B------:R-:W-:Y:S01]  /*11ac0*/  IMAD.MOV.U32 R82, RZ, RZ, R230 ;  /* 0x000000ffff527224 */ /* 0x000fe200078e00e6 */
[----:B------:R-:W3:Y:S01]  /*11ad0*/  LDL.LU.64 R182, [R1+0x1448] ;  /* 0x0014480001b67983 */ /* 0x000ee20000300a00 */
[----:B------:R-:W-:Y:S02]  /*11ae0*/  IMAD.MOV.U32 R83, RZ, RZ, R229 ;  /* 0x000000ffff537224 */ /* 0x000fe400078e00e5 */
[----:B------:R-:W-:Y:S02]  /*11af0*/  IMAD.MOV.U32 R228, RZ, RZ, R180 ;  /* 0x000000ffffe47224 */ /* 0x000fe400078e00b4 */
        /* <DEDUP_REMOVED lines=15> */
[----:B------:R-:W-:Y:S01]  /*11bf0*/  IMAD.MOV.U32 R235, RZ, RZ, R173 ;  /* 0x000000ffffeb7224 */ /* 0x000fe200078e00ad */
[----:B------:R-:W3:Y:S04]  /*11c00*/  LDL.LU.64 R174, [R1+0x1428] ;  /* 0x0014280001ae7983 */ /* 0x000ee80000300a00 */
[----:B0-----:R-:W4:Y:S04]  /*11c10*/  LDL.LU.64 R172, [R1+0x1420] ;  /* 0x0014200001ac7983 */ /* 0x001f280000300a00 */
[----:B------:R-:W3:Y:S04]  /*11c20*/  LDL.LU.64 R170, [R1+0x1418] ;  /* 0x0014180001aa7983 */ /* 0x000ee80000300a00 */
[----:B------:R-:W4:Y:S04]  /*11c30*/  LDL.LU.64 R168, [R1+0x1410] ;  /* 0x0014100001a87983 */ /* 0x000f280000300a00 */
        /* <DEDUP_REMOVED lines=23> */
[----:B------:R-:W4:Y:S01]  /*11db0*/  LDL.LU.64 R120, [R1+0x1350] ;  /* 0x0013500001787983 */ /* 0x000f220000300a00 */
[----:B------:R-:W-:Y:S01]  /*11dc0*/  UIADD3 UR14, UR18, 0x602, URZ ;  /* 0x00000602120e7890 */ /* 0x000fe2000fffe03f */
[----:B--2---:R-:W-:Y:S01]  /*11dd0*/  WARPGROUP.ARRIVE ;  /* 0x00000000000079c5 */ /* 0x004fe20000000000 */
[----:B------:R-:W-:Y:S01]  /*11de0*/  UMOV UR12, UR8 ;  /* 0x00000008000c7c82 */ /* 0x000fe20008000000 */
[----:B------:R-:W-:Y:S01]  /*11df0*/  UMOV UR13, UR9 ;  /* 0x00000009000d7c82 */ /* 0x000fe20008000000 */
[----:B------:R-:W-:-:S05]  /*11e00*/  UMOV UR15, 0x40000040 ;  /* 0x40000040000f7882 */ /* 0x000fca0000000000 */
[----:B------:R-:W-:Y:S03]  /*11e10*/  IGMMA.64x192x32.S8.S8 R24, gdesc[UR12], R24, gsb0 ;  /* 0x04e000000c1879f1 */ /* 0x000fe60008041018 */
[----:B------:R-:W-:Y:S02]  /*11e20*/  WARPGROUP.DEPBAR.LE gsb0, 0x0 ;  /* 0x00008000000079c5 */ /* 0x000fe40000010000 */
[----:B------:R4:W-:Y:S04]  /*11e30*/  STL.64 [R1], R24 ;  /* 0x0000001801007387 */ /* 0x0009e80000100a00 */
        /* <DEDUP_REMOVED lines=42> */
[----:B------:R2:W-:Y:S01]  /*120e0*/  STL.64 [R1+0x158], R110 ;  /* 0x0001586e01007387 */ /* 0x0005e20000100a00 */
[----:B----4-:R-:W-:-:S03]  /*120f0*/  IMAD.MOV.U32 R24, RZ, RZ, R120 ;  /* 0x000000ffff187224 */ /* 0x010fc600078e0078 */
[----:B------:R4:W-:Y:S01]  /*12100*/  STL.64 [R1+0x160], R112 ;  /* 0x0001607001007387 */ /* 0x0009e20000100a00 */
[----:B------:R-:W-:-:S03]  /*12110*/  IMAD.MOV.U32 R25, RZ, RZ, R121 ;  /* 0x000000ffff197224 */ /* 0x000fc600078e0079 */
[----:B------:R4:W-:Y:S01]  /*12120*/  STL.64 [R1+0x168], R114 ;  /* 0x0001687201007387 */ /* 0x0009e20000100a00 */
[----:B---3--:R-:W-:-:S03]  /*12130*/  IMAD.MOV.U32 R26, RZ, RZ, R122 ;  /* 0x000000ffff1a7224 */ /* 0x008fc600078e007a */
[----:B------:R3:W-:Y:S01]  /*12140*/  STL.64 [R1+0x170], R116 ;  /* 0x0001707401007387 */ /* 0x0007e20000100a00 */
[----:B------:R-:W-:-:S03]  /*12150*/  IMAD.MOV.U32 R27, RZ, RZ, R123 ;  /* 0x000000ffff1b7224 */ /* 0x000fc600078e007b */
[----:B------:R3:W-:Y:S01]  /*12160*/  STL.64 [R1+0x178], R118 ;  /* 0x0001787601007387 */ /* 0x0007e20000100a00 */
[----:B0-----:R-:W-:-:S03]  /*12170*/  IMAD.MOV.U32 R28, RZ, RZ, R124 ;  /* 0x000000ffff1c7224 */ /* 0x001fc600078e007c */
[----:B------:R-:W3:Y:S01]  /*12180*/  LDL.LU R120, [R1+0x134c] ;  /* 0x00134c0001787983 */ /* 0x000ee20000300800 */
[----:B------:R-:W-:-:S03]  /*12190*/  IMAD.MOV.U32 R29, RZ, RZ, R125 ;  /* 0x000000ffff1d7224 */ /* 0x000fc600078e007d */
[----:B------:R-:W3:Y:S01]  /*121a0*/  LDL.LU R121, [R1+0x1348] ;  /* 0x0013480001797983 */ /* 0x000ee20000300800 */
[----:B-1----:R-:W-:-:S03]  /*121b0*/  IMAD.MOV.U32 R30, RZ, RZ, R126 ;  /* 0x000000ffff1e7224 */ /* 0x002fc600078e007e */
[----:B------:R-:W3:Y:S01]  /*121c0*/  LDL.LU R122, [R1+0x1344] ;  /* 0x00134400017a7983 */ /* 0x000ee20000300800 */
[----:B------:R-:W-:-:S03]  /*121d0*/  IMAD.MOV.U32 R31, RZ, RZ, R127 ;  /* 0x000000ffff1f7224 */ /* 0x000fc600078e007f */
[----:B------:R-:W3:Y:S01]  /*121e0*/  LDL.LU R123, [R1+0x1340] ;  /* 0x00134000017b7983 */ /* 0x000ee20000300800 */
[----:B--2---:R-:W-:-:S03]  /*121f0*/  IMAD.MOV.U32 R32, RZ, RZ, R128 ;  /* 0x000000ffff207224 */ /* 0x004fc600078e0080 */
        /* <DEDUP_REMOVED lines=167> */
[----:B---3--:R-:W-:-:S03]  /*12c70*/  IMAD.MOV.U32 R116, RZ, RZ, R212 ;  /* 0x000000ffff747224 */ /* 0x008fc600078e00d4 */
[----:B------:R-:W2:Y:S01]  /*12c80*/  LDL.LU R208, [R1+0x11ec] ;  /* 0x0011ec0001d07983 */ /* 0x000ea20000300800 */
[----:B------:R-:W-:-:S03]  /*12c90*/  IMAD.MOV.U32 R117, RZ, RZ, R213 ;  /* 0x000000ffff757224 */ /* 0x000fc600078e00d5 */
[----:B------:R-:W2:Y:S01]  /*12ca0*/  LDL.LU R209, [R1+0x11e8] ;  /* 0x0011e80001d17983 */ /* 0x000ea20000300800 */
[----:B------:R-:W-:-:S03]  /*12cb0*/  IMAD.MOV.U32 R118, RZ, RZ, R214 ;  /* 0x000000ffff767224 */ /* 0x000fc600078e00d6 */
        /* <DEDUP_REMOVED lines=2072> */
[----:B------:R-:W-:Y:S01]  /*1ae40*/  BPT.TRAP 0x1 ;  /* 0x000000040000795c */ /* 0x000fe20000300000 */
.L_x_23:
[----:B------:R-:W-:Y:S01]  /*1ae50*/  UISETP.GT.U32.AND UP0, UPT, UR38, 0x1, UPT ;  /* 0x000000012600788c */ /* 0x000fe2000bf04070 */
[----:B------:R-:W-:-:S04]  /*1ae60*/  IMAD.U32 R4, RZ, RZ, UR6 ;  /* 0x00000006ff047e24 */ /* 0x000fc8000f8e00ff */
[----:B-----5:R-:W-:Y:S01]  /*1ae70*/  IMAD R4, R4, 0x8, R0 ;  /* 0x0000000804047824 */ /* 0x020fe200078e0200 */
[----:B------:R-:W-:-:S03]  /*1ae80*/  PLOP3.LUT P1, PT, PT, PT, UP0, 0x80, 0x0 ;  /* 0x000000000000781c */ /* 0x000fc60003f2f008 */
[----:B------:R-:W-:-:S05]  /*1ae90*/  VIADD R4, R4, 0x10 ;  /* 0x0000001004047836 */ /* 0x000fca0000000000 */
[----:B------:R-:W-:-:S04]  /*1aea0*/  PRMT R4, RZ, 0x654, R4 ;  /* 0x00000654ff047816 */ /* 0x000fc80000000004 */
[----:B------:R0:W-:Y:S01]  /*1aeb0*/  SYNCS.ARRIVE.TRANS64.RED.A1T0 RZ, [R4+URZ], RZ ;  /* 0x000000ff04ff79a7 */ /* 0x0001e2000810043f */
[----:B------:R-:W-:Y:S05]  /*1aec0*/  @P1 BRA `(.L_x_24) ;  /* 0x0000000000041947 */ /* 0x000fea0003800000 */
[----:B------:R-:W-:Y:S01]  /*1aed0*/  BPT.TRAP 0x1 ;  /* 0x000000040000795c */ /* 0x000fe20000300000 */
.L_x_24:
[----:B------:R-:W-:Y:S02]  /*1aee0*/  UISETP.GT.AND UP2, UPT, UR16, 0x1, UPT ;  /* 0x000000011000788c */ /* 0x000fe4000bf44270 */
[----:B------:R-:W-:Y:S02]  /*1aef0*/  UIADD3 UR7, UR7, 0x1, URZ ;  /* 0x0000000107077890 */ /* 0x000fe4000fffe03f */
[----:B------:R-:W-:Y:S02]  /*1af00*/  UIADD3 UR6, UR6, 0x1, URZ ;  /* 0x0000000106067890 */ /* 0x000fe4000fffe03f */
[----:B------:R-:W-:Y:S01]  /*1af10*/  PLOP3.LUT P1, PT, PT, PT, UP2, 0x80, 0x0 ;  /* 0x000000000000781c */ /* 0x000fe20003f2f028 */
[----:B------:R-:W-:Y:S02]  /*1af20*/  UISETP.NE.AND UP0, UPT, UR7, 0x2, UPT ;  /* 0x000000020700788c */ /* 0x000fe4000bf05270 */
[----:B------:R-:W-:Y:S02]  /*1af30*/  UISETP.NE.AND UP1, UPT, UR6, 0x2, UPT ;  /* 0x000000020600788c */ /* 0x000fe4000bf25270 */
[----:B------:R-:W-:-:S02]  /*1af40*/  USEL UR8, URZ, 0x1, UP0 ;  /* 0x000000013f087887 */ /* 0x000fc40008000000 */
[----:B------:R-:W-:Y:S02]  /*1af50*/  UIADD3 UR16, UR16, -0x1, URZ ;  /* 0xffffffff10107890 */ /* 0x000fe4000fffe03f */
[----:B------:R-:W-:Y:S02]  /*1af60*/  USEL UR7, UR7, URZ, UP0 ;  /* 0x0000003f07077287 */ /* 0x000fe40008000000 */
[----:B------:R-:W-:Y:S01]  /*1af70*/  USEL UR6, UR6, URZ, UP1 ;  /* 0x0000003f06067287 */ /* 0x000fe20008800000 */
[----:B------:R-:W-:Y:S01]  /*1af80*/  LOP3.LUT R3, R3, UR8, RZ, 0x3c, !PT ;  /* 0x0000000803037c12 */ /* 0x000fe2000f8e3cff */
[----:B------:R-:W-:Y:S10]  /*1af90*/  @P1 BRA `(.L_x_25) ;  /* 0xffffff2400581947 */ /* 0x000ff4000383ffff */
.L_x_18:
[----:B-----5:R-:W1:Y:S02]  /*1afa0*/  LDC R3, c[0x0][0x28c] ;  /* 0x0000a300ff037b82 */ /* 0x020e640000000800 */
[----:B-1----:R-:W-:-:S13]  /*1afb0*/  ISETP.GE.AND P1, PT, R3, 0x1, PT ;  /* 0x000000010300780c */ /* 0x002fda0003f26270 */
[----:B------:R-:W-:Y:S05]  /*1afc0*/  @!P1 BRA `(.L_x_26) ;  /* 0x00000000003c9947 */ /* 0x000fea0003800000 */
[----:B------:R-:W-:Y:S05]  /*1afd0*/  @!P0 BRA `(.L_x_27) ;  /* 0x0000000000048947 */ /* 0x000fea0003800000 */
[----:B------:R-:W-:Y:S01]  /*1afe0*/  BPT.TRAP 0x1 ;  /* 0x000000040000795c */ /* 0x000fe20000300000 */
.L_x_27:
[----:B------:R-:W-:-:S04]  /*1aff0*/  UISETP.LT.AND UP0, UPT, UR45, 0x1, UPT ;  /* 0x000000012d00788c */ /* 0x000fc8000bf01270 */
[----:B------:R-:W-:Y:S02]  /*1b000*/  USEL UR4, UR45, 0x1, UP0 ;  /* 0x000000012d047887 */ /* 0x000fe40008000000 */
[----:B------:R-:W-:Y:S02]  /*1b010*/  UISETP.GT.U32.AND UP0, UPT, UR38, 0x1, UPT ;  /* 0x000000012600788c */ /* 0x000fe4000bf04070 */
[----:B------:R-:W-:-:S04]  /*1b020*/  UIADD3 UR4, UR37, UR45, -UR4 ;  /* 0x0000002d25047290 */ /* 0x000fc8000fffe804 */
[----:B------:R-:W-:Y:S01]  /*1b030*/  USHF.L.U32 UR4, UR4, 0x3, URZ ;  /* 0x0000000304047899 */ /* 0x000fe2000800063f */
[----:B------:R-:W-:-:S03]  /*1b040*/  PLOP3.LUT P0, PT, PT, PT, UP0, 0x80, 0x0 ;  /* 0x000000000000781c */ /* 0x000fc60003f0f008 */
[----:B------:R-:W-:-:S06]  /*1b050*/  ULOP3.LUT UR4, UR4, 0x8, URZ, 0xc0, !UPT ;  /* 0x0000000804047892 */ /* 0x000fcc000f8ec03f */
[----:B------:R-:W-:-:S05]  /*1b060*/  IMAD.U32 R3, RZ, RZ, UR4 ;  /* 0x00000004ff037e24 */ /* 0x000fca000f8e00ff */
[----:B------:R-:W-:-:S04]  /*1b070*/  IADD3 R0, R0, 0x10, R3 ;  /* 0x0000001000007810 */ /* 0x000fc80007ffe003 */
[----:B------:R-:W-:-:S04]  /*1b080*/  PRMT R0, RZ, 0x654, R0 ;  /* 0x00000654ff007816 */ /* 0x000fc80000000000 */
[----:B------:R1:W-:Y:S01]  /*1b090*/  SYNCS.ARRIVE.TRANS64.RED.A1T0 RZ, [R0+URZ], RZ ;  /* 0x000000ff00ff79a7 */ /* 0x0003e2000810043f */
[----:B------:R-:W-:Y:S05]  /*1b0a0*/  @P0 BRA `(.L_x_26) ;  /* 0x0000000000040947 */ /* 0x000fea0003800000 */
[----:B------:R-:W-:Y:S01]  /*1b0b0*/  BPT.TRAP 0x1 ;  /* 0x000000040000795c */ /* 0x000fe20000300000 */
.L_x_26:
[----:B------:R-:W2:Y:S01]  /*1b0c0*/  S2R R5, SR_TID.X ;  /* 0x0000000000057919 */ /* 0x000ea20000002100 */
[----:B------:R-:W-:Y:S01]  /*1b0d0*/  UIMAD UR41, UR41, 0x180, URZ ;  /* 0x00000180292978a4 */ /* 0x000fe2000f8e023f */
[----:B------:R-:W-:Y:S01]  /*1b0e0*/  ULDC UR11, c[0x0][0x288] ;  /* 0x0000a200000b7ab9 */ /* 0x000fe20000000800 */
[----:B------:R-:W-:Y:S02]  /*1b0f0*/  UIADD3 UR37, UR45, UR37, URZ ;  /* 0x000000252d257290 */ /* 0x000fe4000fffe03f */
[----:B------:R-:W-:Y:S02]  /*1b100*/  UIMAD.WIDE UR6, UR40, 0x180, URZ ;  /* 0x00000180280678a5 */ /* 0x000fe4000f8e023f */
[----:B------:R-:W-:Y:S01]  /*1b110*/  IMAD.U32 R12, RZ, RZ, UR41 ;  /* 0x00000029ff0c7e24 */ /* 0x000fe2000f8e00ff */
[----:B------:R-:W-:Y:S02]  /*1b120*/  UIMAD UR40, UR40, 0x180, URZ ;  /* 0x00000180282878a4 */ /* 0x000fe4000f8e023f */
[----:B------:R-:W-:Y:S01]  /*1b130*/  UISETP.GE.AND UP2, UPT, UR41, UR11, UPT ;  /* 0x0000000b2900728c */ /* 0x000fe2000bf46270 */
[----:B------:R-:W-:Y:S01]  /*1b140*/  ULDC UR10, c[0x0][0x284] ;  /* 0x0000a100000a7ab9 */ /* 0x000fe20000000800 */
[----:B------:R-:W-:-:S02]  /*1b150*/  USHF.R.U32.HI UR4, URZ, 0x1, UR37 ;  /* 0x000000013f047899 */ /* 0x000fc40008011625 */
[----:B------:R-:W-:Y:S02]  /*1b160*/  UISETP.GE.OR UP2, UPT, UR40, UR10, UP2 ;  /* 0x0000000a2800728c */ /* 0x000fe40009746670 */
[----:B------:R-:W-:Y:S02]  /*1b170*/  ULOP3.LUT UR4, UR4, 0x1, URZ, 0xc0, !UPT ;  /* 0x0000000104047892 */ /* 0x000fe4000f8ec03f */
[----:B------:R-:W-:Y:S01]  /*1b180*/  USHF.R.S32.HI UR12, URZ, 0x1f, UR42 ;  /* 0x0000001f3f0c7899 */ /* 0x000fe2000801142a */
[----:B------:R-:W-:Y:S01]  /*1b190*/  ULDC.64 UR8, c[0x0][0x5d0] ;  /* 0x0001740000087ab9 */ /* 0x000fe20000000a00 */
[----:B------:R-:W-:Y:S01]  /*1b1a0*/  UISETP.GT.U32.AND UP0, UPT, UR37, 0x1, UPT ;  /* 0x000000012500788c */ /* 0x000fe2000bf04070 */
[----:B------:R-:W-:Y:S01]  /*1b1b0*/  PLOP3.LUT P0, PT, PT, PT, UP2, 0x80, 0x0 ;  /* 0x000000000000781c */ /* 0x000fe20003f0f028 */
[----:B------:R-:W-:Y:S02]  /*1b1c0*/  UISETP.NE.U32.AND UP1, UPT, UR4, 0x1, UPT ;  /* 0x000000010400788c */ /* 0x000fe4000bf25070 */
[----:B------:R-:W-:-:S02]  /*1b1d0*/  UIMAD UR5, UR12, UR8, URZ ;  /* 0x000000080c0572a4 */ /* 0x000fc4000f8e023f */
[----:B------:R-:W-:Y:S02]  /*1b1e0*/  UISETP.LT.U32.AND UP0, UPT, UR45, 0x2, UP0 ;  /* 0x000000022d00788c */ /* 0x000fe40008701070 */
[----:B------:R-:W-:Y:S01]  /*1b1f0*/  UISETP.GT.U32.AND UP1, UPT, UR45, 0x1, !UP1 ;  /* 0x000000012d00788c */ /* 0x000fe2000cf24070 */
[--C-:B--2---:R-:W-:Y:S01]  /*1b200*/  SHF.R.U32.HI R19, RZ, 0x7, R5.reuse ;  /* 0x00000007ff137819 */ /* 0x104fe20000011605 */
[C---:B------:R-:W-:Y:S01]  /*1b210*/  IMAD.SHL.U32 R13, R5.reuse, 0x2, RZ ;  /* 0x00000002050d7824 */ /* 0x040fe200078e00ff */
[----:B------:R-:W-:Y:S01]  /*1b220*/  SHF.R.U32.HI R3, RZ, 0x2, R5 ;  /* 0x00000002ff037819 */ /* 0x000fe20000011605 */
[----:B------:R-:W-:Y:S01]  /*1b230*/  UIMAD UR5, UR42, UR9, UR5 ;  /* 0x000000092a0572a4 */ /* 0x000fe2000f8e0205 */
[----:B0-----:R-:W-:Y:S01]  /*1b240*/  LOP3.LUT R4, R5, 0x60, RZ, 0xc0, !PT ;  /* 0x0000006005047812 */ /* 0x001fe200078ec0ff */
[----:B------:R-:W-:Y:S01]  /*1b250*/  USEL UR4, URZ, 0x1, !UP1 ;  /* 0x000000013f047887 */ /* 0x000fe2000c800000 */
[----:B------:R-:W-:Y:S01]  /*1b260*/  LOP3.LUT R19, R19, 0x1, RZ, 0xc0, !PT ;  /* 0x0000000113137812 */ /* 0x000fe200078ec0ff */
[----:B------:R-:W-:Y:S01]  /*1b270*/  ULOP3.LUT UR37, UR37, 0x1, URZ, 0xc0, !UPT ;  /* 0x0000000125257892 */ /* 0x000fe2000f8ec03f */
[----:B------:R-:W-:-:S02]  /*1b280*/  LOP3.LUT R3, R3, 0x7, RZ, 0xc0, !PT ;  /* 0x0000000703037812 */ /* 0x000fc400078ec0ff */
[----:B------:R-:W-:Y:S01]  /*1b290*/  SHF.R.U32.HI R4, RZ, 0x1, R4 ;  /* 0x00000001ff047819 */ /* 0x000fe20000011604 */
[C---:B------:R-:W-:Y:S01]  /*1b2a0*/  IMAD.SHL.U32 R226, R19.reuse, 0x40, RZ ;  /* 0x0000004013e27824 */ /* 0x040fe200078e00ff */
[----:B------:R-:W-:Y:S02]  /*1b2b0*/  LOP3.LUT R12, R12, 0x6, R13, 0xf8, !PT ;  /* 0x000000060c0c7812 */ /* 0x000fe400078ef80d */
[--C-:B-1----:R-:W-:Y:S02]  /*1b2c0*/  IADD3 R0, RZ, -R4, -R3.reuse ;  /* 0x80000004ff007210 */ /* 0x102fe40007ffe803 */
[----:B------:R-:W-:Y:S01]  /*1b2d0*/  LOP3.LUT R226, R226, 0x40, R3, 0xe2, !PT ;  /* 0x00000040e2e27812 */ /* 0x000fe200078ee203 */
[----:B------:R-:W-:Y:S01]  /*1b2e0*/  IMAD.MOV.U32 R3, RZ, RZ, -0x2 ;  /* 0xfffffffeff037424 */ /* 0x000fe200078e00ff */
[----:B------:R-:W-:Y:S01]  /*1b2f0*/  SHF.R.S32.HI R13, RZ, 0x1f, R12 ;  /* 0x0000001fff0d7819 */ /* 0x000fe2000001140c */
[----:B------:R-:W-:Y:S01]  /*1b300*/  IMAD R19, R19, -0x40, R0 ;  /* 0xffffffc013137824 */ /* 0x000fe200078e0200 */
[----:B------:R-:W-:-:S02]  /*1b310*/  LOP3.LUT R0, R5, 0x3, RZ, 0xc0, !PT ;  /* 0x0000000305007812 */ /* 0x000fc400078ec0ff */
[----:B------:R-:W-:Y:S01]  /*1b320*/  LOP3.LUT R226, R226, UR6, R4, 0xfe, !PT ;  /* 0x00000006e2e27c12 */ /* 0x000fe2000f8efe04 */
[----:B------:R-:W-:Y:S01]  /*1b330*/  IMAD.U32 R4, RZ, RZ, UR8 ;  /* 0x00000008ff047e24 */ /* 0x000fe2000f8e00ff */
[----:B------:R-:W-:Y:S01]  /*1b340*/  USEL UR8, URZ, 0x1, !UP0 ;  /* 0x000000013f087887 */ /* 0x000fe2000c000000 */
[----:B------:R-:W-:Y:S02]  /*1b350*/  IMAD R0, R0, R3, UR11 ;  /* 0x0000000b00007e24 */ /* 0x000fe4000f8e0203 */
[----:B------:R-:W-:Y:S01]  /*1b360*/  IMAD.U32 R3, RZ, RZ, UR10 ;  /* 0x0000000aff037e24 */ /* 0x000fe2000f8e00ff */
[----:B------:R-:W-:Y:S01]  /*1b370*/  ULOP3.LUT UR36, UR4, UR36, UR8, 0x96, !UPT ;  /* 0x0000002404247292 */ /* 0x000fe2000f8e9608 */
[----:B------:R-:W-:-:S03]  /*1b380*/  IMAD.WIDE.U32 R4, R4, UR42, R12 ;  /* 0x0000002a04047c25 */ /* 0x000fc6000f8e000c */
[----:B------:R-:W-:Y:S01]  /*1b390*/  IADD3 R19, R3, -UR40, R19 ;  /* 0x8000002803137c10 */ /* 0x000fe2000fffe013 */
[----:B------:R-:W-:Y:S01]  /*1b3a0*/  VIADD R5, R5, UR5 ;  /* 0x0000000505057c36 */ /* 0x000fe20008000000 */
[----:B------:R-:W-:Y:S01]  /*1b3b0*/  UMOV UR40, 0xffffffff ;  /* 0xffffffff00287882 */ /* 0x000fe20000000000 */
[----:B------:R-:W-:Y:S01]  /*1b3c0*/  VIADD R0, R0, -UR41 ;  /* 0x8000002900007c36 */ /* 0x000fe20008000000 */
[----:B------:R-:W-:Y:S06]  /*1b3d0*/  @P0 BRA `(.L_x_28) ;  /* 0x0000025000700947 */ /* 0x000fec0003800000 */
[----:B------:R-:W-:Y:S01]  /*1b3e0*/  ISETP.NE.AND P0, PT, R17, RZ, PT ;  /* 0x000000ff1100720c */ /* 0x000fe20003f05270 */
[----:B------:R-:W-:Y:S01]  /*1b3f0*/  ULDC.64 UR10, c[0x0][0x5c8] ;  /* 0x00017200000a7ab9 */ /* 0x000fe20000000a00 */
[----:B------:R-:W-:Y:S01]  /*1b400*/  BSSY B0, `(.L_x_28) ;  /* 0x0002519000007945 */ /* 0x000fe20003800000 */
[----:B------:R-:W-:Y:S01]  /*1b410*/  UIMAD UR4, UR7, UR10, URZ ;  /* 0x0000000a070472a4 */ /* 0x000fe2000f8e023f */
[----:B------:R-:W-:Y:S02]  /*1b420*/  IMAD.U32 R14, RZ, RZ, UR11 ;  /* 0x0000000bff0e7e24 */ /* 0x000fe4000f8e00ff */
[----:B------:R-:W-:-:S04]  /*1b430*/  IMAD.WIDE.U32 R8, R226, UR10, R4 ;  /* 0x0000000ae2087c25 */ /* 0x000fc8000f8e0004 */
[----:B------:R-:W-:-:S04]  /*1b440*/  IMAD R14, R226, R14, UR4 ;  /* 0x00000004e20e7e24 */ /* 0x000fc8000f8e020e */
[----:B------:R-:W-:Y:S01]  /*1b450*/  IMAD.IADD R14, R9, 0x1, R14 ;  /* 0x00000001090e7824 */ /* 0x000fe200078e020e */
[----:B------:R-:W-:Y:S06]  /*1b460*/  @!P0 BRA `(.L_x_29) ;  /* 0x0000019800e48947 */ /* 0x000fec0003800000 */
[----:B------:R-:W0:Y:S01]  /*1b470*/  LDC.64 R4, c[0x0][0x5b0] ;  /* 0x00016c00ff047b82 */ /* 0x000e220000000a00 */
[----:B------:R-:W-:Y:S01]  /*1b480*/  ULDC.64 UR8, c[0x0][0x5b8] ;  /* 0x00016e0000087ab9 */ /* 0x000fe20000000a00 */
[----:B------:R-:W-:Y:S01]  /*1b490*/  ISETP.GE.AND P6, PT, R19, 0x1, PT ;  /* 0x000000011300780c */ /* 0x000fe20003fc6270 */
[----:B------:R-:W-:Y:S02]  /*1b4a0*/  UIMAD UR4, UR12, UR8, URZ ;  /* 0x000000080c0472a4 */ /* 0x000fe4000f8e023f */
[----:B------:R-:W-:Y:S01]  /*1b4b0*/  IMAD.U32 R3, RZ, RZ, UR8 ;  /* 0x00000008ff037e24 */ /* 0x000fe2000f8e00ff */
[----:B------:R-:W-:Y:S01]  /*1b4c0*/  LOP3.LUT R18, R18, 0xfffffffe, RZ, 0xc0, !PT ;  /* 0xfffffffe12127812 */ /* 0x000fe200078ec0ff */
[----:B------:R-:W-:Y:S01]  /*1b4d0*/  BSSY B1, `(.L_x_30) ;  /* 0x000000f000017945 */ /* 0x000fe20003800000 */
[----:B------:R-:W-:Y:S01]  /*1b4e0*/  UIMAD UR4, UR42, UR9, UR4 ;  /* 0x000000092a0472a4 */ /* 0x000fe2000f8e0204 */
[----:B------:R-:W1:Y:S01]  /*1b4f0*/  LDC.64 R10, c[0x0][0x5a8] ;  /* 0x00016a00ff0a7b82 */ /* 0x000e620000000a00 */
[----:B------:R-:W-:Y:S01]  /*1b500*/  IMAD.WIDE.U32 R12, R3, UR42, R12 ;  /* 0x0000002a030c7c25 */ /* 0x000fe2000f8e000c */
[----:B------:R-:W-:-:S03]  /*1b510*/  ISETP.LT.OR P1, PT, R0, 0x1, !P6 ;  /* 0x000000010000780c */ /* 0x000fc60007721670 */
[----:B------:R-:W-:Y:S02]  /*1b520*/  VIADD R219, R13, UR4 ;  /* 0x000000040ddb7c36 */ /* 0x000fe40008000000 */
[----:B------:R-:W-:Y:S01]  /*1b530*/  IMAD.MOV.U32 R218, RZ, RZ, R12 ;  /* 0x000000ffffda7224 */ /* 0x000fe200078e000c */
[----:B------:R-:W-:Y:S01]  /*1b540*/  @P6 LOP3.LUT R18, R18, 0x1, RZ, 0xfc, !PT ;  /* 0x0000000112126812 */ /* 0x000fe200078efcff */
[----:B0-----:R-:W-:Y:S02]  /*1b550*/  IMAD R15, R4, UR7, RZ ;  /* 0x00000007040f7c24 */ /* 0x001fe4000f8e02ff */
[----:B------:R-:W-:-:S04]  /*1b560*/  IMAD.WIDE.U32 R6, R226, R4, R218 ;  /* 0x00000004e2067225 */ /* 0x000fc800078e00da */
[----:B------:R-:W-:Y:S01]  /*1b570*/  IMAD R15, R226, R5, R15 ;  /* 0x00000005e20f7224 */ /* 0x000fe200078e020f */
[----:B-1----:R-:W-:-:S04]  /*1b580*/  IADD3 R216, P0, R6, R10, RZ ;  /* 0x0000000a06d87210 */ /* 0x002fc80007f1e0ff */
[----:B------:R-:W-:Y:S01]  /*1b590*/  IADD3.X R217, R11, R7, R15, P0, !PT ;  /* 0x000000070bd97210 */ /* 0x000fe200007fe40f */
[----:B------:R-:W-:Y:S08]  /*1b5a0*/  @P1 BRA `(.L_x_31) ;  /* 0x0000000000041947 */ /* 0x000ff00003800000 */
[----:B------:R0:W5:Y:S02]  /*1b5b0*/  LDG.E.U8 R2, desc[UR46][R216.64] ;  /* 0x0000002ed8027981 */ /* 0x000164000c1e1100 */
.L_x_31:
[----:B------:R-:W-:Y:S05]  /*1b5c0*/  BSYNC B1 ;  /* 0x0000000000017941 */ /* 0x000fea0003800000 */
.L_x_30:
[----:B------:R-:W2:Y:S01]  /*1b5d0*/  LDL.LU R6, [R1+0x480] ;  /* 0x0004800001067983 */ /* 0x000ea20000300800 */
[----:B-----5:R-:W-:Y:S01]  /*1b5e0*/  LOP3.LUT R3, R2, 0xffff, RZ, 0xc0, !PT ;  /* 0x0000ffff02037812 */ /* 0x020fe200078ec0ff */
[----:B------:R-:W-:Y:S01]  /*1b5f0*/  ULDC.64 UR4, c[0x0][0x5c0] ;  /* 0x0001700000047ab9 */ /* 0x000fe20000000a00 */
[----:B------:R-:W-:Y:S01]  /*1b600*/  ISETP.LT.OR P2, PT, R0, 0x2, !P6 ;  /* 0x000000020000780c */ /* 0x000fe20007741670 */
[----:B------:R-:W-:Y:S01]  /*1b610*/  BSSY B1, `(.L_x_32) ;  /* 0x000000b000017945 */ /* 0x000fe20003800000 */
[----:B------:R-:W-:Y:S02]  /*1b620*/  PRMT R3, R3, 0x8880, RZ ;  /* 0x0000888003037816 */ /* 0x000fe400000000ff */
[----:B------:R-:W-:-:S03]  /*1b630*/  IADD3 R8, P0, R8, UR4, RZ ;  /* 0x0000000408087c10 */ /* 0x000fc6000ff1e0ff */
[----:B------:R-:W-:Y:S01]  /*1b640*/  IMAD R3, R3, R17, RZ ;  /* 0x0000001103037224 */ /* 0x000fe200078e02ff */
[----:B------:R-:W-:-:S03]  /*1b650*/  IADD3.X R9, R14, UR5, RZ, P0, !PT ;  /* 0x000000050e097c10 */ /* 0x000fc600087fe4ff */
[----:B--2---:R-:W-:-:S05]  /*1b660*/  @!P1 IMAD R6, R6, R16, R3 ;  /* 0x0000001006069224 */ /* 0x004fca00078e0203 */
[----:B------:R1:W-:Y:S01]  /*1b670*/  @!P1 STG.E.U8 desc[UR46][R8.64], R6 ;  /* 0x0000000608009986 */ /* 0x0003e2000c10112e */
[----:B------:R-:W-:Y:S05]  /*1b680*/  @P2 BRA `(.L_x_33) ;  /* 0x00000000000c2947 */ /* 0x000fea0003800000 */
[----:B------:R-:W2:Y:S02]  /*1b690*/  LDG.E.U8 R2, desc[UR46][R216.64+0x1] ;  /* 0x0000012ed8027981 */ /* 0x000ea4000c1e1100 */
[----:B--2---:R-:W-:-:S05]  /*1b6a0*/  PRMT R3, R2, 0x8880, RZ ;  /* 0x0000888002037816 */ /* 0x004fca00000000ff */
[----:B------:R-:W-:-:S07]  /*1b6b0*/  IMAD R3, R3, R17, RZ ;  /* 0x0000001103037224 */ /* 0x000fce00078e02ff */
.L_x_33:
[----:B------:R-:W-:Y:S05]  /*1b6c0*/  BSYNC B1 ;  /* 0x0000000000017941 */ /* 0x000fea0003800000 */
.L_x_32:
[----:B-1----:R-:W2:Y:S01]  /*1b6d0*/  LDL.LU R6, [R1+0x484] ;  /* 0x0004840001067983 */ /* 0x002ea20000300800 */
[----:B------:R-:W-:Y:S01]  /*1b6e0*/  ISETP.GE.AND P5, PT, R19, 0x9, PT ;  /* 0x000000091300780c */ /* 0x000fe20003fa6270 */
[C---:B------:R-:W-:Y:S01]  /*1b6f0*/  IMAD.SHL.U32 R220, R4.reuse, 0x8, RZ ;  /* 0x0000000804dc7824 */ /* 0x040fe200078e00ff */
[----:B------:R-:W-:Y:S01]  /*1b700*/  SHF.L.U64.HI R221, R4, 0x3, R5 ;  /* 0x0000000304dd7819 */ /* 0x000fe20000010205 */
[----:B------:R-:W-:Y:S01]  /*1b710*/  @!P2 IMAD.MOV.U32 R7, RZ, RZ, R9 ;  /* 0x000000ffff07a224 */ /* 0x000fe200078e0009 */
[C---:B------:R-:W-:Y:S01]  /*1b720*/  ISETP.LT.OR P4, PT, R0.reuse, 0x1, !P5 ;  /* 0x000000010000780c */ /* 0x040fe20006f81670 */
[----:B------:R-:W-:Y:S01]  /*1b730*/  BSSY B1, `(.L_x_34) ;  /* 0x000000e000017945 */ /* 0x000fe20003800000 */
[----:B------:R-:W-:Y:S01]  /*1b740*/  ISETP.LT.OR P0, PT, R0, 0x2, !P5 ;  /* 0x000000020000780c */ /* 0x000fe20006f01670 */
[----:B------:R-:W-:-:S04]  /*1b750*/  IMAD.WIDE.U32 R22, R226, R4, R220 ;  /* 0x00000004e2167225 */ /* 0x000fc800078e00dc */
[----:B------:R-:W-:Y:S02]  /*1b760*/  IMAD.IADD R15, R15, 0x1, R23 ;  /* 0x000000010f0f7824 */ /* 0x000fe400078e0217 */
[----:B--2---:R-:W-:Y:S02]  /*1b770*/  @!P2 IMAD R14, R6, R16, R3 ;  /* 0x00000010060ea224 */ /* 0x004fe400078e0203 */
[----:B------:R-:W-:-:S05]  /*1b780*/  @!P2 IMAD.MOV.U32 R6, RZ, RZ, R8 ;  /* 0x000000ffff06a224 */ /* 0x000fca00078e0008 */
[----:B------:R1:W-:Y:S01]  /*1b790*/  @!P2 STG.E.U8 desc[UR46][R6.64+0x1], R14 ;  /* 0x0000010e0600a986 */ /* 0x0003e2000c10112e */
[----:B------:R-:W-:-:S04]  /*1b7a0*/  IADD3 R22, P1, P2, R12, R10, R22 ;  /* 0x0000000a0c167210 */ /* 0x000fc80007a3e016 */
[----:B------:R-:W-:Y:S02]  /*1b7b0*/  IADD3.X R23, R219, R11, R15, P1, P2 ;  /* 0x0000000bdb177210 */ /* 0x000fe40000fe440f */
[----:B-1----:R-:W-:Y:S01]  /*1b7c0*/  @!P4 IADD3 R6, P3, R8, UR44, RZ ;  /* 0x0000002c0806cc10 */ /* 0x002fe2000ff7e0ff */
[----:B------:R-:W-:-:S12]  /*1b7d0*/  @P4 BRA `(.L_x_35) ;  /* 0x00000000000c4947 */ /* 0x000fd80003800000 */
[----:B------:R-:W2:Y:S02]  /*1b7e0*/  LDG.E.U8 R2, desc[UR46][R22.64] ;  /* 0x0000002e16027981 */ /* 0x000ea4000c1e1100 */
[----:B--2---:R-:W-:-:S05]  /*1b7f0*/  PRMT R3, R2, 0x8880, RZ ;  /* 0x0000888002037816 */ /* 0x004fca00000000ff */
[----:B------:R-:W-:-:S07]  /*1b800*/  IMAD R3, R3, R17, RZ ;  /* 0x0000001103037224 */ /* 0x000fce00078e02ff */
.L_x_35:
[----:B------:R-:W-:Y:S05]  /*1b810*/  BSYNC B1 ;  /* 0x0000000000017941 */ /* 0x000fea0003800000 */
.L_x_34:
[----:B------:R-:W2:Y:S01]  /*1b820*/  LDL.LU R14, [R1+0x488] ;  /* 0x00048800010e7983 */ /* 0x000ea20000300800 */
[----:B------:R-:W-:Y:S01]  /*1b830*/  @!P4 IADD3.X R7, R9, UR43, RZ, P3, !PT ;  /* 0x0000002b0907cc10 */ /* 0x000fe20009ffe4ff */
[----:B------:R-:W-:Y:S01]  /*1b840*/  BSSY B1, `(.L_x_36) ;  /* 0x000000b000017945 */ /* 0x000fe20003800000 */
[C---:B------:R-:W-:Y:S02]  /*1b850*/  ISETP.LT.OR P2, PT, R0.reuse, 0x9, !P6 ;  /* 0x000000090000780c */ /* 0x040fe40007741670 */
[C---:B------:R-:W-:Y:S02]  /*1b860*/  ISETP.LT.OR P3, PT, R0.reuse, 0xa, !P6 ;  /* 0x0000000a0000780c */ /* 0x040fe40007761670 */
[----:B------:R-:W-:Y:S01]  /*1b870*/  ISETP.LT.OR P1, PT, R0, 0x9, !P5 ;  /* 0x000000090000780c */ /* 0x000fe20006f21670 */
[----:B--2---:R-:W-:-:S05]  /*1b880*/  @!P4 IMAD R14, R14, R16, R3 ;  /* 0x000000100e0ec224 */ /* 0x004fca00078e0203 */
[----:B------:R1:W-:Y:S02]  /*1b890*/  @!P4 STG.E.U8 desc[UR46][R6.64], R14 ;  /* 0x0000000e0600c986 */ /* 0x0003e4000c10112e */
[----:B-1----:R-:W-:Y:S01]  /*1b8a0*/  @!P0 IADD3 R6, P4, R8, UR44, RZ ;  /* 0x0000002c08068c10 */ /* 0x002fe2000ff9e0ff */
[----:B------:R-:W-:-:S12]  /*1b8b0*/  @P0 BRA `(.L_x_37) ;  /* 0x00000000000c0947 */ /* 0x000fd80003800000 */
[----:B------:R-:W2:Y:S02]  /*1b8c0*/  LDG.E.U8 R2, desc[UR46][R22.64+0x1] ;  /* 0x0000012e16027981 */ /* 0x000ea4000c1e1100 */
[----:B--2---:R-:W-:-:S05]  /*1b8d0*/  PRMT R3, R2, 0x8880, RZ ;  /* 0x0000888002037816 */ /* 0x004fca00000000ff */
[----:B------:R-:W-:-:S07]  /*1b8e0*/  IMAD R3, R3, R17, RZ ;  /* 0x0000001103037224 */ /* 0x000fce00078e02ff */
.L_x_37:
[----:B------:R-:W-:Y:S05]  /*1b8f0*/  BSYNC B1 ;  /* 0x0000000000017941 */ /* 0x000fea0003800000 */
.L_x_36:
[----:B------:R-:W2:Y:S01]  /*1b900*/  LDL.LU R14, [R1+0x48c] ;  /* 0x00048c00010e7983 */ /* 0x000ea20000300800 */
[----:B------:R-:W-:Y:S01]  /*1b910*/  @!P0 IADD3.X R7, R9, UR43, RZ, P4, !PT ;  /* 0x0000002b09078c10 */ /* 0x000fe2000a7fe4ff */
[----:B------:R-:W-:Y:S01]  /*1b920*/  BSSY B1, `(.L_x_38) ;  /* 0x0000007000017945 */ /* 0x000fe20003800000 */
[----:B--2---:R-:W-:-:S05]  /*1b930*/  @!P0 IMAD R14, R14, R16, R3 ;  /* 0x000000100e0e8224 */ /* 0x004fca00078e0203 */
[----:B------:R1:W-:Y:S01]  /*1b940*/  @!P0 STG.E.U8 desc[UR46][R6.64+0x1], R14 ;  /* 0x0000010e06008986 */ /* 0x0003e2000c10112e */
[----:B------:R-:W-:Y:S05]  /*1b950*/  @P2 BRA `(.L_x_39) ;  /* 0x00000000000c2947 */ /* 0x000fea0003800000 */
[----:B------:R-:W2:Y:S02]  /*1b960*/  LDG.E.U8 R2, desc[UR46][R216.64+0x8] ;  /* 0x0000082ed8027981 */ /* 0x000ea4000c1e1100 */
[----:B--2---:R-:W-:-:S05]  /*1b970*/  PRMT R3, R2, 0x8880, RZ ;  /* 0x0000888002037816 */ /* 0x004fca00000000ff */
[----:B------:R-:W-:-:S07]  /*1b980*/  IMAD R3, R3, R17, RZ ;  /* 0x0000001103037224 */ /* 0x000fce00078e02ff */
.L_x_39:
[----:B------:R-:W-:Y:S05]  /*1b990*/  BSYNC B1 ;  /* 0x0000000000017941 */ /* 0x000fea0003800000 */
.L_x_38:
[----:B-1----:R-:W2:Y:S01]  /*1b9a0*/  LDL.LU R6, [R1+0x490] ;  /* 0x0004900001067983 */ /* 0x002ea20000300800 */
[----:B------:R-:W-:Y:S01]  /*1b9b0*/  @!P2 IMAD.MOV.U32 R7, RZ, RZ, R9 ;  /* 0x000000ffff07a224 */ /* 0x000fe200078e0009 */
[----:B------:R-:W-:Y:S01]  /*1b9c0*/  BSSY B1, `(.L_x_40) ;  /* 0x0000008000017945 */ /* 0x000fe20003800000 */
[----:B--2---:R-:W-:Y:S02]  /*1b9d0*/  @!P2 IMAD R14, R6, R16, R3 ;  /* 0x00000010060ea224 */ /* 0x004fe400078e0203 */
[----:B------:R-:W-:-:S05]  /*1b9e0*/  @!P2 IMAD.MOV.U32 R6, RZ, RZ, R8 ;  /* 0x000000ffff06a224 */ /* 0x000fca00078e0008 */
[----:B------:R1:W-:Y:S01]  /*1b9f0*/  @!P2 STG.E.U8 desc[UR46][R6.64+0x8], R14 ;  /* 0x0000080e0600a986 */ /* 0x0003e2000c10112e */
[----:B------:R-:W-:Y:S05]  /*1ba00*/  @P3 BRA `(.L_x_41) ;  /* 0x00000000000c3947 */ /* 0x000fea0003800000 */
[----:B------:R-:W2:Y:S02]  /*1ba10*/  LDG.E.U8 R2, desc[UR46][R216.64+0x9] ;  /* 0x0000092ed8027981 */ /* 0x000ea4000c1e1100 */
[----:B--2---:R-:W-:-:S05]  /*1ba20*/  PRMT R3, R2, 0x8880, RZ ;  /* 0x0000888002037816 */ /* 0x004fca00000000ff */
[----:B------:R-:W-:-:S07]  /*1ba30*/  IMAD R3, R3, R17, RZ ;  /* 0x0000001103037224 */ /* 0x000fce00078e02ff */
.L_x_41:
[----:B------:R-:W-:Y:S05]  /*1ba40*/  BSYNC B1 ;  /* 0x0000000000017941 */ /* 0x000fea0003800000 */
.L_x_40:
[----:B-1----:R-:W2:Y:S01]  /*1ba50*/  LDL.LU R6, [R1+0x494] ;  /* 0x0004940001067983 */ /* 0x002ea20000300800 */
[----:B------:R-:W-:Y:S01]  /*1ba60*/  @!P3 IMAD.MOV.U32 R7, RZ, RZ, R9 ;  /* 0x000000ffff07b224 */ /* 0x000fe200078e0009 */
[----:B------:R-:W-:Y:S01]  /*1ba70*/  BSSY B1, `(.L_x_42) ;  /* 0x000000a000017945 */ /* 0x000fe20003800000 */
[----:B------:R-:W-:Y:S01]  /*1ba80*/  ISETP.LT.OR P0, PT, R0, 0xa, !P5 ;  /* 0x0000000a0000780c */ /* 0x000fe20006f01670 */
[----:B--2---:R-:W-:Y:S02]  /*1ba90*/  @!P3 IMAD R14, R6, R16, R3 ;  /* 0x00000010060eb224 */ /* 0x004fe400078e0203 */
[----:B------:R-:W-:-:S05]  /*1baa0*/  @!P3 IMAD.MOV.U32 R6, RZ, RZ, R8 ;  /* 0x000000ffff06b224 */ /* 0x000fca00078e0008 */
[----:B------:R1:W-:Y:S02]  /*1bab0*/  @!P3 STG.E.U8 desc[UR46][R6.64+0x9], R14 ;  /* 0x0000090e0600b986 */ /* 0x0003e4000c10112e */
[----:B-1----:R-:W-:Y:S01]  /*1bac0*/  @!P1 IADD3 R6, P2, R8, UR44, RZ ;  /* 0x0000002c08069c10 */ /* 0x002fe2000ff5e0ff */
[----:B------:R-:W-:-:S12]  /*1bad0*/  @P1 BRA `(.L_x_43) ;  /* 0x00000000000c1947 */ /* 0x000fd80003800000 */
[----:B------:R-:W2:Y:S02]  /*1bae0*/  LDG.E.U8 R2, desc[UR46][R22.64+0x8] ;  /* 0x0000082e16027981 */ /* 0x000ea4000c1e1100 */
[----:B--2---:R-:W-:-:S05]  /*1baf0*/  PRMT R3, R2, 0x8880, RZ ;  /* 0x0000888002037816 */ /* 0x004fca00000000ff */
[----:B------:R-:W-:-:S07]  /*1bb00*/  IMAD R3, R3, R17, RZ ;  /* 0x0000001103037224 */ /* 0x000fce00078e02ff */
.L_x_43:
[----:B------:R-:W-:Y:S05]  /*1bb10*/  BSYNC B1 ;  /* 0x0000000000017941 */ /* 0x000fea0003800000 */
.L_x_42:
[----:B------:R-:W2:Y:S01]  /*1bb20*/  LDL.LU R14, [R1+0x498] ;  /* 0x00049800010e7983 */ /* 0x000ea20000300800 */
[----:B------:R-:W-:Y:S01]  /*1bb30*/  @!P1 IADD3.X R7, R9, UR43, RZ, P2, !PT ;  /* 0x0000002b09079c10 */ /* 0x000fe200097fe4ff */
[----:B------:R-:W-:Y:S01]  /*1bb40*/  BSSY B1, `(.L_x_44) ;  /* 0x000000b000017945 */ /* 0x000fe20003800000 */
[C---:B------:R-:W-:Y:S02]  /*1bb50*/  ISETP.LT.OR P2, PT, R0.reuse, 0x11, !P6 ;  /* 0x000000110000780c */ /* 0x040fe40007741670 */
[----:B------:R-:W-:Y:S01]  /*1bb60*/  ISETP.LT.OR P3, PT, R0, 0x12, !P6 ;  /* 0x000000120000780c */ /* 0x000fe20007761670 */
[----:B--2---:R-:W-:-:S05]  /*1bb70*/  @!P1 IMAD R14, R14, R16, R3 ;  /* 0x000000100e0e9224 */ /* 0x004fca00078e0203 */
[----:B------:R1:W-:Y:S01]  /*1bb80*/  @!P1 STG.E.U8 desc[UR46][R6.64+0x8], R14 ;  /* 0x0000080e06009986 */ /* 0x0003e2000c10112e */
[----:B------:R-:W-:Y:S02]  /*1bb90*/  ISETP.LT.OR P1, PT, R0, 0x11, !P5 ;  /* 0x000000110000780c */ /* 0x000fe40006f21670 */
[----:B-1----:R-:W-:Y:S01]  /*1bba0*/  @!P0 IADD3 R6, P4, R8, UR44, RZ ;  /* 0x0000002c08068c10 */ /* 0x002fe2000ff9e0ff */
[----:B------:R-:W-:-:S12]  /*1bbb0*/  @P0 BRA `(.L_x_45) ;  /* 0x00000000000c0947 */ /* 0x000fd80003800000 */
[----:B------:R-:W2:Y:S02]  /*1bbc0*/  LDG.E.U8 R2, desc[UR46][R22.64+0x9] ;  /* 0x0000092e16027981 */ /* 0x000ea4000c1e1100 */
[----:B--2---:R-:W-:-:S05]  /*1bbd0*/  PRMT R3, R2, 0x8880, RZ ;  /* 0x0000888002037816 */ /* 0x004fca00000000ff */
[----:B------:R-:W-:-:S07]  /*1bbe0*/  IMAD R3, R3, R17, RZ ;  /* 0x0000001103037224 */ /* 0x000fce00078e02ff */
.L_x_45:
[----:B------:R-:W-:Y:S05]  /*1bbf0*/  BSYNC B1 ;  /* 0x0000000000017941 */ /* 0x000fea0003800000 */
.L_x_44:
        /* <DEDUP_REMOVED lines=9> */
.L_x_47:
[----:B------:R-:W-:Y:S05]  /*1bc90*/  BSYNC B1 ;  /* 0x0000000000017941 */ /* 0x000fea0003800000 */
.L_x_46:
        /* <DEDUP_REMOVED lines=10> */
.L_x_49:
[----:B------:R-:W-:Y:S05]  /*1bd40*/  BSYNC B1 ;  /* 0x0000000000017941 */ /* 0x000fea0003800000 */
.L_x_48:
        /* <DEDUP_REMOVED lines=12> */
.L_x_51:
[----:B------:R-:W-:Y:S05]  /*1be10*/  BSYNC B1 ;  /* 0x0000000000017941 */ /* 0x000fea0003800000 */
.L_x_50:
        /* <DEDUP_REMOVED lines=13> */
.L_x_53:
[----:B------:R-:W-:Y:S05]  /*1bef0*/  BSYNC B1 ;  /* 0x0000000000017941 */ /* 0x000fea0003800000 */
.L_x_52:
        /* <DEDUP_REMOVED lines=9> */
.L_x_55:
[----:B------:R-:W-:Y:S05]  /*1bf90*/  BSYNC B1 ;  /* 0x0000000000017941 */ /* 0x000fea0003800000 */
.L_x_54:
        /* <DEDUP_REMOVED lines=10> */
.L_x_57:
[----:B------:R-:W-:Y:S05]  /*1c040*/  BSYNC B1 ;  /* 0x0000000000017941 */ /* 0x000fea0003800000 */
.L_x_56:
        /* <DEDUP_REMOVED lines=12> */
.L_x_59:
[----:B------:R-:W-:Y:S05]  /*1c110*/  BSYNC B1 ;  /* 0x0000000000017941 */ /* 0x000fea0003800000 */
.L_x_58:
        /* <DEDUP_REMOVED lines=13> */
.L_x_61:
[----:B------:R-:W-:Y:S05]  /*1c1f0*/  BSYNC B1 ;  /* 0x0000000000017941 */ /* 0x000fea0003800000 */
.L_x_60:
        /* <DEDUP_REMOVED lines=9> */
.L_x_63:
[----:B------:R-:W-:Y:S05]  /*1c290*/  BSYNC B1 ;  /* 0x0000000000017941 */ /* 0x000fea0003800000 */
.L_x_62:
        /* <DEDUP_REMOVED lines=10> */
.L_x_65:
[----:B------:R-:W-:Y:S05]  /*1c340*/  BSYNC B1 ;  /* 0x0000000000017941 */ /* 0x000fea0003800000 */
.L_x_64:
        /* <DEDUP_REMOVED lines=12> */
.L_x_67:
[----:B------:R-:W-:Y:S05]  /*1c410*/  BSYNC B1 ;  /* 0x0000000000017941 */ /* 0x000fea0003800000 */
.L_x_66:
        /* <DEDUP_REMOVED lines=13> */
.L_x_69:
[----:B------:R-:W-:Y:S05]  /*1c4f0*/  BSYNC B1 ;  /* 0x0000000000017941 */ /* 0x000fea0003800000 */
.L_x_68:
        /* <DEDUP_REMOVED lines=9> */
.L_x_71:
[----:B------:R-:W-:Y:S05]  /*1c590*/  BSYNC B1 ;  /* 0x0000000000017941 */ /* 0x000fea0003800000 */
.L_x_70:
        /* <DEDUP_REMOVED lines=10> */
.L_x_73:
[----:B------:R-:W-:Y:S05]  /*1c640*/  BSYNC B1 ;  /* 0x0000000000017941 */ /* 0x000fea0003800000 */
.L_x_72:
        /* <DEDUP_REMOVED lines=12> */
.L_x_75:
[----:B------:R-:W-:Y:S05]  /*1c710*/  BSYNC B1 ;  /* 0x0000000000017941 */ /* 0x000fea0003800000 */
.L_x_74:
        /* <DEDUP_REMOVED lines=13> */
.L_x_77:
[----:B------:R-:W-:Y:S05]  /*1c7f0*/  BSYNC B1 ;  /* 0x0000000000017941 */ /* 0x000fea0003800000 */
.L_x_76:
        /* <DEDUP_REMOVED lines=9> */
.L_x_79:
[----:B------:R-:W-:Y:S05]  /*1c890*/  BSYNC B1 ;  /* 0x0000000000017941 */ /* 0x000fea0003800000 */
.L_x_78:
        /* <DEDUP_REMOVED lines=10> */
.L_x_81:
[----:B------:R-:W-:Y:S05]  /*1c940*/  BSYNC B1 ;  /* 0x0000000000017941 */ /* 0x000fea0003800000 */
.L_x_80:
        /* <DEDUP_REMOVED lines=12> */
.L_x_83:
[----:B------:R-:W-:Y:S05]  /*1ca10*/  BSYNC B1 ;  /* 0x0000000000017941 */ /* 0x000fea0003800000 */
.L_x_82:
        /* <DEDUP_REMOVED lines=13> */
.L_x_85:
[----:B------:R-:W-:Y:S05]  /*1caf0*/  BSYNC B1 ;  /* 0x0000000000017941 */ /* 0x000fea0003800000 */
.L_x_84:
        /* <DEDUP_REMOVED lines=9> */
.L_x_87:
[----:B------:R-:W-:Y:S05]  /*1cb90*/  BSYNC B1 ;  /* 0x0000000000017941 */ /* 0x000fea0003800000 */
.L_x_86:
        /* <DEDUP_REMOVED lines=10> */
.L_x_89:
[----:B------:R-:W-:Y:S05]  /*1cc40*/  BSYNC B1 ;  /* 0x0000000000017941 */ /* 0x000fea0003800000 */
.L_x_88:
        /* <DEDUP_REMOVED lines=12> */
.L_x_91:
[----:B------:R-:W-:Y:S05]  /*1cd10*/  BSYNC B1 ;  /* 0x0000000000017941 */ /* 0x000fea0003800000 */
.L_x_90:
        /* <DEDUP_REMOVED lines=13> */
.L_x_93:
[----:B------:R-:W-:Y:S05]  /*1cdf0*/  BSYNC B1 ;  /* 0x0000000000017941 */ /* 0x000fea0003800000 */
.L_x_92:
        /* <DEDUP_REMOVED lines=9> */
.L_x_95:
[----:B------:R-:W-:Y:S05]  /*1ce90*/  BSYNC B1 ;  /* 0x0000000000017941 */ /* 0x000fea0003800000 */
.L_x_94:
        /* <DEDUP_REMOVED lines=10> */
.L_x_97:
[----:B------:R-:W-:Y:S05]  /*1cf40*/  BSYNC B1 ;  /* 0x0000000000017941 */ /* 0x000fea0003800000 */
.L_x_96:
        /* <DEDUP_REMOVED lines=12> */
.L_x_99:
[----:B------:R-:W-:Y:S05]  /*1d010*/  BSYNC B1 ;  /* 0x0000000000017941 */ /* 0x000fea0003800000 */
.L_x_98:
[----:B------:R-:W2:Y:S01]  /*1d020*/  LDL.LU R14, [R1+0x508] ;  /* 0x00050800010e7983 */ /* 0x000ea20000300800 */
[----:B------:R-:W-:Y:S01]  /*1d030*/  @!P1 IADD3.X R7, R9, UR43, RZ, P0, !PT ;  /* 0x0000002b09079c10 */ /* 0x000fe200087fe4ff */
[----:B------:R-:W-:Y:S01]  /*1d040*/  BSSY B1, `(.L_x_100) ;  /* 0x000000a000017945 */ /* 0x000fe20003800000 */
        /* <DEDUP_REMOVED lines=9> */
.L_x_101:
[----:B------:R-:W-:Y:S05]  /*1d0e0*/  BSYNC B1 ;  /* 0x0000000000017941 */ /* 0x000fea0003800000 */
.L_x_100:
        /* <DEDUP_REMOVED lines=9> */
.L_x_103:
[----:B------:R-:W-:Y:S05]  /*1d180*/  BSYNC B1 ;  /* 0x0000000000017941 */ /* 0x000fea0003800000 */
.L_x_102:
[----:B-1----:R-:W2:Y:S01]  /*1d190*/  LDL.LU R6, [R1+0x510] ;  /* 0x0005100001067983 */ /* 0x002ea20000300800 */
[----:B------:R-:W-:Y:S01]  /*1d1a0*/  ISETP.LT.OR P2, PT, R0, 0x4a, !P6 ;  /* 0x0000004a0000780c */ /* 0x000fe20007741670 */
[----:B------:R-:W-:Y:S01]  /*1d1b0*/  @!P1 IMAD.MOV.U32 R7, RZ, RZ, R9 ;  /* 0x000000ffff079224 */ /* 0x000fe200078e0009 */
[----:B------:R-:W-:Y:S01]  /*1d1c0*/  BSSY B1, `(.L_x_104) ;  /* 0x000000a000017945 */ /* 0x000fe20003800000 */
[----:B--2---:R-:W-:Y:S02]  /*1d1d0*/  @!P1 IMAD R14, R6, R16, R3 ;  /* 0x00000010060e9224 */ /* 0x004fe400078e0203 */
[----:B------:R-:W-:-:S05]  /*1d1e0*/  @!P1 IMAD.MOV.U32 R6, RZ, RZ, R8 ;  /* 0x000000ffff069224 */ /* 0x000fca00078e0008 */
[----:B------:R1:W-:Y:S01]  /*1d1f0*/  @!P1 STG.E.U8 desc[UR46][R6.64+0x48], R14 ;  /* 0x0000480e06009986 */ /* 0x0003e2000c10112e */
[----:B------:R-:W-:Y:S02]  /*1d200*/  ISETP.LT.OR P1, PT, R0, 0x4a, !P5 ;  /* 0x0000004a0000780c */ /* 0x000fe40006f21670 */
[----:B-1----:R-:W-:Y:S01]  /*1d210*/  @!P0 IADD3 R6, P3, R8, UR44, RZ ;  /* 0x0000002c08068c10 */ /* 0x002fe2000ff7e0ff */
[----:B------:R-:W-:-:S12]  /*1d220*/  @P2 BRA `(.L_x_105) ;  /* 0x00000000000c2947 */ /* 0x000fd80003800000 */
[----:B------:R-:W2:Y:S02]  /*1d230*/  LDG.E.U8 R2, desc[UR46][R216.64+0x49] ;  /* 0x0000492ed8027981 */ /* 0x000ea4000c1e1100 */
[----:B--2---:R-:W-:-:S05]  /*1d240*/  PRMT R3, R2, 0x8880, RZ ;  /* 0x0000888002037816 */ /* 0x004fca00000000ff */
[----:B------:R-:W-:-:S07]  /*1d250*/  IMAD R3, R3, R17, RZ ;  /* 0x0000001103037224 */ /* 0x000fce00078e02ff */
.L_x_105:
[----:B------:R-:W-:Y:S05]  /*1d260*/  BSYNC B1 ;  /* 0x0000000000017941 */ /* 0x000fea0003800000 */
.L_x_104:
[----:B------:R-:W2:Y:S01]  /*1d270*/  LDL.LU R14, [R1+0x514] ;  /* 0x00051400010e7983 */ /* 0x000ea20000300800 */
[----:B------:R-:W-:Y:S01]  /*1d280*/  BSSY B1, `(.L_x_106) ;  /* 0x0000007000017945 */ /* 0x000fe20003800000 */
[----:B--2---:R-:W-:-:S05]  /*1d290*/  @!P2 IMAD R14, R14, R16, R3 ;  /* 0x000000100e0ea224 */ /* 0x004fca00078e0203 */
[----:B------:R1:W-:Y:S01]  /*1d2a0*/  @!P2 STG.E.U8 desc[UR46][R8.64+0x49], R14 ;  /* 0x0000490e0800a986 */ /* 0x0003e2000c10112e */
[----:B------:R-:W-:Y:S05]  /*1d2b0*/  @P0 BRA `(.L_x_107) ;  /* 0x00000000000c0947 */ /* 0x000fea0003800000 */
[----:B------:R-:W2:Y:S02]  /*1d2c0*/  LDG.E.U8 R2, desc[UR46][R22.64+0x48] ;  /* 0x0000482e16027981 */ /* 0x000ea4000c1e1100 */
[----:B--2---:R-:W-:-:S05]  /*1d2d0*/  PRMT R3, R2, 0x8880, RZ ;  /* 0x0000888002037816 */ /* 0x004fca00000000ff */
[----:B------:R-:W-:-:S07]  /*1d2e0*/  IMAD R3, R3, R17, RZ ;  /* 0x0000001103037224 */ /* 0x000fce00078e02ff */
.L_x_107:
[----:B------:R-:W-:Y:S05]  /*1d2f0*/  BSYNC B1 ;  /* 0x0000000000017941 */ /* 0x000fea0003800000 */
.L_x_106:
[----:B-1----:R-:W2:Y:S01]  /*1d300*/  LDL.LU R14, [R1+0x518] ;  /* 0x00051800010e7983 */ /* 0x002ea20000300800 */
[----:B------:R-:W-:Y:S01]  /*1d310*/  @!P0 IADD3.X R7, R9, UR43, RZ, P3, !PT ;  /* 0x0000002b09078c10 */ /* 0x000fe20009ffe4ff */
[----:B------:R-:W-:Y:S01]  /*1d320*/  BSSY B1, `(.L_x_108) ;  /* 0x000000a000017945 */ /* 0x000fe20003800000 */
[----:B--2---:R-:W-:-:S05]  /*1d330*/  @!P0 IMAD R14, R14, R16, R3 ;  /* 0x000000100e0e8224 */ /* 0x004fca00078e0203 */
[----:B------:R1:W-:Y:S01]  /*1d340*/  @!P0 STG.E.U8 desc[UR46][R6.64+0x48], R14 ;  /* 0x0000480e06008986 */ /* 0x0003e2000c10112e */
[----:B------:R-:W-:Y:S02]  /*1d350*/  ISETP.LT.OR P0, PT, R0, 0x51, !P5 ;  /* 0x000000510000780c */ /* 0x000fe40006f01670 */
[----:B-1----:R-:W-:-:S04]  /*1d360*/  @!P1 IADD3 R6, P2, R8, UR44, RZ ;  /* 0x0000002c08069c10 */ /* 0x002fc8000ff5e0ff */
[----:B------:R-:W-:Y:S01]  /*1d370*/  @!P1 IADD3.X R7, R9, UR43, RZ, P2, !PT ;  /* 0x0000002b09079c10 */ /* 0x000fe200097fe4ff */
[----:B------:R-:W-:Y:S08]  /*1d380*/  @P1 BRA `(.L_x_109) ;  /* 0x00000000000c1947 */ /* 0x000ff00003800000 */
[----:B------:R-:W2:Y:S02]  /*1d390*/  LDG.E.U8 R2, desc[UR46][R22.64+0x49] ;  /* 0x0000492e16027981 */ /* 0x000ea4000c1e1100 */
[----:B--2---:R-:W-:-:S05]  /*1d3a0*/  PRMT R3, R2, 0x8880, RZ ;  /* 0x0000888002037816 */ /* 0x004fca00000000ff */
[----:B------:R-:W-:-:S07]  /*1d3b0*/  IMAD R3, R3, R17, RZ ;  /* 0x0000001103037224 */ /* 0x000fce00078e02ff */
.L_x_109:
[----:B------:R-:W-:Y:S05]  /*1d3c0*/  BSYNC B1 ;  /* 0x0000000000017941 */ /* 0x000fea0003800000 */
.L_x_108:
[----:B------:R-:W2:Y:S01]  /*1d3d0*/  LDL.LU R14, [R1+0x51c] ;  /* 0x00051c00010e7983 */ /* 0x000ea20000300800 */
[C---:B------:R-:W-:Y:S01]  /*1d3e0*/  ISETP.LT.OR P2, PT, R0.reuse, 0x51, !P6 ;  /* 0x000000510000780c */ /* 0x040fe20007741670 */
[----:B------:R-:W-:Y:S01]  /*1d3f0*/  BSSY B1, `(.L_x_110) ;  /* 0x000000a000017945 */ /* 0x000fe20003800000 */
[----:B------:R-:W-:Y:S01]  /*1d400*/  ISETP.LT.OR P3, PT, R0, 0x52, !P6 ;  /* 0x000000520000780c */ /* 0x000fe20007761670 */
[----:B--2---:R-:W-:-:S05]  /*1d410*/  @!P1 IMAD R14, R14, R16, R3 ;  /* 0x000000100e0e9224 */ /* 0x004fca00078e0203 */
[----:B------:R1:W-:Y:S01]  /*1d420*/  @!P1 STG.E.U8 desc[UR46][R6.64+0x49], R14 ;  /* 0x0000490e06009986 */ /* 0x0003e2000c10112e */
[----:B------:R-:W-:Y:S02]  /*1d430*/  ISETP.LT.OR P1, PT, R0, 0x52, !P5 ;  /* 0x000000520000780c */ /* 0x000fe40006f21670 */
[----:B-1----:R-:W-:Y:S02]  /*1d440*/  @!P0 IADD3 R14, P4, R8, UR44, RZ ;  /* 0x0000002c080e8c10 */ /* 0x002fe4000ff9e0ff */
[----:B------:R-:W-:Y:S11]  /*1d450*/  @P2 BRA `(.L_x_111) ;  /* 0x00000000000c2947 */ /* 0x000ff60003800000 */
[----:B------:R-:W2:Y:S02]  /*1d460*/  LDG.E.U8 R2, desc[UR46][R216.64+0x50] ;  /* 0x0000502ed8027981 */ /* 0x000ea4000c1e1100 */
[----:B--2---:R-:W-:-:S05]  /*1d470*/  PRMT R3, R2, 0x8880, RZ ;  /* 0x0000888002037816 */ /* 0x004fca00000000ff */
[----:B------:R-:W-:-:S07]  /*1d480*/  IMAD R3, R3, R17, RZ ;  /* 0x0000001103037224 */ /* 0x000fce00078e02ff */
.L_x_111:
[----:B------:R-:W-:Y:S05]  /*1d490*/  BSYNC B1 ;  /* 0x0000000000017941 */ /* 0x000fea0003800000 */
.L_x_110:
[----:B------:R-:W2:Y:S01]  /*1d4a0*/  LDL.LU R6, [R1+0x520] ;  /* 0x0005200001067983 */ /* 0x000ea20000300800 */
        /* <DEDUP_REMOVED lines=9> */
.L_x_113:
[----:B------:R-:W-:Y:S05]  /*1d540*/  BSYNC B1 ;  /* 0x0000000000017941 */ /* 0x000fea0003800000 */
.L_x_112:
[----:B-1----:R-:W2:Y:S01]  /*1d550*/  LDL.LU R6, [R1+0x524] ;  /* 0x0005240001067983 */ /* 0x002ea20000300800 */
[----:B------:R-:W-:Y:S01]  /*1d560*/  @!P3 IMAD.MOV.U32 R7, RZ, RZ, R9 ;  /* 0x000000ffff07b224 */ /* 0x000fe200078e0009 */
[----:B------:R-:W-:Y:S01]  /*1d570*/  BSSY B1, `(.L_x_114) ;  /* 0x0000009000017945 */ /* 0x000fe20003800000 */
[----:B------:R-:W-:Y:S01]  /*1d580*/  @!P0 IADD3.X R15, R9, UR43, RZ, P4, !PT ;  /* 0x0000002b090f8c10 */ /* 0x000fe2000a7fe4ff */
[----:B--2---:R-:W-:Y:S02]  /*1d590*/  @!P3 IMAD R20, R6, R16, R3 ;  /* 0x000000100614b224 */ /* 0x004fe400078e0203 */
[----:B------:R-:W-:-:S05]  /*1d5a0*/  @!P3 IMAD.MOV.U32 R6, RZ, RZ, R8 ;  /* 0x000000ffff06b224 */ /* 0x000fca00078e0008 */
[----:B------:R1:W-:Y:S01]  /*1d5b0*/  @!P3 STG.E.U8 desc[UR46][R6.64+0x51], R20 ;  /* 0x000051140600b986 */ /* 0x0003e2000c10112e */
[----:B------:R-:W-:Y:S05]  /*1d5c0*/  @P0 BRA `(.L_x_115) ;  /* 0x00000000000c0947 */ /* 0x000fea0003800000 */
[----:B------:R-:W2:Y:S02]  /*1d5d0*/  LDG.E.U8 R2, desc[UR46][R22.64+0x50] ;  /* 0x0000502e16027981 */ /* 0x000ea4000c1e1100 */
[----:B--2---:R-:W-:-:S05]  /*1d5e0*/  PRMT R3, R2, 0x8880, RZ ;  /* 0x0000888002037816 */ /* 0x004fca00000000ff */
[----:B------:R-:W-:-:S07]  /*1d5f0*/  IMAD R3, R3, R17, RZ ;  /* 0x0000001103037224 */ /* 0x000fce00078e02ff */
.L_x_115:
[----:B------:R-:W-:Y:S05]  /*1d600*/  BSYNC B1 ;  /* 0x0000000000017941 */ /* 0x000fea0003800000 */
.L_x_114:
[----:B-1----:R-:W2:Y:S01]  /*1d610*/  LDL.LU R6, [R1+0x528] ;  /* 0x0005280001067983 */ /* 0x002ea20000300800 */
[----:B------:R-:W-:Y:S01]  /*1d620*/  BSSY B1, `(.L_x_116) ;  /* 0x000000d000017945 */ /* 0x000fe20003800000 */
[C---:B------:R-:W-:Y:S02]  /*1d630*/  ISETP.LT.OR P4, PT, R0.reuse, 0x59, !P6 ;  /* 0x000000590000780c */ /* 0x040fe40007781670 */
[----:B------:R-:W-:Y:S01]  /*1d640*/  ISETP.LT.OR P2, PT, R0, 0x59, !P5 ;  /* 0x000000590000780c */ /* 0x000fe20006f41670 */
[----:B--2---:R-:W-:Y:S01]  /*1d650*/  @!P0 IMAD R7, R6, R16, R3 ;  /* 0x0000001006078224 */ /* 0x004fe200078e0203 */
[----:B------:R-:W-:-:S04]  /*1d660*/  @!P1 IADD3 R6, P3, R8, UR44, RZ ;  /* 0x0000002c08069c10 */ /* 0x000fc8000ff7e0ff */
[----:B------:R1:W-:Y:S01]  /*1d670*/  @!P0 STG.E.U8 desc[UR46][R14.64+0x50], R7 ;  /* 0x000050070e008986 */ /* 0x0003e2000c10112e */
[C---:B------:R-:W-:Y:S02]  /*1d680*/  ISETP.LT.OR P0, PT, R0.reuse, 0x5a, !P6 ;  /* 0x0000005a0000780c */ /* 0x040fe40007701670 */
[----:B-1----:R-:W-:Y:S02]  /*1d690*/  @!P1 IADD3.X R7, R9, UR43, RZ, P3, !PT ;  /* 0x0000002b09079c10 */ /* 0x002fe40009ffe4ff */
[----:B------:R-:W-:Y:S01]  /*1d6a0*/  ISETP.LT.OR P3, PT, R0, 0x5a, !P5 ;  /* 0x0000005a0000780c */ /* 0x000fe20006f61670 */
[----:B------:R-:W-:-:S12]  /*1d6b0*/  @P1 BRA `(.L_x_117) ;  /* 0x00000000000c1947 */ /* 0x000fd80003800000 */
[----:B------:R-:W2:Y:S02]  /*1d6c0*/  LDG.E.U8 R2, desc[UR46][R22.64+0x51] ;  /* 0x0000512e16027981 */ /* 0x000ea4000c1e1100 */
[----:B--2---:R-:W-:-:S05]  /*1d6d0*/  PRMT R3, R2, 0x8880, RZ ;  /* 0x0000888002037816 */ /* 0x004fca00000000ff */
[----:B------:R-:W-:-:S07]  /*1d6e0*/  IMAD R3, R3, R17, RZ ;  /* 0x0000001103037224 */ /* 0x000fce00078e02ff */
.L_x_117:
[----:B------:R-:W-:Y:S05]  /*1d6f0*/  BSYNC B1 ;  /* 0x0000000000017941 */ /* 0x000fea0003800000 */
.L_x_116:
        /* <DEDUP_REMOVED lines=8> */
.L_x_119:
[----:B------:R-:W-:Y:S05]  /*1d780*/  BSYNC B1 ;  /* 0x0000000000017941 */ /* 0x000fea0003800000 */
.L_x_118:
        /* <DEDUP_REMOVED lines=10> */
.L_x_121:
[----:B------:R-:W-:Y:S05]  /*1d830*/  BSYNC B1 ;  /* 0x0000000000017941 */ /* 0x000fea0003800000 */
.L_x_120:
[----:B-1----:R-:W2:Y:S01]  /*1d840*/  LDL.LU R6, [R1+0x534] ;  /* 0x0005340001067983 */ /* 0x002ea20000300800 */
[----:B------:R-:W-:Y:S01]  /*1d850*/  BSSY B1, `(.L_x_122) ;  /* 0x000000b000017945 */ /* 0x000fe20003800000 */
[----:B------:R-:W-:Y:S01]  /*1d860*/  ISETP.LT.OR P1, PT, R0, 0x61, !P5 ;  /* 0x000000610000780c */ /* 0x000fe20006f21670 */
[----:B--2---:R-:W-:Y:S01]  /*1d870*/  @!P0 IMAD R7, R6, R16, R3 ;  /* 0x0000001006078224 */ /* 0x004fe200078e0203 */
[----:B------:R-:W-:-:S04]  /*1d880*/  @!P3 IADD3 R6, P4, R8, UR44, RZ ;  /* 0x0000002c0806bc10 */ /* 0x000fc8000ff9e0ff */
[----:B------:R1:W-:Y:S01]  /*1d890*/  @!P0 STG.E.U8 desc[UR46][R8.64+0x59], R7 ;  /* 0x0000590708008986 */ /* 0x0003e2000c10112e */
[----:B------:R-:W-:-:S04]  /*1d8a0*/  @!P2 IADD3 R14, P0, R8, UR44, RZ ;  /* 0x0000002c080eac10 */ /* 0x000fc8000ff1e0ff */
[----:B------:R-:W-:Y:S01]  /*1d8b0*/  @!P2 IADD3.X R15, R9, UR43, RZ, P0, !PT ;  /* 0x0000002b090fac10 */ /* 0x000fe200087fe4ff */
[----:B------:R-:W-:Y:S08]  /*1d8c0*/  @P2 BRA `(.L_x_123) ;  /* 0x00000000000c2947 */ /* 0x000ff00003800000 */
[----:B------:R-:W2:Y:S02]  /*1d8d0*/  LDG.E.U8 R2, desc[UR46][R22.64+0x58] ;  /* 0x0000582e16027981 */ /* 0x000ea4000c1e1100 */
[----:B--2---:R-:W-:-:S05]  /*1d8e0*/  PRMT R3, R2, 0x8880, RZ ;  /* 0x0000888002037816 */ /* 0x004fca00000000ff */
[----:B------:R-:W-:-:S07]  /*1d8f0*/  IMAD R3, R3, R17, RZ ;  /* 0x0000001103037224 */ /* 0x000fce00078e02ff */
.L_x_123:
[----:B------:R-:W-:Y:S05]  /*1d900*/  BSYNC B1 ;  /* 0x0000000000017941 */ /* 0x000fea0003800000 */
.L_x_122:
[----:B------:R-:W2:Y:S01]  /*1d910*/  LDL.LU R20, [R1+0x538] ;  /* 0x0005380001147983 */ /* 0x000ea20000300800 */
[----:B------:R-:W-:Y:S01]  /*1d920*/  BSSY B1, `(.L_x_124) ;  /* 0x0000008000017945 */ /* 0x000fe20003800000 */
[----:B-1----:R-:W-:Y:S01]  /*1d930*/  @!P3 IADD3.X R7, R9, UR43, RZ, P4, !PT ;  /* 0x0000002b0907bc10 */ /* 0x002fe2000a7fe4ff */
[----:B--2---:R-:W-:-:S05]  /*1d940*/  @!P2 IMAD R20, R20, R16, R3 ;  /* 0x000000101414a224 */ /* 0x004fca00078e0203 */
[----:B------:R1:W-:Y:S01]  /*1d950*/  @!P2 STG.E.U8 desc[UR46][R14.64+0x58], R20 ;  /* 0x000058140e00a986 */ /* 0x0003e2000c10112e */
[----:B------:R-:W-:Y:S05]  /*1d960*/  @P3 BRA `(.L_x_125) ;  /* 0x00000000000c3947 */ /* 0x000fea0003800000 */
[----:B------:R-:W2:Y:S02]  /*1d970*/  LDG.E.U8 R2, desc[UR46][R22.64+0x59] ;  /* 0x0000592e16027981 */ /* 0x000ea4000c1e1100 */
[----:B--2---:R-:W-:-:S05]  /*1d980*/  PRMT R3, R2, 0x8880, RZ ;  /* 0x0000888002037816 */ /* 0x004fca00000000ff */
[----:B------:R-:W-:-:S07]  /*1d990*/  IMAD R3, R3, R17, RZ ;  /* 0x0000001103037224 */ /* 0x000fce00078e02ff */
.L_x_125:
[----:B------:R-:W-:Y:S05]  /*1d9a0*/  BSYNC B1 ;  /* 0x0000000000017941 */ /* 0x000fea0003800000 */
.L_x_124:
[----:B-1----:R-:W2:Y:S01]  /*1d9b0*/  LDL.LU R14, [R1+0x53c] ;  /* 0x00053c00010e7983 */ /* 0x002ea20000300800 */
        /* <DEDUP_REMOVED lines=11> */
.L_x_127:
[----:B------:R-:W-:Y:S05]  /*1da70*/  BSYNC B1 ;  /* 0x0000000000017941 */ /* 0x000fea0003800000 */
.L_x_126:
        /* <DEDUP_REMOVED lines=10> */
.L_x_129:
[----:B------:R-:W-:Y:S05]  /*1db20*/  BSYNC B1 ;  /* 0x0000000000017941 */ /* 0x000fea0003800000 */
.L_x_128:
        /* <DEDUP_REMOVED lines=11> */
.L_x_131:
[----:B------:R-:W-:Y:S05]  /*1dbe0*/  BSYNC B1 ;  /* 0x0000000000017941 */ /* 0x000fea0003800000 */
.L_x_130:
        /* <DEDUP_REMOVED lines=14> */
.L_x_133:
[----:B------:R-:W-:Y:S05]  /*1dcd0*/  BSYNC B1 ;  /* 0x0000000000017941 */ /* 0x000fea0003800000 */
.L_x_132:
        /* <DEDUP_REMOVED lines=8> */
.L_x_135:
[----:B------:R-:W-:Y:S05]  /*1dd60*/  BSYNC B1 ;  /* 0x0000000000017941 */ /* 0x000fea0003800000 */
.L_x_134:
        /* <DEDUP_REMOVED lines=10> */
.L_x_137:
[----:B------:R-:W-:Y:S05]  /*1de10*/  BSYNC B1 ;  /* 0x0000000000017941 */ /* 0x000fea0003800000 */
.L_x_136:
        /* <DEDUP_REMOVED lines=12> */
.L_x_139:
[----:B------:R-:W-:Y:S05]  /*1dee0*/  BSYNC B1 ;  /* 0x0000000000017941 */ /* 0x000fea0003800000 */
.L_x_138:
        /* <DEDUP_REMOVED lines=9> */
.L_x_141:
[----:B------:R-:W-:Y:S05]  /*1df80*/  BSYNC B1 ;  /* 0x0000000000017941 */ /* 0x000fea0003800000 */
.L_x_140:
        /* <DEDUP_REMOVED lines=12> */
.L_x_143:
[----:B------:R-:W-:Y:S05]  /*1e050*/  BSYNC B1 ;  /* 0x0000000000017941 */ /* 0x000fea0003800000 */
.L_x_142:
        /* <DEDUP_REMOVED lines=10> */
.L_x_145:
[----:B------:R-:W-:Y:S05]  /*1e100*/  BSYNC B1 ;  /* 0x0000000000017941 */ /* 0x000fea0003800000 */
.L_x_144:
        /* <DEDUP_REMOVED lines=11> */
.L_x_147:
[----:B------:R-:W-:Y:S05]  /*1e1c0*/  BSYNC B1 ;  /* 0x0000000000017941 */ /* 0x000fea0003800000 */
.L_x_146:
        /* <DEDUP_REMOVED lines=14> */
.L_x_149:
[----:B------:R-:W-:Y:S05]  /*1e2b0*/  BSYNC B1 ;  /* 0x0000000000017941 */ /* 0x000fea0003800000 */
.L_x_148:
        /* <DEDUP_REMOVED lines=8> */
.L_x_151:
[----:B------:R-:W-:Y:S05]  /*1e340*/  BSYNC B1 ;  /* 0x0000000000017941 */ /* 0x000fea0003800000 */
.L_x_150:
        /* <DEDUP_REMOVED lines=10> */
.L_x_153:
[----:B------:R-:W-:Y:S05]  /*1e3f0*/  BSYNC B1 ;  /* 0x0000000000017941 */ /* 0x000fea0003800000 */
.L_x_152:
        /* <DEDUP_REMOVED lines=12> */
.L_x_155:
[----:B------:R-:W-:Y:S05]  /*1e4c0*/  BSYNC B1 ;  /* 0x0000000000017941 */ /* 0x000fea0003800000 */
.L_x_154:
        /* <DEDUP_REMOVED lines=9> */
.L_x_157:
[----:B------:R-:W-:Y:S05]  /*1e560*/  BSYNC B1 ;  /* 0x0000000000017941 */ /* 0x000fea0003800000 */
.L_x_156:
        /* <DEDUP_REMOVED lines=12> */
.L_x_159:
[----:B------:R-:W-:Y:S05]  /*1e630*/  BSYNC B1 ;  /* 0x0000000000017941 */ /* 0x000fea0003800000 */
.L_x_158:
        /* <DEDUP_REMOVED lines=10> */
.L_x_161:
[----:B------:R-:W-:Y:S05]  /*1e6e0*/  BSYNC B1 ;  /* 0x0000000000017941 */ /* 0x000fea0003800000 */
.L_x_160:
        /* <DEDUP_REMOVED lines=11> */
.L_x_163:
[----:B------:R-:W-:Y:S05]  /*1e7a0*/  BSYNC B1 ;  /* 0x0000000000017941 */ /* 0x000fea0003800000 */
.L_x_162:
        /* <DEDUP_REMOVED lines=14> */
.L_x_165:
[----:B------:R-:W-:Y:S05]  /*1e890*/  BSYNC B1 ;  /* 0x0000000000017941 */ /* 0x000fea0003800000 */
.L_x_164:
        /* <DEDUP_REMOVED lines=8> */
.L_x_167:
[----:B------:R-:W-:Y:S05]  /*1e920*/  BSYNC B1 ;  /* 0x0000000000017941 */ /* 0x000fea0003800000 */
.L_x_166:
        /* <DEDUP_REMOVED lines=10> */
.L_x_169:
[----:B------:R-:W-:Y:S05]  /*1e9d0*/  BSYNC B1 ;  /* 0x0000000000017941 */ /* 0x000fea0003800000 */
.L_x_168:
        /* <DEDUP_REMOVED lines=12> */
.L_x_171:
[----:B------:R-:W-:Y:S05]  /*1eaa0*/  BSYNC B1 ;  /* 0x0000000000017941 */ /* 0x000fea0003800000 */
.L_x_170:
        /* <DEDUP_REMOVED lines=9> */
.L_x_173:
[----:B------:R-:W-:Y:S05]  /*1eb40*/  BSYNC B1 ;  /* 0x0000000000017941 */ /* 0x000fea0003800000 */
.L_x_172:
        /* <DEDUP_REMOVED lines=12> */
.L_x_175:
[----:B------:R-:W-:Y:S05]  /*1ec10*/  BSYNC B1 ;  /* 0x0000000000017941 */ /* 0x000fea0003800000 */
.L_x_174:
        /* <DEDUP_REMOVED lines=10> */
.L_x_177:
[----:B------:R-:W-:Y:S05]  /*1ecc0*/  BSYNC B1 ;  /* 0x0000000000017941 */ /* 0x000fea0003800000 */
.L_x_176:
        /* <DEDUP_REMOVED lines=11> */
.L_x_179:
[----:B------:R-:W-:Y:S05]  /*1ed80*/  BSYNC B1 ;  /* 0x0000000000017941 */ /* 0x000fea0003800000 */
.L_x_178:
        /* <DEDUP_REMOVED lines=14> */
.L_x_181:
[----:B------:R-:W-:Y:S05]  /*1ee70*/  BSYNC B1 ;  /* 0x0000000000017941 */ /* 0x000fea0003800000 */
.L_x_180:
        /* <DEDUP_REMOVED lines=8> */
.L_x_183:
[----:B------:R-:W-:Y:S05]  /*1ef00*/  BSYNC B1 ;  /* 0x0000000000017941 */ /* 0x000fea0003800000 */
.L_x_182:
        /* <DEDUP_REMOVED lines=10> */
.L_x_185:
[----:B------:R-:W-:Y:S05]  /*1efb0*/  BSYNC B1 ;  /* 0x0000000000017941 */ /* 0x000fea0003800000 */
.L_x_184:
        /* <DEDUP_REMOVED lines=12> */
.L_x_187:
[----:B------:R-:W-:Y:S05]  /*1f080*/  BSYNC B1 ;  /* 0x0000000000017941 */ /* 0x000fea0003800000 */
.L_x_186:
        /* <DEDUP_REMOVED lines=9> */
.L_x_189:
[----:B------:R-:W-:Y:S05]  /*1f120*/  BSYNC B1 ;  /* 0x0000000000017941 */ /* 0x000fea0003800000 */
.L_x_188:
        /* <DEDUP_REMOVED lines=12> */
.L_x_191:
[----:B------:R-:W-:Y:S05]  /*1f1f0*/  BSYNC B1 ;  /* 0x0000000000017941 */ /* 0x000fea0003800000 */
.L_x_190:
        /* <DEDUP_REMOVED lines=10> */
.L_x_193:
[----:B------:R-:W-:Y:S05]  /*1f2a0*/  BSYNC B1 ;  /* 0x0000000000017941 */ /* 0x000fea0003800000 */
.L_x_192:
        /* <DEDUP_REMOVED lines=11> */
.L_x_195:
[----:B------:R-:W-:Y:S05]  /*1f360*/  BSYNC B1 ;  /* 0x0000000000017941 */ /* 0x000fea0003800000 */
.L_x_194:
        /* <DEDUP_REMOVED lines=14> */
.L_x_197:
[----:B------:R-:W-:Y:S05]  /*1f450*/  BSYNC B1 ;  /* 0x0000000000017941 */ /* 0x000fea0003800000 */
.L_x_196:
        /* <DEDUP_REMOVED lines=8> */
.L_x_199:
[----:B------:R-:W-:Y:S05]  /*1f4e0*/  BSYNC B1 ;  /* 0x0000000000017941 */ /* 0x000fea0003800000 */
.L_x_198:
        /* <DEDUP_REMOVED lines=10> */
.L_x_201:
[----:B------:R-:W-:Y:S05]  /*1f590*/  BSYNC B1 ;  /* 0x0000000000017941 */ /* 0x000fea0003800000 */
.L_x_200:
        /* <DEDUP_REMOVED lines=12> */
.L_x_203:
[----:B------:R-:W-:Y:S05]  /*1f660*/  BSYNC B1 ;  /* 0x0000000000017941 */ /* 0x000fea0003800000 */
.L_x_202:
        /* <DEDUP_REMOVED lines=9> */
.L_x_205:
[----:B------:R-:W-:Y:S05]  /*1f700*/  BSYNC B1 ;  /* 0x0000000000017941 */ /* 0x000fea0003800000 */
.L_x_204:
        /* <DEDUP_REMOVED lines=12> */
.L_x_207:
[----:B------:R-:W-:Y:S05]  /*1f7d0*/  BSYNC B1 ;  /* 0x0000000000017941 */ /* 0x000fea0003800000 */
.L_x_206:
        /* <DEDUP_REMOVED lines=10> */
.L_x_209:
[----:B------:R-:W-:Y:S05]  /*1f880*/  BSYNC B1 ;  /* 0x0000000000017941 */ /* 0x000fea0003800000 */
.L_x_208:
        /* <DEDUP_REMOVED lines=11> */
.L_x_211:
[----:B------:R-:W-:Y:S05]  /*1f940*/  BSYNC B1 ;  /* 0x0000000000017941 */ /* 0x000fea0003800000 */
.L_x_210:
        /* <DEDUP_REMOVED lines=14> */
.L_x_213:
[----:B------:R-:W-:Y:S05]  /*1fa30*/  BSYNC B1 ;  /* 0x0000000000017941 */ /* 0x000fea0003800000 */
.L_x_212:
        /* <DEDUP_REMOVED lines=8> */
.L_x_215:
[----:B------:R-:W-:Y:S05]  /*1fac0*/  BSYNC B1 ;  /* 0x0000000000017941 */ /* 0x000fea0003800000 */
.L_x_214:
        /* <DEDUP_REMOVED lines=10> */
.L_x_217:
[----:B------:R-:W-:Y:S05]  /*1fb70*/  BSYNC B1 ;  /* 0x0000000000017941 */ /* 0x000fea0003800000 */
.L_x_216:
[----:B-1----:R-:W2:Y:S01]  /*1fb80*/  LDL.LU R6, [R1+0x5f4] ;  /* 0x0005f40001067983 */ /* 0x002ea20000300800 */
[----:B------:R-:W-:Y:S01]  /*1fb90*/  IADD3 R224, P2, R226, 0x80, RZ ;  /* 0x00000080e2e07810 */ /* 0x000fe20007f5e0ff */
[----:B------:R-:W-:Y:S01]  /*1fba0*/  @!P4 IMAD.MOV.U32 R7, RZ, RZ, R9 ;  /* 0x000000ffff07c224 */ /* 0x000fe200078e0009 */
[----:B------:R-:W-:Y:S01]  /*1fbb0*/  @!P0 IADD3 R14, P3, R8, UR44, RZ ;  /* 0x0000002c080e8c10 */ /* 0x000fe2000ff7e0ff */
[----:B------:R-:W-:Y:S02]  /*1fbc0*/  BSSY B1, `(.L_x_218) ;  /* 0x0000012000017945 */ /* 0x000fe40003800000 */
[----:B------:R-:W-:Y:S02]  /*1fbd0*/  IMAD.X R21, RZ, RZ, UR7, P2 ;  /* 0x00000007ff157e24 */ /* 0x000fe400090e06ff */
[----:B------:R-:W-:-:S04]  /*1fbe0*/  IMAD.WIDE.U32 R222, R224, R4, R218 ;  /* 0x00000004e0de7225 */ /* 0x000fc800078e00da */
[----:B------:R-:W-:-:S04]  /*1fbf0*/  IMAD R225, R21, R4, RZ ;  /* 0x0000000415e17224 */ /* 0x000fc800078e02ff */
[----:B------:R-:W-:Y:S02]  /*1fc00*/  IMAD R225, R224, R5, R225 ;  /* 0x00000005e0e17224 */ /* 0x000fe400078e02e1 */
[----:B--2---:R-:W-:Y:S02]  /*1fc10*/  @!P4 IMAD R15, R6, R16, R3 ;  /* 0x00000010060fc224 */ /* 0x004fe400078e0203 */
[----:B------:R-:W-:-:S05]  /*1fc20*/  @!P4 IMAD.MOV.U32 R6, RZ, RZ, R8 ;  /* 0x000000ffff06c224 */ /* 0x000fca00078e0008 */
[----:B------:R1:W-:Y:S01]  /*1fc30*/  @!P4 STG.E.U8 desc[UR46][R6.64+0xb9], R15 ;  /* 0x0000b90f0600c986 */ /* 0x0003e2000c10112e */
[----:B------:R-:W-:-:S04]  /*1fc40*/  ISETP.GE.AND P4, PT, R19, 0x81, PT ;  /* 0x000000811300780c */ /* 0x000fc80003f86270 */
[----:B------:R-:W-:Y:S02]  /*1fc50*/  ISETP.LT.OR P2, PT, R0, 0x1, !P4 ;  /* 0x000000010000780c */ /* 0x000fe40006741670 */
[----:B-1----:R-:W-:Y:S02]  /*1fc60*/  @!P0 IADD3.X R15, R9, UR43, RZ, P3, !PT ;  /* 0x0000002b090f8c10 */ /* 0x002fe40009ffe4ff */
[----:B------:R-:W-:-:S04]  /*1fc70*/  @!P1 IADD3 R6, P3, R8, UR44, RZ ;  /* 0x0000002c08069c10 */ /* 0x000fc8000ff7e0ff */
[----:B------:R-:W-:Y:S02]  /*1fc80*/  @!P1 IADD3.X R7, R9, UR43, RZ, P3, !PT ;  /* 0x0000002b09079c10 */ /* 0x000fe40009ffe4ff */
[----:B------:R-:W-:Y:S01]  /*1fc90*/  IADD3 R20, P3, R222, R10, RZ ;  /* 0x0000000ade147210 */ /* 0x000fe20007f7e0ff */
[----:B------:R-:W-:-:S12]  /*1fca0*/  @P0 BRA `(.L_x_219) ;  /* 0x00000000000c0947 */ /* 0x000fd80003800000 */
[----:B------:R-:W2:Y:S02]  /*1fcb0*/  LDG.E.U8 R2, desc[UR46][R22.64+0xb8] ;  /* 0x0000b82e16027981 */ /* 0x000ea4000c1e1100 */
[----:B--2---:R-:W-:-:S05]  /*1fcc0*/  PRMT R3, R2, 0x8880, RZ ;  /* 0x0000888002037816 */ /* 0x004fca00000000ff */
[----:B------:R-:W-:-:S07]  /*1fcd0*/  IMAD R3, R3, R17, RZ ;  /* 0x0000001103037224 */ /* 0x000fce00078e02ff */
.L_x_219:
[----:B------:R-:W-:Y:S05]  /*1fce0*/  BSYNC B1 ;  /* 0x0000000000017941 */ /* 0x000fea0003800000 */
.L_x_218:
[----:B------:R-:W2:Y:S01]  /*1fcf0*/  LDL.LU R227, [R1+0x5f8] ;  /* 0x0005f80001e37983 */ /* 0x000ea20000300800 */
[----:B------:R-:W-:Y:S01]  /*1fd00*/  BSSY B1, `(.L_x_220) ;  /* 0x0000008000017945 */ /* 0x000fe20003800000 */
[----:B------:R-:W-:Y:S01]  /*1fd10*/  IADD3.X R21, R11, R223, R225, P3, !PT ;  /* 0x000000df0b157210 */ /* 0x000fe20001ffe4e1 */
[----:B--2---:R-:W-:-:S05]  /*1fd20*/  @!P0 IMAD R222, R227, R16, R3 ;  /* 0x00000010e3de8224 */ /* 0x004fca00078e0203 */
[----:B------:R1:W-:Y:S01]  /*1fd30*/  @!P0 STG.E.U8 desc[UR46][R14.64+0xb8], R222 ;  /* 0x0000b8de0e008986 */ /* 0x0003e2000c10112e */
[----:B------:R-:W-:Y:S05]  /*1fd40*/  @P1 BRA `(.L_x_221) ;  /* 0x00000000000c1947 */ /* 0x000fea0003800000 */
[----:B------:R-:W2:Y:S02]  /*1fd50*/  LDG.E.U8 R2, desc[UR46][R22.64+0xb9] ;  /* 0x0000b92e16027981 */ /* 0x000ea4000c1e1100 */
[----:B--2---:R-:W-:-:S05]  /*1fd60*/  PRMT R3, R2, 0x8880, RZ ;  /* 0x0000888002037816 */ /* 0x004fca00000000ff */
[----:B------:R-:W-:-:S07]  /*1fd70*/  IMAD R3, R3, R17, RZ ;  /* 0x0000001103037224 */ /* 0x000fce00078e02ff */
.L_x_221:
[----:B------:R-:W-:Y:S05]  /*1fd80*/  BSYNC B1 ;  /* 0x0000000000017941 */ /* 0x000fea0003800000 */
.L_x_220:
[----:B-1----:R-:W2:Y:S04]  /*1fd90*/  LDL.LU R14, [R1+0x5fc] ;  /* 0x0005fc00010e7983 */ /* 0x002ea80000300800 */
[----:B------:R-:W3:Y:S01]  /*1fda0*/  LDL.LU R222, [R1+0x300] ;  /* 0x0003000001de7983 */ /* 0x000ee20000300800 */
[----:B--2---:R-:W-:-:S05]  /*1fdb0*/  @!P1 IMAD R14, R14, R16, R3 ;  /* 0x000000100e0e9224 */ /* 0x004fca00078e0203 */
[----:B------:R1:W-:Y:S04]  /*1fdc0*/  @!P1 STG.E.U8 desc[UR46][R6.64+0xb9], R14 ;  /* 0x0000b90e06009986 */ /* 0x0003e8000c10112e */
[----:B------:R-:W2:Y:S01]  /*1fdd0*/  @!P2 LDG.E.U8 R2, desc[UR46][R20.64] ;  /* 0x0000002e1402a981 */ /* 0x000ea2000c1e1100 */
[----:B------:R-:W-:Y:S01]  /*1fde0*/  USHF.L.U64.HI UR4, UR10, 0x7, UR11 ;  /* 0x000000070a047899 */ /* 0x000fe2000801020b */
[----:B------:R-:W-:Y:S01]  /*1fdf0*/  ISETP.GE.AND P3, PT, R19, 0x89, PT ;  /* 0x000000891300780c */ /* 0x000fe20003f66270 */
[----:B------:R-:W-:Y:S01]  /*1fe00*/  BSSY B1, `(.L_x_222) ;  /* 0x0000012000017945 */ /* 0x000fe20003800000 */
[----:B-1----:R-:W-:-:S04]  /*1fe10*/  IMAD.WIDE.U32 R14, R224, R4, R220 ;  /* 0x00000004e00e7225 */ /* 0x002fc800078e00dc */
[----:B------:R-:W-:Y:S01]  /*1fe20*/  IMAD.IADD R225, R225, 0x1, R15 ;  /* 0x00000001e1e17824 */ /* 0x000fe200078e020f */
[----:B------:R-:W-:Y:S01]  /*1fe30*/  IADD3 R14, P0, P1, R12, R10, R14 ;  /* 0x0000000a0c0e7210 */ /* 0x000fe2000791e00e */
[----:B------:R-:W-:-:S03]  /*1fe40*/  IMAD.U32 R6, RZ, RZ, UR10 ;  /* 0x0000000aff067e24 */ /* 0x000fc6000f8e00ff */
[----:B------:R-:W-:Y:S02]  /*1fe50*/  IADD3.X R15, R219, R11, R225, P0, P1 ;  /* 0x0000000bdb0f7210 */ /* 0x000fe400007e24e1 */
[----:B------:R-:W-:Y:S02]  /*1fe60*/  LEA R6, P0, R6, R8, 0x7 ;  /* 0x0000000806067211 */ /* 0x000fe400078038ff */
[----:B------:R-:W-:Y:S02]  /*1fe70*/  ISETP.LT.OR P1, PT, R0, 0x2, !P4 ;  /* 0x000000020000780c */ /* 0x000fe40006721670 */
[----:B--2---:R-:W-:-:S05]  /*1fe80*/  @!P2 PRMT R7, R2, 0x8880, RZ ;  /* 0x000088800207a816 */ /* 0x004fca00000000ff */
[----:B------:R-:W-:Y:S01]  /*1fe90*/  @!P2 IMAD R3, R7, R17, RZ ;  /* 0x000000110703a224 */ /* 0x000fe200078e02ff */
[----:B------:R-:W-:Y:S02]  /*1fea0*/  IADD3.X R7, R9, UR4, RZ, P0, !PT ;  /* 0x0000000409077c10 */ /* 0x000fe400087fe4ff */
[----:B------:R-:W-:Y:S01]  /*1feb0*/  ISETP.LT.OR P0, PT, R0, 0x1, !P3 ;  /* 0x000000010000780c */ /* 0x000fe20005f01670 */
[----:B---3--:R-:W-:-:S05]  /*1fec0*/  @!P2 IMAD R222, R222, R16, R3 ;  /* 0x00000010dedea224 */ /* 0x008fca00078e0203 */
[----:B------:R1:W-:Y:S01]  /*1fed0*/  @!P2 STG.E.U8 desc[UR46][R6.64], R222 ;  /* 0x000000de0600a986 */ /* 0x0003e2000c10112e */
[----:B------:R-:W-:Y:S06]  /*1fee0*/  @P1 BRA `(.L_x_223) ;  /* 0x00000000000c1947 */ /* 0x000fec0003800000 */
[----:B------:R-:W2:Y:S02]  /*1fef0*/  LDG.E.U8 R2, desc[UR46][R20.64+0x1] ;  /* 0x0000012e14027981 */ /* 0x000ea4000c1e1100 */
[----:B--2---:R-:W-:-:S05]  /*1ff00*/  PRMT R3, R2, 0x8880, RZ ;  /* 0x0000888002037816 */ /* 0x004fca00000000ff */
[----:B------:R-:W-:-:S07]  /*1ff10*/  IMAD R3, R3, R17, RZ ;  /* 0x0000001103037224 */ /* 0x000fce00078e02ff */
.L_x_223:
[----:B------:R-:W-:Y:S05]  /*1ff20*/  BSYNC B1 ;  /* 0x0000000000017941 */ /* 0x000fea0003800000 */
.L_x_222:
[----:B-1----:R-:W2:Y:S01]  /*1ff30*/  LDL.LU R222, [R1+0x304] ;  /* 0x0003040001de7983 */ /* 0x002ea20000300800 */
[----:B------:R-:W-:Y:S01]  /*1ff40*/  BSSY B1, `(.L_x_224) ;  /* 0x000000a000017945 */ /* 0x000fe20003800000 */
[----:B------:R-:W-:Y:S01]  /*1ff50*/  ISETP.LT.OR P2, PT, R0, 0x2, !P3 ;  /* 0x000000020000780c */ /* 0x000fe20005f41670 */
[----:B--2---:R-:W-:-:S05]  /*1ff60*/  @!P1 IMAD R222, R222, R16, R3 ;  /* 0x00000010dede9224 */ /* 0x004fca00078e0203 */
[----:B------:R1:W-:Y:S02]  /*1ff70*/  @!P1 STG.E.U8 desc[UR46][R6.64+0x1], R222 ;  /* 0x000001de06009986 */ /* 0x0003e4000c10112e */
[----:B-1----:R-:W-:-:S04]  /*1ff80*/  @!P0 IADD3 R222, P1, R6, UR44, RZ ;  /* 0x0000002c06de8c10 */ /* 0x002fc8000ff3e0ff */
[----:B------:R-:W-:Y:S01]  /*1ff90*/  @!P0 IADD3.X R223, R7, UR43, RZ, P1, !PT ;  /* 0x0000002b07df8c10 */ /* 0x000fe20008ffe4ff */
[----:B------:R-:W-:Y:S08]  /*1ffa0*/  @P0 BRA `(.L_x_225) ;  /* 0x00000000000c0947 */ /* 0x000ff00003800000 */
[----:B------:R-:W2:Y:S02]  /*1ffb0*/  LDG.E.U8 R2, desc[UR46][R14.64] ;  /* 0x0000002e0e027981 */ /* 0x000ea4000c1e1100 */
[----:B--2---:R-:W-:-:S05]  /*1ffc0*/  PRMT R3, R2, 0x8880, RZ ;  /* 0x0000888002037816 */ /* 0x004fca00000000ff */
[----:B------:R-:W-:-:S07]  /*1ffd0*/  IMAD R3, R3, R17, RZ ;  /* 0x0000001103037224 */ /* 0x000fce00078e02ff */
.L_x_225:
[----:B------:R-:W-:Y:S05]  /*1ffe0*/  BSYNC B1 ;  /* 0x0000000000017941 */ /* 0x000fea0003800000 */
.L_x_224:
[----:B------:R-:W2:Y:S01]  /*1fff0*/  LDL.LU R224, [R1+0x308] ;  /* 0x0003080001e07983 */ /* 0x000ea20000300800 */
        /* <DEDUP_REMOVED lines=10> */
.L_x_227:
[----:B------:R-:W-:Y:S05]  /*200a0*/  BSYNC B1 ;  /* 0x0000000000017941 */ /* 0x000fea0003800000 */
.L_x_226:
        /* <DEDUP_REMOVED lines=8> */
.L_x_229:
[----:B------:R-:W-:Y:S05]  /*20130*/  BSYNC B1 ;  /* 0x0000000000017941 */ /* 0x000fea0003800000 */
.L_x_228:
[----:B-1----:R-:W2:Y:S01]  /*20140*/  LDL.LU R222, [R1+0x310] ;  /* 0x0003100001de7983 */ /* 0x002ea20000300800 */
[C---:B------:R-:W-:Y:S01]  /*20150*/  ISETP.LT.OR P0, PT, R0.reuse, 0xa, !P4 ;  /* 0x0000000a0000780c */ /* 0x040fe20006701670 */
[----:B------:R-:W-:Y:S01]  /*20160*/  BSSY B1, `(.L_x_230) ;  /* 0x0000009000017945 */ /* 0x000fe20003800000 */
[----:B------:R-:W-:Y:S01]  /*20170*/  ISETP.LT.OR P2, PT, R0, 0x9, !P3 ;  /* 0x000000090000780c */ /* 0x000fe20005f41670 */
[----:B--2---:R-:W-:-:S05]  /*20180*/  @!P1 IMAD R222, R222, R16, R3 ;  /* 0x00000010dede9224 */ /* 0x004fca00078e0203 */
[----:B------:R1:W-:Y:S01]  /*20190*/  @!P1 STG.E.U8 desc[UR46][R6.64+0x8], R222 ;  /* 0x000008de06009986 */ /* 0x0003e2000c10112e */
[----:B------:R-:W-:-:S04]  /*201a0*/  ISETP.LT.OR P1, PT, R0, 0xa, !P3 ;  /* 0x0000000a0000780c */ /* 0x000fc80005f21670 */
[----:B------:R-:W-:Y:S09]  /*201b0*/  @P0 BRA `(.L_x_231) ;  /* 0x00000000000c0947 */ /* 0x000ff20003800000 */
[----:B------:R-:W2:Y:S02]  /*201c0*/  LDG.E.U8 R2, desc[UR46][R20.64+0x9] ;  /* 0x0000092e14027981 */ /* 0x000ea4000c1e1100 */
[----:B--2---:R-:W-:-:S05]  /*201d0*/  PRMT R3, R2, 0x8880, RZ ;  /* 0x0000888002037816 */ /* 0x004fca00000000ff */
[----:B------:R-:W-:-:S07]  /*201e0*/  IMAD R3, R3, R17, RZ ;  /* 0x0000001103037224 */ /* 0x000fce00078e02ff */
.L_x_231:
[----:B------:R-:W-:Y:S05]  /*201f0*/  BSYNC B1 ;  /* 0x0000000000017941 */ /* 0x000fea0003800000 */
.L_x_230:
[----:B-1----:R-:W2:Y:S01]  /*20200*/  LDL.LU R222, [R1+0x314] ;  /* 0x0003140001de7983 */ /* 0x002ea20000300800 */
[----:B------:R-:W-:Y:S01]  /*20210*/  BSSY B1, `(.L_x_232) ;  /* 0x000000a000017945 */ /* 0x000fe20003800000 */
[----:B--2---:R-:W-:-:S05]  /*20220*/  @!P0 IMAD R222, R222, R16, R3 ;  /* 0x00000010dede8224 */ /* 0x004fca00078e0203 */
[----:B------:R1:W-:Y:S01]  /*20230*/  @!P0 STG.E.U8 desc[UR46][R6.64+0x9], R222 ;  /* 0x000009de06008986 */ /* 0x0003e2000c10112e */
[----:B------:R-:W-:-:S04]  /*20240*/  @!P2 IADD3 R224, P0, R6, UR44, RZ ;  /* 0x0000002c06e0ac10 */ /* 0x000fc8000ff1e0ff */
[----:B------:R-:W-:Y:S02]  /*20250*/  @!P2 IADD3.X R225, R7, UR43, RZ, P0, !PT ;  /* 0x0000002b07e1ac10 */ /* 0x000fe400087fe4ff */
[----:B-1----:R-:W-:Y:S01]  /*20260*/  @!P1 IADD3 R222, P0, R6, UR44, RZ ;  /* 0x0000002c06de9c10 */ /* 0x002fe2000ff1e0ff */
[----:B------:R-:W-:-:S12]  /*20270*/  @P2 BRA `(.L_x_233) ;  /* 0x00000000000c2947 */ /* 0x000fd80003800000 */
[----:B------:R-:W2:Y:S02]  /*20280*/  LDG.E.U8 R2, desc[UR46][R14.64+0x8] ;  /* 0x0000082e0e027981 */ /* 0x000ea4000c1e1100 */
[----:B--2---:R-:W-:-:S05]  /*20290*/  PRMT R3, R2, 0x8880, RZ ;  /* 0x0000888002037816 */ /* 0x004fca00000000ff */
[----:B------:R-:W-:-:S07]  /*202a0*/  IMAD R3, R3, R17, RZ ;  /* 0x0000001103037224 */ /* 0x000fce00078e02ff */
.L_x_233:
[----:B------:R-:W-:Y:S05]  /*202b0*/  BSYNC B1 ;  /* 0x0000000000017941 */ /* 0x000fea0003800000 */
.L_x_232:
[----:B------:R-:W2:Y:S01]  /*202c0*/  LDL.LU R227, [R1+0x318] ;  /* 0x0003180001e37983 */ /* 0x000ea20000300800 */
[----:B------:R-:W-:Y:S01]  /*202d0*/  BSSY B1, `(.L_x_234) ;  /* 0x0000008000017945 */ /* 0x000fe20003800000 */
[----:B------:R-:W-:Y:S01]  /*202e0*/  @!P1 IADD3.X R223, R7, UR43, RZ, P0, !PT ;  /* 0x0000002b07df9c10 */ /* 0x000fe200087fe4ff */
[----:B--2---:R-:W-:-:S05]  /*202f0*/  @!P2 IMAD R227, R227, R16, R3 ;  /* 0x00000010e3e3a224 */ /* 0x004fca00078e0203 */
[----:B------:R1:W-:Y:S01]  /*20300*/  @!P2 STG.E.U8 desc[UR46][R224.64+0x8], R227 ;  /* 0x000008e3e000a986 */ /* 0x0003e2000c10112e */
[----:B------:R-:W-:Y:S05]  /*20310*/  @P1 BRA `(.L_x_235) ;  /* 0x00000000000c1947 */ /* 0x000fea0003800000 */
[----:B------:R-:W2:Y:S02]  /*20320*/  LDG.E.U8 R2, desc[UR46][R14.64+0x9] ;  /* 0x0000092e0e027981 */ /* 0x000ea4000c1e1100 */
[----:B--2---:R-:W-:-:S05]  /*20330*/  PRMT R3, R2, 0x8880, RZ ;  /* 0x0000888002037816 */ /* 0x004fca00000000ff */
[----:B------:R-:W-:-:S07]  /*20340*/  IMAD R3, R3, R17, RZ ;  /* 0x0000001103037224 */ /* 0x000fce00078e02ff */
.L_x_235:
[----:B------:R-:W-:Y:S05]  /*20350*/  BSYNC B1 ;  /* 0x0000000000017941 */ /* 0x000fea0003800000 */
.L_x_234:
        /* <DEDUP_REMOVED lines=11> */
.L_x_237:
[----:B------:R-:W-:Y:S05]  /*20410*/  BSYNC B1 ;  /* 0x0000000000017941 */ /* 0x000fea0003800000 */
.L_x_236:
[----:B-1----:R-:W2:Y:S01]  /*20420*/  LDL.LU R222, [R1+0x320] ;  /* 0x0003200001de7983 */ /* 0x002ea20000300800 */
[----:B------:R-:W-:Y:S01]  /*20430*/  BSSY B1, `(.L_x_238) ;  /* 0x0000007000017945 */ /* 0x000fe20003800000 */
[----:B--2---:R-:W-:-:S05]  /*20440*/  @!P2 IMAD R222, R222, R16, R3 ;  /* 0x00000010dedea224 */ /* 0x004fca00078e0203 */
[----:B------:R1:W-:Y:S01]  /*20450*/  @!P2 STG.E.U8 desc[UR46][R6.64+0x10], R222 ;  /* 0x000010de0600a986 */ /* 0x0003e2000c10112e */
[----:B------:R-:W-:Y:S05]  /*20460*/  @P0 BRA `(.L_x_239) ;  /* 0x00000000000c0947 */ /* 0x000fea0003800000 */
[----:B------:R-:W2:Y:S02]  /*20470*/  LDG.E.U8 R2, desc[UR46][R20.64+0x11] ;  /* 0x0000112e14027981 */ /* 0x000ea4000c1e1100 */
[----:B--2---:R-:W-:-:S05]  /*20480*/  PRMT R3, R2, 0x8880, RZ ;  /* 0x0000888002037816 */ /* 0x004fca00000000ff */
[----:B------:R-:W-:-:S07]  /*20490*/  IMAD R3, R3, R17, RZ ;  /* 0x0000001103037224 */ /* 0x000fce00078e02ff */
.L_x_239:
[----:B------:R-:W-:Y:S05]  /*204a0*/  BSYNC B1 ;  /* 0x0000000000017941 */ /* 0x000fea0003800000 */
.L_x_238:
        /* <DEDUP_REMOVED lines=11> */
.L_x_241:
[----:B------:R-:W-:Y:S05]  /*20560*/  BSYNC B1 ;  /* 0x0000000000017941 */ /* 0x000fea0003800000 */
.L_x_240:
        /* <DEDUP_REMOVED lines=11> */
.L_x_243:
[----:B------:R-:W-:Y:S05]  /*20620*/  BSYNC B1 ;  /* 0x0000000000017941 */ /* 0x000fea0003800000 */
.L_x_242:
        /* <DEDUP_REMOVED lines=8> */
.L_x_245:
[----:B------:R-:W-:Y:S05]  /*206b0*/  BSYNC B1 ;  /* 0x0000000000017941 */ /* 0x000fea0003800000 */
.L_x_244:
        /* <DEDUP_REMOVED lines=11> */
.L_x_247:
[----:B------:R-:W-:Y:S05]  /*20770*/  BSYNC B1 ;  /* 0x0000000000017941 */ /* 0x000fea0003800000 */
.L_x_246:
        /* <DEDUP_REMOVED lines=11> */
.L_x_249:
[----:B------:R-:W-:Y:S05]  /*20830*/  BSYNC B1 ;  /* 0x0000000000017941 */ /* 0x000fea0003800000 */
.L_x_248:
        /* <DEDUP_REMOVED lines=9> */
.L_x_251:
[----:B------:R-:W-:Y:S05]  /*208d0*/  BSYNC B1 ;  /* 0x0000000000017941 */ /* 0x000fea0003800000 */
.L_x_250:
        /* <DEDUP_REMOVED lines=11> */
.L_x_253:
[----:B------:R-:W-:Y:S05]  /*20990*/  BSYNC B1 ;  /* 0x0000000000017941 */ /* 0x000fea0003800000 */
.L_x_252:
        /* <DEDUP_REMOVED lines=8> */
.L_x_255:
[----:B------:R-:W-:Y:S05]  /*20a20*/  BSYNC B1 ;  /* 0x0000000000017941 */ /* 0x000fea0003800000 */
.L_x_254:
        /* <DEDUP_REMOVED lines=11> */
.L_x_257:
[----:B------:R-:W-:Y:S05]  /*20ae0*/  BSYNC B1 ;  /* 0x0000000000017941 */ /* 0x000fea0003800000 */
.L_x_256:
        /* <DEDUP_REMOVED lines=11> */
.L_x_259:
[----:B------:R-:W-:Y:S05]  /*20ba0*/  BSYNC B1 ;  /* 0x0000000000017941 */ /* 0x000fea0003800000 */
.L_x_258:
        /* <DEDUP_REMOVED lines=8> */
.L_x_261:
[----:B------:R-:W-:Y:S05]  /*20c30*/  BSYNC B1 ;  /* 0x0000000000017941 */ /* 0x000fea0003800000 */
.L_x_260:
        /* <DEDUP_REMOVED lines=11> */
.L_x_263:
[----:B------:R-:W-:Y:S05]  /*20cf0*/  BSYNC B1 ;  /* 0x0000000000017941 */ /* 0x000fea0003800000 */
.L_x_262:
        /* <DEDUP_REMOVED lines=11> */
.L_x_265:
[----:B------:R-:W-:Y:S05]  /*20db0*/  BSYNC B1 ;  /* 0x0000000000017941 */ /* 0x000fea0003800000 */
.L_x_264:
        /* <DEDUP_REMOVED lines=9> */
.L_x_267:
[----:B------:R-:W-:Y:S05]  /*20e50*/  BSYNC B1 ;  /* 0x0000000000017941 */ /* 0x000fea0003800000 */
.L_x_266:
        /* <DEDUP_REMOVED lines=11> */
.L_x_269:
[----:B------:R-:W-:Y:S05]  /*20f10*/  BSYNC B1 ;  /* 0x0000000000017941 */ /* 0x000fea0003800000 */
.L_x_268:
        /* <DEDUP_REMOVED lines=8> */
.L_x_271:
[----:B------:R-:W-:Y:S05]  /*20fa0*/  BSYNC B1 ;  /* 0x0000000000017941 */ /* 0x000fea0003800000 */
.L_x_270:
        /* <DEDUP_REMOVED lines=11> */
.L_x_273:
[----:B------:R-:W-:Y:S05]  /*21060*/  BSYNC B1 ;  /* 0x0000000000017941 */ /* 0x000fea0003800000 */
.L_x_272:
        /* <DEDUP_REMOVED lines=11> */
.L_x_275:
[----:B------:R-:W-:Y:S05]  /*21120*/  BSYNC B1 ;  /* 0x0000000000017941 */ /* 0x000fea0003800000 */
.L_x_274:
        /* <DEDUP_REMOVED lines=8> */
.L_x_277:
[----:B------:R-:W-:Y:S05]  /*211b0*/  BSYNC B1 ;  /* 0x0000000000017941 */ /* 0x000fea0003800000 */
.L_x_276:
        /* <DEDUP_REMOVED lines=11> */
.L_x_279:
[----:B------:R-:W-:Y:S05]  /*21270*/  BSYNC B1 ;  /* 0x0000000000017941 */ /* 0x000fea0003800000 */
.L_x_278:
        /* <DEDUP_REMOVED lines=11> */
.L_x_281:
[----:B------:R-:W-:Y:S05]  /*21330*/  BSYNC B1 ;  /* 0x0000000000017941 */ /* 0x000fea0003800000 */
.L_x_280:
        /* <DEDUP_REMOVED lines=9> */
.L_x_283:
[----:B------:R-:W-:Y:S05]  /*213d0*/  BSYNC B1 ;  /* 0x0000000000017941 */ /* 0x000fea0003800000 */
.L_x_282:
        /* <DEDUP_REMOVED lines=11> */
.L_x_285:
[----:B------:R-:W-:Y:S05]  /*21490*/  BSYNC B1 ;  /* 0x0000000000017941 */ /* 0x000fea0003800000 */
.L_x_284:
        /* <DEDUP_REMOVED lines=8> */
.L_x_287:
[----:B------:R-:W-:Y:S05]  /*21520*/  BSYNC B1 ;  /* 0x0000000000017941 */ /* 0x000fea0003800000 */
.L_x_286:
        /* <DEDUP_REMOVED lines=11> */
.L_x_289:
[----:B------:R-:W-:Y:S05]  /*215e0*/  BSYNC B1 ;  /* 0x0000000000017941 */ /* 0x000fea0003800000 */
.L_x_288:
        /* <DEDUP_REMOVED lines=11> */
.L_x_291:
[----:B------:R-:W-:Y:S05]  /*216a0*/  BSYNC B1 ;  /* 0x0000000000017941 */ /* 0x000fea0003800000 */
.L_x_290:
        /* <DEDUP_REMOVED lines=8> */
.L_x_293:
[----:B------:R-:W-:Y:S05]  /*21730*/  BSYNC B1 ;  /* 0x0000000000017941 */ /* 0x000fea0003800000 */
.L_x_292:
        /* <DEDUP_REMOVED lines=11> */
.L_x_295:
[----:B------:R-:W-:Y:S05]  /*217f0*/  BSYNC B1 ;  /* 0x0000000000017941 */ /* 0x000fea0003800000 */
.L_x_294:
        /* <DEDUP_REMOVED lines=11> */
.L_x_297:
[----:B------:R-:W-:Y:S05]  /*218b0*/  BSYNC B1 ;  /* 0x0000000000017941 */ /* 0x000fea0003800000 */
.L_x_296:
        /* <DEDUP_REMOVED lines=9> */
.L_x_299:
[----:B------:R-:W-:Y:S05]  /*21950*/  BSYNC B1 ;  /* 0x0000000000017941 */ /* 0x000fea0003800000 */
.L_x_298:
        /* <DEDUP_REMOVED lines=11> */
.L_x_301:
[----:B------:R-:W-:Y:S05]  /*21a10*/  BSYNC B1 ;  /* 0x0000000000017941 */ /* 0x000fea0003800000 */
.L_x_300:
        /* <DEDUP_REMOVED lines=8> */
.L_x_303:
[----:B------:R-:W-:Y:S05]  /*21aa0*/  BSYNC B1 ;  /* 0x0000000000017941 */ /* 0x000fea0003800000 */
.L_x_302:
        /* <DEDUP_REMOVED lines=11> */
.L_x_305:
[----:B------:R-:W-:Y:S05]  /*21b60*/  BSYNC B1 ;  /* 0x0000000000017941 */ /* 0x000fea0003800000 */
.L_x_304:
        /* <DEDUP_REMOVED lines=11> */
.L_x_307:
[----:B------:R-:W-:Y:S05]  /*21c20*/  BSYNC B1 ;  /* 0x0000000000017941 */ /* 0x000fea0003800000 */
.L_x_306:
        /* <DEDUP_REMOVED lines=8> */
.L_x_309:
[----:B------:R-:W-:Y:S05]  /*21cb0*/  BSYNC B1 ;  /* 0x0000000000017941 */ /* 0x000fea0003800000 */
.L_x_308:
        /* <DEDUP_REMOVED lines=11> */
.L_x_311:
[----:B------:R-:W-:Y:S05]  /*21d70*/  BSYNC B1 ;  /* 0x0000000000017941 */ /* 0x000fea0003800000 */
.L_x_310:
        /* <DEDUP_REMOVED lines=11> */
.L_x_313:
[----:B------:R-:W-:Y:S05]  /*21e30*/  BSYNC B1 ;  /* 0x0000000000017941 */ /* 0x000fea0003800000 */
.L_x_312:
        /* <DEDUP_REMOVED lines=9> */
.L_x_315:
[----:B------:R-:W-:Y:S05]  /*21ed0*/  BSYNC B1 ;  /* 0x0000000000017941 */ /* 0x000fea0003800000 */
.L_x_314:
        /* <DEDUP_REMOVED lines=11> */
.L_x_317:
[----:B------:R-:W-:Y:S05]  /*21f90*/  BSYNC B1 ;  /* 0x0000000000017941 */ /* 0x000fea0003800000 */
.L_x_316:
        /* <DEDUP_REMOVED lines=8> */
.L_x_319:
[----:B------:R-:W-:Y:S05]  /*22020*/  BSYNC B1 ;  /* 0x0000000000017941 */ /* 0x000fea0003800000 */
.L_x_318:
        /* <DEDUP_REMOVED lines=11> */
.L_x_321:
[----:B------:R-:W-:Y:S05]  /*220e0*/  BSYNC B1 ;  /* 0x0000000000017941 */ /* 0x000fea0003800000 */
.L_x_320:
        /* <DEDUP_REMOVED lines=11> */
.L_x_323:
[----:B------:R-:W-:Y:S05]  /*221a0*/  BSYNC B1 ;  /* 0x0000000000017941 */ /* 0x000fea0003800000 */
.L_x_322:
        /* <DEDUP_REMOVED lines=8> */
.L_x_325:
[----:B------:R-:W-:Y:S05]  /*22230*/  BSYNC B1 ;  /* 0x0000000000017941 */ /* 0x000fea0003800000 */
.L_x_324:
        /* <DEDUP_REMOVED lines=11> */
.L_x_327:
[----:B------:R-:W-:Y:S05]  /*222f0*/  BSYNC B1 ;  /* 0x0000000000017941 */ /* 0x000fea0003800000 */
.L_x_326:
        /* <DEDUP_REMOVED lines=11> */
.L_x_329:
[----:B------:R-:W-:Y:S05]  /*223b0*/  BSYNC B1 ;  /* 0x0000000000017941 */ /* 0x000fea0003800000 */
.L_x_328:
        /* <DEDUP_REMOVED lines=9> */
.L_x_331:
[----:B------:R-:W-:Y:S05]  /*22450*/  BSYNC B1 ;  /* 0x0000000000017941 */ /* 0x000fea0003800000 */
.L_x_330:
        /* <DEDUP_REMOVED lines=11> */
.L_x_333:
[----:B------:R-:W-:Y:S05]  /*22510*/  BSYNC B1 ;  /* 0x0000000000017941 */ /* 0x000fea0003800000 */
.L_x_332:
        /* <DEDUP_REMOVED lines=8> */
.L_x_335:
[----:B------:R-:W-:Y:S05]  /*225a0*/  BSYNC B1 ;  /* 0x0000000000017941 */ /* 0x000fea0003800000 */
.L_x_334:
        /* <DEDUP_REMOVED lines=11> */
.L_x_337:
[----:B------:R-:W-:Y:S05]  /*22660*/  BSYNC B1 ;  /* 0x0000000000017941 */ /* 0x000fea0003800000 */
.L_x_336:
        /* <DEDUP_REMOVED lines=11> */
.L_x_339:
[----:B------:R-:W-:Y:S05]  /*22720*/  BSYNC B1 ;  /* 0x0000000000017941 */ /* 0x000fea0003800000 */
.L_x_338:
        /* <DEDUP_REMOVED lines=8> */
.L_x_341:
[----:B------:R-:W-:Y:S05]  /*227b0*/  BSYNC B1 ;  /* 0x0000000000017941 */ /* 0x000fea0003800000 */
.L_x_340:
        /* <DEDUP_REMOVED lines=11> */
.L_x_343:
[----:B------:R-:W-:Y:S05]  /*22870*/  BSYNC B1 ;  /* 0x0000000000017941 */ /* 0x000fea0003800000 */
.L_x_342:
        /* <DEDUP_REMOVED lines=11> */
.L_x_345:
[----:B------:R-:W-:Y:S05]  /*22930*/  BSYNC B1 ;  /* 0x0000000000017941 */ /* 0x000fea0003800000 */
.L_x_344:
        /* <DEDUP_REMOVED lines=9> */
.L_x_347:
[----:B------:R-:W-:Y:S05]  /*229d0*/  BSYNC B1 ;  /* 0x0000000000017941 */ /* 0x000fea0003800000 */
.L_x_346:
        /* <DEDUP_REMOVED lines=11> */
.L_x_349:
[----:B------:R-:W-:Y:S05]  /*22a90*/  BSYNC B1 ;  /* 0x0000000000017941 */ /* 0x000fea0003800000 */
.L_x_348:
        /* <DEDUP_REMOVED lines=8> */
.L_x_351:
[----:B------:R-:W-:Y:S05]  /*22b20*/  BSYNC B1 ;  /* 0x0000000000017941 */ /* 0x000fea0003800000 */
.L_x_350:
        /* <DEDUP_REMOVED lines=11> */
.L_x_353:
[----:B------:R-:W-:Y:S05]  /*22be0*/  BSYNC B1 ;  /* 0x0000000000017941 */ /* 0x000fea0003800000 */
.L_x_352:
        /* <DEDUP_REMOVED lines=11> */
.L_x_355:
[----:B------:R-:W-:Y:S05]  /*22ca0*/  BSYNC B1 ;  /* 0x0000000000017941 */ /* 0x000fea0003800000 */
.L_x_354:
        /* <DEDUP_REMOVED lines=8> */
.L_x_357:
[----:B------:R-:W-:Y:S05]  /*22d30*/  BSYNC B1 ;  /* 0x0000000000017941 */ /* 0x000fea0003800000 */
.L_x_356:
        /* <DEDUP_REMOVED lines=11> */
.L_x_359:
[----:B------:R-:W-:Y:S05]  /*22df0*/  BSYNC B1 ;  /* 0x0000000000017941 */ /* 0x000fea0003800000 */
.L_x_358:
        /* <DEDUP_REMOVED lines=11> */
.L_x_361:
[----:B------:R-:W-:Y:S05]  /*22eb0*/  BSYNC B1 ;  /* 0x0000000000017941 */ /* 0x000fea0003800000 */
.L_x_360:
        /* <DEDUP_REMOVED lines=9> */
.L_x_363:
[----:B------:R-:W-:Y:S05]  /*22f50*/  BSYNC B1 ;  /* 0x0000000000017941 */ /* 0x000fea0003800000 */
.L_x_362:
        /* <DEDUP_REMOVED lines=11> */
.L_x_365:
[----:B------:R-:W-:Y:S05]  /*23010*/  BSYNC B1 ;  /* 0x0000000000017941 */ /* 0x000fea0003800000 */
.L_x_364:
        /* <DEDUP_REMOVED lines=8> */
.L_x_367:
[----:B------:R-:W-:Y:S05]  /*230a0*/  BSYNC B1 ;  /* 0x0000000000017941 */ /* 0x000fea0003800000 */
.L_x_366:
        /* <DEDUP_REMOVED lines=11> */
.L_x_369:
[----:B------:R-:W-:Y:S05]  /*23160*/  BSYNC B1 ;  /* 0x0000000000017941 */ /* 0x000fea0003800000 */
.L_x_368:
        /* <DEDUP_REMOVED lines=11> */
.L_x_371:
[----:B------:R-:W-:Y:S05]  /*23220*/  BSYNC B1 ;  /* 0x0000000000017941 */ /* 0x000fea0003800000 */
.L_x_370:
        /* <DEDUP_REMOVED lines=8> */
.L_x_373:
[----:B------:R-:W-:Y:S05]  /*232b0*/  BSYNC B1 ;  /* 0x0000000000017941 */ /* 0x000fea0003800000 */
.L_x_372:
        /* <DEDUP_REMOVED lines=11> */
.L_x_375:
[----:B------:R-:W-:Y:S05]  /*23370*/  BSYNC B1 ;  /* 0x0000000000017941 */ /* 0x000fea0003800000 */
.L_x_374:
        /* <DEDUP_REMOVED lines=11> */
.L_x_377:
[----:B------:R-:W-:Y:S05]  /*23430*/  BSYNC B1 ;  /* 0x0000000000017941 */ /* 0x000fea0003800000 */
.L_x_376:
        /* <DEDUP_REMOVED lines=9> */
.L_x_379:
[----:B------:R-:W-:Y:S05]  /*234d0*/  BSYNC B1 ;  /* 0x0000000000017941 */ /* 0x000fea0003800000 */
.L_x_378:
        /* <DEDUP_REMOVED lines=11> */
.L_x_381:
[----:B------:R-:W-:Y:S05]  /*23590*/  BSYNC B1 ;  /* 0x0000000000017941 */ /* 0x000fea0003800000 */
.L_x_380:
        /* <DEDUP_REMOVED lines=8> */
.L_x_383:
[----:B------:R-:W-:Y:S05]  /*23620*/  BSYNC B1 ;  /* 0x0000000000017941 */ /* 0x000fea0003800000 */
.L_x_382:
        /* <DEDUP_REMOVED lines=11> */
.L_x_385:
[----:B------:R-:W-:Y:S05]  /*236e0*/  BSYNC B1 ;  /* 0x0000000000017941 */ /* 0x000fea0003800000 */
.L_x_384:
        /* <DEDUP_REMOVED lines=11> */
.L_x_387:
[----:B------:R-:W-:Y:S05]  /*237a0*/  BSYNC B1 ;  /* 0x0000000000017941 */ /* 0x000fea0003800000 */
.L_x_386:
        /* <DEDUP_REMOVED lines=8> */
.L_x_389:
[----:B------:R-:W-:Y:S05]  /*23830*/  BSYNC B1 ;  /* 0x0000000000017941 */ /* 0x000fea0003800000 */
.L_x_388:
        /* <DEDUP_REMOVED lines=11> */
.L_x_391:
[----:B------:R-:W-:Y:S05]  /*238f0*/  BSYNC B1 ;  /* 0x0000000000017941 */ /* 0x000fea0003800000 */
.L_x_390:
        /* <DEDUP_REMOVED lines=11> */
.L_x_393:
[----:B------:R-:W-:Y:S05]  /*239b0*/  BSYNC B1 ;  /* 0x0000000000017941 */ /* 0x000fea0003800000 */
.L_x_392:
        /* <DEDUP_REMOVED lines=9> */
.L_x_395:
[----:B------:R-:W-:Y:S05]  /*23a50*/  BSYNC B1 ;  /* 0x0000000000017941 */ /* 0x000fea0003800000 */
.L_x_394:
        /* <DEDUP_REMOVED lines=11> */
.L_x_397:
[----:B------:R-:W-:Y:S05]  /*23b10*/  BSYNC B1 ;  /* 0x0000000000017941 */ /* 0x000fea0003800000 */
.L_x_396:
        /* <DEDUP_REMOVED lines=8> */
.L_x_399:
[----:B------:R-:W-:Y:S05]  /*23ba0*/  BSYNC B1 ;  /* 0x0000000000017941 */ /* 0x000fea0003800000 */
.L_x_398:
[----:B-1----:R-:W2:Y:S01]  /*23bb0*/  LDL.LU R222, [R1+0x464] ;  /* 0x0004640001de7983 */ /* 0x002ea20000300800 */
[----:B------:R-:W-:Y:S01]  /*23bc0*/  @!P1 IADD3 R224, P2, R6, UR44, RZ ;  /* 0x0000002c06e09c10 */ /* 0x000fe2000ff5e0ff */
[----:B------:R-:W-:Y:S03]  /*23bd0*/  BSSY B1, `(.L_x_400) ;  /* 0x000000b000017945 */ /* 0x000fe60003800000 */
[----:B------:R-:W-:Y:S02]  /*23be0*/  @!P1 IADD3.X R225, R7, UR43, RZ, P2, !PT ;  /* 0x0000002b07e19c10 */ /* 0x000fe400097fe4ff */
[----:B------:R-:W-:-:S05]  /*23bf0*/  IADD3 R226, P2, R226, 0x100, RZ ;  /* 0x00000100e2e27810 */ /* 0x000fca0007f5e0ff */
[----:B------:R-:W-:Y:S02]  /*23c00*/  IMAD.X R227, RZ, RZ, UR7, P2 ;  /* 0x00000007ffe37e24 */ /* 0x000fe400090e06ff */
[----:B--2---:R-:W-:-:S05]  /*23c10*/  @!P0 IMAD R222, R222, R16, R3 ;  /* 0x00000010dede8224 */ /* 0x004fca00078e0203 */
[----:B------:R1:W-:Y:S01]  /*23c20*/  @!P0 STG.E.U8 desc[UR46][R6.64+0xb1], R222 ;  /* 0x0000b1de06008986 */ /* 0x0003e2000c10112e */
[----:B------:R-:W-:Y:S01]  /*23c30*/  ISETP.LT.OR P0, PT, R0, 0xb2, !P3 ;  /* 0x000000b20000780c */ /* 0x000fe20005f01670 */
[----:B------:R-:W-:-:S12]  /*23c40*/  @P1 BRA `(.L_x_401) ;  /* 0x00000000000c1947 */ /* 0x000fd80003800000 */
[----:B------:R-:W2:Y:S02]  /*23c50*/  LDG.E.U8 R2, desc[UR46][R14.64+0xb0] ;  /* 0x0000b02e0e027981 */ /* 0x000ea4000c1e1100 */
[----:B--2---:R-:W-:-:S05]  /*23c60*/  PRMT R3, R2, 0x8880, RZ ;  /* 0x0000888002037816 */ /* 0x004fca00000000ff */
[----:B------:R-:W-:-:S07]  /*23c70*/  IMAD R3, R3, R17, RZ ;  /* 0x0000001103037224 */ /* 0x000fce00078e02ff */
.L_x_401:
[----:B------:R-:W-:Y:S05]  /*23c80*/  BSYNC B1 ;  /* 0x0000000000017941 */ /* 0x000fea0003800000 */
.L_x_400:
[----:B-1----:R-:W2:Y:S01]  /*23c90*/  LDL.LU R222, [R1+0x468] ;  /* 0x0004680001de7983 */ /* 0x002ea20000300800 */
[-C--:B------:R-:W-:Y:S01]  /*23ca0*/  IMAD R13, R227, R4.reuse, RZ ;  /* 0x00000004e30d7224 */ /* 0x080fe200078e02ff */
[----:B------:R-:W-:Y:S01]  /*23cb0*/  BSSY B1, `(.L_x_402) ;  /* 0x000000d000017945 */ /* 0x000fe20003800000 */
[----:B------:R-:W-:-:S04]  /*23cc0*/  IMAD.WIDE.U32 R220, R226, R4, R220 ;  /* 0x00000004e2dc7225 */ /* 0x000fc800078e00dc */
[----:B--2---:R-:W-:Y:S01]  /*23cd0*/  @!P1 IMAD R223, R222, R16, R3 ;  /* 0x00000010dedf9224 */ /* 0x004fe200078e0203 */
[----:B------:R-:W-:-:S04]  /*23ce0*/  @!P0 IADD3 R222, P2, R6, UR44, RZ ;  /* 0x0000002c06de8c10 */ /* 0x000fc8000ff5e0ff */
[----:B------:R1:W-:Y:S02]  /*23cf0*/  @!P1 STG.E.U8 desc[UR46][R224.64+0xb0], R223 ;  /* 0x0000b0dfe0009986 */ /* 0x0003e4000c10112e */
[----:B-1----:R-:W-:Y:S01]  /*23d00*/  IMAD R224, R226, R5, R13 ;  /* 0x00000005e2e07224 */ /* 0x002fe200078e020d */
[----:B------:R-:W-:Y:S02]  /*23d10*/  @!P0 IADD3.X R223, R7, UR43, RZ, P2, !PT ;  /* 0x0000002b07df8c10 */ /* 0x000fe400097fe4ff */
[----:B------:R-:W-:Y:S01]  /*23d20*/  IADD3 R12, P1, P2, R12, R10, R220 ;  /* 0x0000000a0c0c7210 */ /* 0x000fe20007a3e0dc */
[----:B------:R-:W-:Y:S01]  /*23d30*/  IMAD.IADD R220, R224, 0x1, R221 ;  /* 0x00000001e0dc7824 */ /* 0x000fe200078e02dd */
[----:B------:R-:W-:Y:S11]  /*23d40*/  @P0 BRA `(.L_x_403) ;  /* 0x00000000000c0947 */ /* 0x000ff60003800000 */
[----:B------:R-:W2:Y:S02]  /*23d50*/  LDG.E.U8 R2, desc[UR46][R14.64+0xb1] ;  /* 0x0000b12e0e027981 */ /* 0x000ea4000c1e1100 */
[----:B--2---:R-:W-:-:S05]  /*23d60*/  PRMT R3, R2, 0x8880, RZ ;  /* 0x0000888002037816 */ /* 0x004fca00000000ff */
[----:B------:R-:W-:-:S07]  /*23d70*/  IMAD R3, R3, R17, RZ ;  /* 0x0000001103037224 */ /* 0x000fce00078e02ff */
.L_x_403:
[----:B------:R-:W-:Y:S05]  /*23d80*/  BSYNC B1 ;  /* 0x0000000000017941 */ /* 0x000fea0003800000 */
.L_x_402:
[----:B------:R-:W2:Y:S01]  /*23d90*/  LDL.LU R5, [R1+0x46c] ;  /* 0x00046c0001057983 */ /* 0x000ea20000300800 */
[----:B------:R-:W-:Y:S01]  /*23da0*/  IADD3.X R13, R219, R11, R220, P1, P2 ;  /* 0x0000000bdb0d7210 */ /* 0x000fe20000fe44dc */
[----:B------:R-:W-:Y:S01]  /*23db0*/  BSSY B1, `(.L_x_404) ;  /* 0x000000a000017945 */ /* 0x000fe20003800000 */
[C---:B------:R-:W-:Y:S02]  /*23dc0*/  ISETP.LT.OR P1, PT, R0.reuse, 0xb9, !P4 ;  /* 0x000000b90000780c */ /* 0x040fe40006721670 */
        /* <DEDUP_REMOVED lines=8> */
.L_x_405:
[----:B------:R-:W-:Y:S05]  /*23e50*/  BSYNC B1 ;  /* 0x0000000000017941 */ /* 0x000fea0003800000 */
.L_x_404:
        /* <DEDUP_REMOVED lines=8> */
.L_x_407:
[----:B------:R-:W-:Y:S05]  /*23ee0*/  BSYNC B1 ;  /* 0x0000000000017941 */ /* 0x000fea0003800000 */
.L_x_406:
[----:B-1----:R-:W2:Y:S01]  /*23ef0*/  LDL.LU R5, [R1+0x474] ;  /* 0x0004740001057983 */ /* 0x002ea20000300800 */
[----:B------:R-:W-:Y:S01]  /*23f00*/  BSSY B1, `(.L_x_408) ;  /* 0x000000a000017945 */ /* 0x000fe20003800000 */
[----:B------:R-:W-:Y:S01]  /*23f10*/  ISETP.LT.OR P1, PT, R0, 0xba, !P3 ;  /* 0x000000ba0000780c */ /* 0x000fe20005f21670 */
[----:B--2---:R-:W-:-:S05]  /*23f20*/  @!P2 IMAD R5, R5, R16, R3 ;  /* 0x000000100505a224 */ /* 0x004fca00078e0203 */
[----:B------:R1:W-:Y:S01]  /*23f30*/  @!P2 STG.E.U8 desc[UR46][R6.64+0xb9], R5 ;  /* 0x0000b9050600a986 */ /* 0x0003e2000c10112e */
[----:B------:R-:W-:-:S04]  /*23f40*/  @!P0 IADD3 R220, P2, R6, UR44, RZ ;  /* 0x0000002c06dc8c10 */ /* 0x000fc8000ff5e0ff */
[----:B------:R-:W-:Y:S01]  /*23f50*/  @!P0 IADD3.X R221, R7, UR43, RZ, P2, !PT ;  /* 0x0000002b07dd8c10 */ /* 0x000fe200097fe4ff */
[----:B------:R-:W-:Y:S08]  /*23f60*/  @P0 BRA `(.L_x_409) ;  /* 0x00000000000c0947 */ /* 0x000ff00003800000 */
[----:B------:R-:W2:Y:S02]  /*23f70*/  LDG.E.U8 R2, desc[UR46][R14.64+0xb8] ;  /* 0x0000b82e0e027981 */ /* 0x000ea4000c1e1100 */
[----:B--2---:R-:W-:-:S05]  /*23f80*/  PRMT R3, R2, 0x8880, RZ ;  /* 0x0000888002037816 */ /* 0x004fca00000000ff */
[----:B------:R-:W-:-:S07]  /*23f90*/  IMAD R3, R3, R17, RZ ;  /* 0x0000001103037224 */ /* 0x000fce00078e02ff */
.L_x_409:
[----:B------:R-:W-:Y:S05]  /*23fa0*/  BSYNC B1 ;  /* 0x0000000000017941 */ /* 0x000fea0003800000 */
.L_x_408:
[----:B-1----:R-:W2:Y:S01]  /*23fb0*/  LDL.LU R5, [R1+0x478] ;  /* 0x0004780001057983 */ /* 0x002ea20000300800 */
[----:B------:R-:W-:Y:S01]  /*23fc0*/  BSSY B1, `(.L_x_410) ;  /* 0x000000a000017945 */ /* 0x000fe20003800000 */
[----:B------:R-:W-:Y:S01]  /*23fd0*/  ISETP.GE.AND P2, PT, R19, 0x101, PT ;  /* 0x000001011300780c */ /* 0x000fe20003f46270 */
        /* <DEDUP_REMOVED lines=8> */
.L_x_411:
[----:B------:R-:W-:Y:S05]  /*24060*/  BSYNC B1 ;  /* 0x0000000000017941 */ /* 0x000fea0003800000 */
.L_x_410:
[----:B------:R-:W2:Y:S01]  /*24070*/  LDL.LU R5, [R1+0x47c] ;  /* 0x00047c0001057983 */ /* 0x000ea20000300800 */
[----:B------:R-:W-:-:S03]  /*24080*/  ISETP.LT.OR P0, PT, R0, 0x1, !P2 ;  /* 0x000000010000780c */ /* 0x000fc60005701670 */
[----:B------:R-:W3:Y:S01]  /*24090*/  LDL.LU R223, [R1+0x180] ;  /* 0x0001800001df7983 */ /* 0x000ee20000300800 */
[----:B--2---:R-:W-:Y:S02]  /*240a0*/  @!P1 IMAD R222, R5, R16, R3 ;  /* 0x0000001005de9224 */ /* 0x004fe400078e0203 */
[----:B------:R-:W-:-:S03]  /*240b0*/  IMAD.WIDE.U32 R4, R226, R4, R218 ;  /* 0x00000004e2047225 */ /* 0x000fc600078e00da */
[----:B------:R1:W-:Y:S01]  /*240c0*/  @!P1 STG.E.U8 desc[UR46][R220.64+0xb9], R222 ;  /* 0x0000b9dedc009986 */ /* 0x0003e2000c10112e */
[----:B------:R-:W-:-:S04]  /*240d0*/  IADD3 R10, P1, R4, R10, RZ ;  /* 0x0000000a040a7210 */ /* 0x000fc80007f3e0ff */
[----:B------:R-:W-:-:S05]  /*240e0*/  IADD3.X R11, R11, R5, R224, P1, !PT ;  /* 0x000000050b0b7210 */ /* 0x000fca0000ffe4e0 */
[----:B------:R-:W2:Y:S01]  /*240f0*/  @!P0 LDG.E.U8 R2, desc[UR46][R10.64] ;  /* 0x0000002e0a028981 */ /* 0x000ea2000c1e1100 */
[----:B------:R-:W-:Y:S01]  /*24100*/  IMAD.U32 R218, RZ, RZ, UR10 ;  /* 0x0000000affda7e24 */ /* 0x000fe2000f8e00ff */
[----:B------:R-:W-:Y:S01]  /*24110*/  USHF.L.U64.HI UR4, UR10, 0x8, UR11 ;  /* 0x000000080a047899 */ /* 0x000fe2000801020b */
[----:B------:R-:W-:Y:S01]  /*24120*/  ISETP.LT.OR P6, PT, R0, 0x2, !P2 ;  /* 0x000000020000780c */ /* 0x000fe200057c1670 */
[----:B------:R-:W-:Y:S01]  /*24130*/  BSSY B1, `(.L_x_412) ;  /* 0x000000d000017945 */ /* 0x000fe20003800000 */
[----:B--2---:R-:W-:-:S05]  /*24140*/  @!P0 PRMT R4, R2, 0x8880, RZ ;  /* 0x0000888002048816 */ /* 0x004fca00000000ff */
[----:B------:R-:W-:Y:S01]  /*24150*/  @!P0 IMAD.MOV.U32 R5, RZ, RZ, R4 ;  /* 0x000000ffff058224 */ /* 0x000fe200078e0004 */
[----:B------:R-:W-:-:S03]  /*24160*/  LEA R4, P1, R218, R8, 0x8 ;  /* 0x00000008da047211 */ /* 0x000fc600078240ff */
[----:B------:R-:W-:Y:S01]  /*24170*/  @!P0 IMAD R3, R5, R17, RZ ;  /* 0x0000001105038224 */ /* 0x000fe200078e02ff */
[----:B------:R-:W-:Y:S02]  /*24180*/  IADD3.X R5, R9, UR4, RZ, P1, !PT ;  /* 0x0000000409057c10 */ /* 0x000fe40008ffe4ff */
[----:B------:R-:W-:Y:S01]  /*24190*/  ISETP.GE.AND P1, PT, R19, 0x109, PT ;  /* 0x000001091300780c */ /* 0x000fe20003f26270 */
[----:B---3--:R-:W-:-:S05]  /*241a0*/  @!P0 IMAD R218, R223, R16, R3 ;  /* 0x00000010dfda8224 */ /* 0x008fca00078e0203 */
[----:B------:R1:W-:Y:S01]  /*241b0*/  @!P0 STG.E.U8 desc[UR46][R4.64], R218 ;  /* 0x000000da04008986 */ /* 0x0003e2000c10112e */
[----:B------:R-:W-:Y:S06]  /*241c0*/  @P6 BRA `(.L_x_413) ;  /* 0x00000000000c6947 */ /* 0x000fec0003800000 */
[----:B------:R-:W2:Y:S02]  /*241d0*/  LDG.E.U8 R2, desc[UR46][R10.64+0x1] ;  /* 0x0000012e0a027981 */ /* 0x000ea4000c1e1100 */
[----:B--2---:R-:W-:-:S05]  /*241e0*/  PRMT R3, R2, 0x8880, RZ ;  /* 0x0000888002037816 */ /* 0x004fca00000000ff */
[----:B------:R-:W-:-:S07]  /*241f0*/  IMAD R3, R3, R17, RZ ;  /* 0x0000001103037224 */ /* 0x000fce00078e02ff */
.L_x_413:
[----:B------:R-:W-:Y:S05]  /*24200*/  BSYNC B1 ;  /* 0x0000000000017941 */ /* 0x000fea0003800000 */
.L_x_412:
[----:B------:R-:W2:Y:S01]  /*24210*/  LDL.LU R19, [R1+0x184] ;  /* 0x0001840001137983 */ /* 0x000ea20000300800 */
[----:B------:R-:W-:Y:S01]  /*24220*/  ISETP.LT.OR P0, PT, R0, 0x1, !P1 ;  /* 0x000000010000780c */ /* 0x000fe20004f01670 */
[----:B------:R-:W-:Y:S01]  /*24230*/  BSSY B1, `(.L_x_414) ;  /* 0x000000c000017945 */ /* 0x000fe20003800000 */
[----:B------:R-:W-:-:S04]  /*24240*/  LOP3.LUT R18, R18, 0xfffffff7, RZ, 0xc0, !PT ;  /* 0xfffffff712127812 */ /* 0x000fc800078ec0ff */
[----:B------:R-:W-:-:S07]  /*24250*/  @P2 LOP3.LUT R18, R18, 0x8, RZ, 0xfc, !PT ;  /* 0x0000000812122812 */ /* 0x000fce00078efcff */
[----:B-1----:R-:W-:-:S04]  /*24260*/  @!P0 IADD3 R220, P2, R4, UR44, RZ ;  /* 0x0000002c04dc8c10 */ /* 0x002fc8000ff5e0ff */
[----:B------:R-:W-:Y:S02]  /*24270*/  @!P0 IADD3.X R221, R5, UR43, RZ, P2, !PT ;  /* 0x0000002b05dd8c10 */ /* 0x000fe400097fe4ff */
[----:B------:R-:W-:Y:S01]  /*24280*/  LOP3.LUT P2, RZ, R18, 0x8, RZ, 0xc0, !PT ;  /* 0x0000000812ff7812 */ /* 0x000fe2000784c0ff */
[----:B--2---:R-:W-:-:S05]  /*24290*/  @!P6 IMAD R19, R19, R16, R3 ;  /* 0x000000101313e224 */ /* 0x004fca00078e0203 */
[----:B------:R1:W-:Y:S01]  /*242a0*/  @!P6 STG.E.U8 desc[UR46][R4.64+0x1], R19 ;  /* 0x000001130400e986 */ /* 0x0003e2000c10112e */
[----:B------:R-:W-:Y:S06]  /*242b0*/  @P0 BRA `(.L_x_415) ;  /* 0x00000000000c0947 */ /* 0x000fec0003800000 */
[----:B------:R-:W2:Y:S02]  /*242c0*/  LDG.E.U8 R2, desc[UR46][R12.64] ;  /* 0x0000002e0c027981 */ /* 0x000ea4000c1e1100 */
[----:B--2---:R-:W-:-:S05]  /*242d0*/  PRMT R3, R2, 0x8880, RZ ;  /* 0x0000888002037816 */ /* 0x004fca00000000ff */
[----:B------:R-:W-:-:S07]  /*242e0*/  IMAD R3, R3, R17, RZ ;  /* 0x0000001103037224 */ /* 0x000fce00078e02ff */
.L_x_415:
[----:B------:R-:W-:Y:S05]  /*242f0*/  BSYNC B1 ;  /* 0x0000000000017941 */ /* 0x000fea0003800000 */
.L_x_414:
[----:B-1----:R-:W2:Y:S01]  /*24300*/  LDL.LU R19, [R1+0x188] ;  /* 0x0001880001137983 */ /* 0x002ea20000300800 */
[----:B------:R-:W-:Y:S01]  /*24310*/  ISETP.LT.OR P6, PT, R0, 0x2, !P1 ;  /* 0x000000020000780c */ /* 0x000fe20004fc1670 */
[----:B------:R-:W-:Y:S01]  /*24320*/  BSSY B1, `(.L_x_416) ;  /* 0x000000c000017945 */ /* 0x000fe20003800000 */
[----:B------:R-:W-:-:S04]  /*24330*/  LOP3.LUT R18, R18, 0xfffffff7, RZ, 0xc0, !PT ;  /* 0xfffffff712127812 */ /* 0x000fc800078ec0ff */
[----:B------:R-:W-:-:S07]  /*24340*/  @P2 LOP3.LUT R18, R18, 0x8, RZ, 0xfc, !PT ;  /* 0x0000000812122812 */ /* 0x000fce00078efcff */
[----:B------:R-:W-:-:S04]  /*24350*/  @!P6 IADD3 R218, P2, R4, UR44, RZ ;  /* 0x0000002c04daec10 */ /* 0x000fc8000ff5e0ff */
        /* <DEDUP_REMOVED lines=8> */
.L_x_417:
[----:B------:R-:W-:Y:S05]  /*243e0*/  BSYNC B1 ;  /* 0x0000000000017941 */ /* 0x000fea0003800000 */
.L_x_416:
[----:B-1----:R-:W2:Y:S01]  /*243f0*/  LDL.LU R19, [R1+0x18c] ;  /* 0x00018c0001137983 */ /* 0x002ea20000300800 */
[----:B------:R-:W-:Y:S01]  /*24400*/  ISETP.LT.OR P0, PT, R0, 0x9, !P2 ;  /* 0x000000090000780c */ /* 0x000fe20005701670 */
[----:B------:R-:W-:Y:S01]  /*24410*/  BSSY B1, `(.L_x_418) ;  /* 0x0000007000017945 */ /* 0x000fe20003800000 */
[----:B--2---:R-:W-:-:S05]  /*24420*/  @!P6 IMAD R19, R19, R16, R3 ;  /* 0x000000101313e224 */ /* 0x004fca00078e0203 */
[----:B------:R1:W-:Y:S06]  /*24430*/  @!P6 STG.E.U8 desc[UR46][R218.64+0x1], R19 ;  /* 0x00000113da00e986 */ /* 0x0003ec000c10112e */
[----:B------:R-:W-:Y:S05]  /*24440*/  @P0 BRA `(.L_x_419) ;  /* 0x00000000000c0947 */ /* 0x000fea0003800000 */
[----:B------:R-:W2:Y:S02]  /*24450*/  LDG.E.U8 R2, desc[UR46][R10.64+0x8] ;  /* 0x0000082e0a027981 */ /* 0x000ea4000c1e1100 */
[----:B--2---:R-:W-:-:S05]  /*24460*/  PRMT R3, R2, 0x8880, RZ ;  /* 0x0000888002037816 */ /* 0x004fca00000000ff */
[----:B------:R-:W-:-:S07]  /*24470*/  IMAD R3, R3, R17, RZ ;  /* 0x0000001103037224 */ /* 0x000fce00078e02ff */
.L_x_419:
[----:B------:R-:W-:Y:S05]  /*24480*/  BSYNC B1 ;  /* 0x0000000000017941 */ /* 0x000fea0003800000 */
.L_x_418:
        /* <DEDUP_REMOVED lines=9> */
.L_x_421:
[----:B------:R-:W-:Y:S05]  /*24520*/  BSYNC B1 ;  /* 0x0000000000017941 */ /* 0x000fea0003800000 */
.L_x_420:
        /* <DEDUP_REMOVED lines=14> */
.L_x_423:
[----:B------:R-:W-:Y:S05]  /*24610*/  BSYNC B1 ;  /* 0x0000000000017941 */ /* 0x000fea0003800000 */
.L_x_422:
        /* <DEDUP_REMOVED lines=14> */
.L_x_425:
[----:B------:R-:W-:Y:S05]  /*24700*/  BSYNC B1 ;  /* 0x0000000000017941 */ /* 0x000fea0003800000 */
.L_x_424:
        /* <DEDUP_REMOVED lines=9> */
.L_x_427:
[----:B------:R-:W-:Y:S05]  /*247a0*/  BSYNC B1 ;  /* 0x0000000000017941 */ /* 0x000fea0003800000 */
.L_x_426:
        /* <DEDUP_REMOVED lines=9> */
.L_x_429:
[----:B------:R-:W-:Y:S05]  /*24840*/  BSYNC B1 ;  /* 0x0000000000017941 */ /* 0x000fea0003800000 */
.L_x_428:
        /* <DEDUP_REMOVED lines=14> */
.L_x_431:
[----:B------:R-:W-:Y:S05]  /*24930*/  BSYNC B1 ;  /* 0x0000000000017941 */ /* 0x000fea0003800000 */
.L_x_430:
        /* <DEDUP_REMOVED lines=14> */
.L_x_433:
[----:B------:R-:W-:Y:S05]  /*24a20*/  BSYNC B1 ;  /* 0x0000000000017941 */ /* 0x000fea0003800000 */
.L_x_432:
        /* <DEDUP_REMOVED lines=9> */
.L_x_435:
[----:B------:R-:W-:Y:S05]  /*24ac0*/  BSYNC B1 ;  /* 0x0000000000017941 */ /* 0x000fea0003800000 */
.L_x_434:
        /* <DEDUP_REMOVED lines=9> */
.L_x_437:
[----:B------:R-:W-:Y:S05]  /*24b60*/  BSYNC B1 ;  /* 0x0000000000017941 */ /* 0x000fea0003800000 */
.L_x_436:
        /* <DEDUP_REMOVED lines=14> */
.L_x_439:
[----:B------:R-:W-:Y:S05]  /*24c50*/  BSYNC B1 ;  /* 0x0000000000017941 */ /* 0x000fea0003800000 */
.L_x_438:
        /* <DEDUP_REMOVED lines=14> */
.L_x_441:
[----:B------:R-:W-:Y:S05]  /*24d40*/  BSYNC B1 ;  /* 0x0000000000017941 */ /* 0x000fea0003800000 */
.L_x_440:
        /* <DEDUP_REMOVED lines=9> */
.L_x_443:
[----:B------:R-:W-:Y:S05]  /*24de0*/  BSYNC B1 ;  /* 0x0000000000017941 */ /* 0x000fea0003800000 */
.L_x_442:
        /* <DEDUP_REMOVED lines=9> */
.L_x_445:
[----:B------:R-:W-:Y:S05]  /*24e80*/  BSYNC B1 ;  /* 0x0000000000017941 */ /* 0x000fea0003800000 */
.L_x_444:
        /* <DEDUP_REMOVED lines=14> */
.L_x_447:
[----:B------:R-:W-:Y:S05]  /*24f70*/  BSYNC B1 ;  /* 0x0000000000017941 */ /* 0x000fea0003800000 */
.L_x_446:
        /* <DEDUP_REMOVED lines=14> */
.L_x_449:
[----:B------:R-:W-:Y:S05]  /*25060*/  BSYNC B1 ;  /* 0x0000000000017941 */ /* 0x000fea0003800000 */
.L_x_448:
        /* <DEDUP_REMOVED lines=9> */
.L_x_451:
[----:B------:R-:W-:Y:S05]  /*25100*/  BSYNC B1 ;  /* 0x0000000000017941 */ /* 0x000fea0003800000 */
.L_x_450:
        /* <DEDUP_REMOVED lines=9> */
.L_x_453:
[----:B------:R-:W-:Y:S05]  /*251a0*/  BSYNC B1 ;  /* 0x0000000000017941 */ /* 0x000fea0003800000 */
.L_x_452:
        /* <DEDUP_REMOVED lines=14> */
.L_x_455:
[----:B------:R-:W-:Y:S05]  /*25290*/  BSYNC B1 ;  /* 0x0000000000017941 */ /* 0x000fea0003800000 */
.L_x_454:
        /* <DEDUP_REMOVED lines=14> */
.L_x_457:
[----:B------:R-:W-:Y:S05]  /*25380*/  BSYNC B1 ;  /* 0x0000000000017941 */ /* 0x000fea0003800000 */
.L_x_456:
        /* <DEDUP_REMOVED lines=9> */
.L_x_459:
[----:B------:R-:W-:Y:S05]  /*25420*/  BSYNC B1 ;  /* 0x0000000000017941 */ /* 0x000fea0003800000 */
.L_x_458:
        /* <DEDUP_REMOVED lines=9> */
.L_x_461:
[----:B------:R-:W-:Y:S05]  /*254c0*/  BSYNC B1 ;  /* 0x0000000000017941 */ /* 0x000fea0003800000 */
.L_x_460:
        /* <DEDUP_REMOVED lines=14> */
.L_x_463:
[----:B------:R-:W-:Y:S05]  /*255b0*/  BSYNC B1 ;  /* 0x0000000000017941 */ /* 0x000fea0003800000 */
.L_x_462:
        /* <DEDUP_REMOVED lines=14> */
.L_x_465:
[----:B------:R-:W-:Y:S05]  /*256a0*/  BSYNC B1 ;  /* 0x0000000000017941 */ /* 0x000fea0003800000 */
.L_x_464:
        /* <DEDUP_REMOVED lines=9> */
.L_x_467:
[----:B------:R-:W-:Y:S05]  /*25740*/  BSYNC B1 ;  /* 0x0000000000017941 */ /* 0x000fea0003800000 */
.L_x_466:
        /* <DEDUP_REMOVED lines=9> */
.L_x_469:
[----:B------:R-:W-:Y:S05]  /*257e0*/  BSYNC B1 ;  /* 0x0000000000017941 */ /* 0x000fea0003800000 */
.L_x_468:
        /* <DEDUP_REMOVED lines=14> */
.L_x_471:
[----:B------:R-:W-:Y:S05]  /*258d0*/  BSYNC B1 ;  /* 0x0000000000017941 */ /* 0x000fea0003800000 */
.L_x_470:
        /* <DEDUP_REMOVED lines=14> */
.L_x_473:
[----:B------:R-:W-:Y:S05]  /*259c0*/  BSYNC B1 ;  /* 0x0000000000017941 */ /* 0x000fea0003800000 */
.L_x_472:
        /* <DEDUP_REMOVED lines=9> */
.L_x_475:
[----:B------:R-:W-:Y:S05]  /*25a60*/  BSYNC B1 ;  /* 0x0000000000017941 */ /* 0x000fea0003800000 */
.L_x_474:
        /* <DEDUP_REMOVED lines=9> */
.L_x_477:
[----:B------:R-:W-:Y:S05]  /*25b00*/  BSYNC B1 ;  /* 0x0000000000017941 */ /* 0x000fea0003800000 */
.L_x_476:
        /* <DEDUP_REMOVED lines=14> */
.L_x_479:
[----:B------:R-:W-:Y:S05]  /*25bf0*/  BSYNC B1 ;  /* 0x0000000000017941 */ /* 0x000fea0003800000 */
.L_x_478:
        /* <DEDUP_REMOVED lines=14> */
.L_x_481:
[----:B------:R-:W-:Y:S05]  /*25ce0*/  BSYNC B1 ;  /* 0x0000000000017941 */ /* 0x000fea0003800000 */
.L_x_480:
        /* <DEDUP_REMOVED lines=9> */
.L_x_483:
[----:B------:R-:W-:Y:S05]  /*25d80*/  BSYNC B1 ;  /* 0x0000000000017941 */ /* 0x000fea0003800000 */
.L_x_482:
        /* <DEDUP_REMOVED lines=9> */
.L_x_485:
[----:B------:R-:W-:Y:S05]  /*25e20*/  BSYNC B1 ;  /* 0x0000000000017941 */ /* 0x000fea0003800000 */
.L_x_484:
        /* <DEDUP_REMOVED lines=14> */
.L_x_487:
[----:B------:R-:W-:Y:S05]  /*25f10*/  BSYNC B1 ;  /* 0x0000000000017941 */ /* 0x000fea0003800000 */
.L_x_486:
        /* <DEDUP_REMOVED lines=14> */
.L_x_489:
[----:B------:R-:W-:Y:S05]  /*26000*/  BSYNC B1 ;  /* 0x0000000000017941 */ /* 0x000fea0003800000 */
.L_x_488:
        /* <DEDUP_REMOVED lines=9> */
.L_x_491:
[----:B------:R-:W-:Y:S05]  /*260a0*/  BSYNC B1 ;  /* 0x0000000000017941 */ /* 0x000fea0003800000 */
.L_x_490:
        /* <DEDUP_REMOVED lines=9> */
.L_x_493:
[----:B------:R-:W-:Y:S05]  /*26140*/  BSYNC B1 ;  /* 0x0000000000017941 */ /* 0x000fea0003800000 */
.L_x_492:
        /* <DEDUP_REMOVED lines=14> */
.L_x_495:
[----:B------:R-:W-:Y:S05]  /*26230*/  BSYNC B1 ;  /* 0x0000000000017941 */ /* 0x000fea0003800000 */
.L_x_494:
        /* <DEDUP_REMOVED lines=14> */
.L_x_497:
[----:B------:R-:W-:Y:S05]  /*26320*/  BSYNC B1 ;  /* 0x0000000000017941 */ /* 0x000fea0003800000 */
.L_x_496:
        /* <DEDUP_REMOVED lines=9> */
.L_x_499:
[----:B------:R-:W-:Y:S05]  /*263c0*/  BSYNC B1 ;  /* 0x0000000000017941 */ /* 0x000fea0003800000 */
.L_x_498:
        /* <DEDUP_REMOVED lines=9> */
.L_x_501:
[----:B------:R-:W-:Y:S05]  /*26460*/  BSYNC B1 ;  /* 0x0000000000017941 */ /* 0x000fea0003800000 */
.L_x_500:
        /* <DEDUP_REMOVED lines=14> */
.L_x_503:
[----:B------:R-:W-:Y:S05]  /*26550*/  BSYNC B1 ;  /* 0x0000000000017941 */ /* 0x000fea0003800000 */
.L_x_502:
        /* <DEDUP_REMOVED lines=14> */
.L_x_505:
[----:B------:R-:W-:Y:S05]  /*26640*/  BSYNC B1 ;  /* 0x0000000000017941 */ /* 0x000fea0003800000 */
.L_x_504:
        /* <DEDUP_REMOVED lines=9> */
.L_x_507:
[----:B------:R-:W-:Y:S05]  /*266e0*/  BSYNC B1 ;  /* 0x0000000000017941 */ /* 0x000fea0003800000 */
.L_x_506:
        /* <DEDUP_REMOVED lines=9> */
.L_x_509:
[----:B------:R-:W-:Y:S05]  /*26780*/  BSYNC B1 ;  /* 0x0000000000017941 */ /* 0x000fea0003800000 */
.L_x_508:
        /* <DEDUP_REMOVED lines=14> */
.L_x_511:
[----:B------:R-:W-:Y:S05]  /*26870*/  BSYNC B1 ;  /* 0x0000000000017941 */ /* 0x000fea0003800000 */
.L_x_510:
        /* <DEDUP_REMOVED lines=14> */
.L_x_513:
[----:B------:R-:W-:Y:S05]  /*26960*/  BSYNC B1 ;  /* 0x0000000000017941 */ /* 0x000fea0003800000 */
.L_x_512:
        /* <DEDUP_REMOVED lines=9> */
.L_x_515:
[----:B------:R-:W-:Y:S05]  /*26a00*/  BSYNC B1 ;  /* 0x0000000000017941 */ /* 0x000fea0003800000 */
.L_x_514:
        /* <DEDUP_REMOVED lines=9> */
.L_x_517:
[----:B------:R-:W-:Y:S05]  /*26aa0*/  BSYNC B1 ;  /* 0x0000000000017941 */ /* 0x000fea0003800000 */
.L_x_516:
        /* <DEDUP_REMOVED lines=14> */
.L_x_519:
[----:B------:R-:W-:Y:S05]  /*26b90*/  BSYNC B1 ;  /* 0x0000000000017941 */ /* 0x000fea0003800000 */
.L_x_518:
        /* <DEDUP_REMOVED lines=14> */
.L_x_521:
[----:B------:R-:W-:Y:S05]  /*26c80*/  BSYNC B1 ;  /* 0x0000000000017941 */ /* 0x000fea0003800000 */
.L_x_520:
        /* <DEDUP_REMOVED lines=9> */
.L_x_523:
[----:B------:R-:W-:Y:S05]  /*26d20*/  BSYNC B1 ;  /* 0x0000000000017941 */ /* 0x000fea0003800000 */
.L_x_522:
        /* <DEDUP_REMOVED lines=9> */
.L_x_525:
[----:B------:R-:W-:Y:S05]  /*26dc0*/  BSYNC B1 ;  /* 0x0000000000017941 */ /* 0x000fea0003800000 */
.L_x_524:
        /* <DEDUP_REMOVED lines=14> */
.L_x_527:
[----:B------:R-:W-:Y:S05]  /*26eb0*/  BSYNC B1 ;  /* 0x0000000000017941 */ /* 0x000fea0003800000 */
.L_x_526:
        /* <DEDUP_REMOVED lines=14> */
.L_x_529:
[----:B------:R-:W-:Y:S05]  /*26fa0*/  BSYNC B1 ;  /* 0x0000000000017941 */ /* 0x000fea0003800000 */
.L_x_528:
        /* <DEDUP_REMOVED lines=9> */
.L_x_531:
[----:B------:R-:W-:Y:S05]  /*27040*/  BSYNC B1 ;  /* 0x0000000000017941 */ /* 0x000fea0003800000 */
.L_x_530:
        /* <DEDUP_REMOVED lines=9> */
.L_x_533:
[----:B------:R-:W-:Y:S05]  /*270e0*/  BSYNC B1 ;  /* 0x0000000000017941 */ /* 0x000fea0003800000 */
.L_x_532:
        /* <DEDUP_REMOVED lines=14> */
.L_x_535:
[----:B------:R-:W-:Y:S05]  /*271d0*/  BSYNC B1 ;  /* 0x0000000000017941 */ /* 0x000fea0003800000 */
.L_x_534:
        /* <DEDUP_REMOVED lines=14> */
.L_x_537:
[----:B------:R-:W-:Y:S05]  /*272c0*/  BSYNC B1 ;  /* 0x0000000000017941 */ /* 0x000fea0003800000 */
.L_x_536:
        /* <DEDUP_REMOVED lines=9> */
.L_x_539:
[----:B------:R-:W-:Y:S05]  /*27360*/  BSYNC B1 ;  /* 0x0000000000017941 */ /* 0x000fea0003800000 */
.L_x_538:
        /* <DEDUP_REMOVED lines=9> */
.L_x_541:
[----:B------:R-:W-:Y:S05]  /*27400*/  BSYNC B1 ;  /* 0x0000000000017941 */ /* 0x000fea0003800000 */
.L_x_540:
        /* <DEDUP_REMOVED lines=14> */
.L_x_543:
[----:B------:R-:W-:Y:S05]  /*274f0*/  BSYNC B1 ;  /* 0x0000000000017941 */ /* 0x000fea0003800000 */
.L_x_542:
        /* <DEDUP_REMOVED lines=14> */
.L_x_545:
[----:B------:R-:W-:Y:S05]  /*275e0*/  BSYNC B1 ;  /* 0x0000000000017941 */ /* 0x000fea0003800000 */
.L_x_544:
        /* <DEDUP_REMOVED lines=9> */
.L_x_547:
[----:B------:R-:W-:Y:S05]  /*27680*/  BSYNC B1 ;  /* 0x0000000000017941 */ /* 0x000fea0003800000 */
.L_x_546:
        /* <DEDUP_REMOVED lines=9> */
.L_x_549:
[----:B------:R-:W-:Y:S05]  /*27720*/  BSYNC B1 ;  /* 0x0000000000017941 */ /* 0x000fea0003800000 */
.L_x_548:
        /* <DEDUP_REMOVED lines=14> */
.L_x_551:
[----:B------:R-:W-:Y:S05]  /*27810*/  BSYNC B1 ;  /* 0x0000000000017941 */ /* 0x000fea0003800000 */
.L_x_550:
        /* <DEDUP_REMOVED lines=14> */
.L_x_553:
[----:B------:R-:W-:Y:S05]  /*27900*/  BSYNC B1 ;  /* 0x0000000000017941 */ /* 0x000fea0003800000 */
.L_x_552:
        /* <DEDUP_REMOVED lines=9> */
.L_x_555:
[----:B------:R-:W-:Y:S05]  /*279a0*/  BSYNC B1 ;  /* 0x0000000000017941 */ /* 0x000fea0003800000 */
.L_x_554:
        /* <DEDUP_REMOVED lines=9> */
.L_x_557:
[----:B------:R-:W-:Y:S05]  /*27a40*/  BSYNC B1 ;  /* 0x0000000000017941 */ /* 0x000fea0003800000 */
.L_x_556:
        /* <DEDUP_REMOVED lines=14> */
.L_x_559:
[----:B------:R-:W-:Y:S05]  /*27b30*/  BSYNC B1 ;  /* 0x0000000000017941 */ /* 0x000fea0003800000 */
.L_x_558:
        /* <DEDUP_REMOVED lines=14> */
.L_x_561:
[----:B------:R-:W-:Y:S05]  /*27c20*/  BSYNC B1 ;  /* 0x0000000000017941 */ /* 0x000fea0003800000 */
.L_x_560:
        /* <DEDUP_REMOVED lines=9> */
.L_x_563:
[----:B------:R-:W-:Y:S05]  /*27cc0*/  BSYNC B1 ;  /* 0x0000000000017941 */ /* 0x000fea0003800000 */
.L_x_562:
        /* <DEDUP_REMOVED lines=9> */
.L_x_565:
[----:B------:R-:W-:Y:S05]  /*27d60*/  BSYNC B1 ;  /* 0x0000000000017941 */ /* 0x000fea0003800000 */
.L_x_564:
        /* <DEDUP_REMOVED lines=14> */
.L_x_567:
[----:B------:R-:W-:Y:S05]  /*27e50*/  BSYNC B1 ;  /* 0x0000000000017941 */ /* 0x000fea0003800000 */
.L_x_566:
        /* <DEDUP_REMOVED lines=14> */
.L_x_569:
[----:B------:R-:W-:Y:S05]  /*27f40*/  BSYNC B1 ;  /* 0x0000000000017941 */ /* 0x000fea0003800000 */
.L_x_568:
        /* <DEDUP_REMOVED lines=9> */
.L_x_571:
[----:B------:R-:W-:Y:S05]  /*27fe0*/  BSYNC B1 ;  /* 0x0000000000017941 */ /* 0x000fea0003800000 */
.L_x_570:
        /* <DEDUP_REMOVED lines=9> */
.L_x_573:
[----:B------:R-:W-:Y:S05]  /*28080*/  BSYNC B1 ;  /* 0x0000000000017941 */ /* 0x000fea0003800000 */
.L_x_572:
        /* <DEDUP_REMOVED lines=14> */
.L_x_575:
[----:B------:R-:W-:Y:S05]  /*28170*/  BSYNC B1 ;  /* 0x0000000000017941 */ /* 0x000fea0003800000 */
.L_x_574:
        /* <DEDUP_REMOVED lines=14> */
.L_x_577:
[----:B------:R-:W-:Y:S05]  /*28260*/  BSYNC B1 ;  /* 0x0000000000017941 */ /* 0x000fea0003800000 */
.L_x_576:
        /* <DEDUP_REMOVED lines=9> */
.L_x_579:
[----:B------:R-:W-:Y:S05]  /*28300*/  BSYNC B1 ;  /* 0x0000000000017941 */ /* 0x000fea0003800000 */
.L_x_578:
        /* <DEDUP_REMOVED lines=9> */
.L_x_581:
[----:B------:R-:W-:Y:S05]  /*283a0*/  BSYNC B1 ;  /* 0x0000000000017941 */ /* 0x000fea0003800000 */
.L_x_580:
        /* <DEDUP_REMOVED lines=14> */
.L_x_583:
[----:B------:R-:W-:Y:S05]  /*28490*/  BSYNC B1 ;  /* 0x0000000000017941 */ /* 0x000fea0003800000 */
.L_x_582:
        /* <DEDUP_REMOVED lines=14> */
.L_x_585:
[----:B------:R-:W-:Y:S05]  /*28580*/  BSYNC B1 ;  /* 0x0000000000017941 */ /* 0x000fea0003800000 */
.L_x_584:
        /* <DEDUP_REMOVED lines=9> */
.L_x_587:
[----:B------:R-:W-:Y:S05]  /*28620*/  BSYNC B1 ;  /* 0x0000000000017941 */ /* 0x000fea0003800000 */
.L_x_586:
        /* <DEDUP_REMOVED lines=9> */
.L_x_589:
[----:B------:R-:W-:Y:S05]  /*286c0*/  BSYNC B1 ;  /* 0x0000000000017941 */ /* 0x000fea0003800000 */
.L_x_588:
        /* <DEDUP_REMOVED lines=14> */
.L_x_591:
[----:B------:R-:W-:Y:S05]  /*287b0*/  BSYNC B1 ;  /* 0x0000000000017941 */ /* 0x000fea0003800000 */
.L_x_590:
        /* <DEDUP_REMOVED lines=14> */
.L_x_593:
[----:B------:R-:W-:Y:S05]  /*288a0*/  BSYNC B1 ;  /* 0x0000000000017941 */ /* 0x000fea0003800000 */
.L_x_592:
        /* <DEDUP_REMOVED lines=9> */
.L_x_595:
[----:B------:R-:W-:Y:S05]  /*28940*/  BSYNC B1 ;  /* 0x0000000000017941 */ /* 0x000fea0003800000 */
.L_x_594:
        /* <DEDUP_REMOVED lines=9> */
.L_x_597:
[----:B------:R-:W-:Y:S05]  /*289e0*/  BSYNC B1 ;  /* 0x0000000000017941 */ /* 0x000fea0003800000 */
.L_x_596:
        /* <DEDUP_REMOVED lines=14> */
.L_x_599:
[----:B------:R-:W-:Y:S05]  /*28ad0*/  BSYNC B1 ;  /* 0x0000000000017941 */ /* 0x000fea0003800000 */
.L_x_598:
        /* <DEDUP_REMOVED lines=14> */
.L_x_601:
[----:B------:R-:W-:Y:S05]  /*28bc0*/  BSYNC B1 ;  /* 0x0000000000017941 */ /* 0x000fea0003800000 */
.L_x_600:
[----:B-1----:R-:W2:Y:S01]  /*28bd0*/  LDL.LU R19, [R1+0x2fc] ;  /* 0x0002fc0001137983 */ /* 0x002ea20000300800 */
[----:B------:R-:W-:Y:S01]  /*28be0*/  BSSY B1, `(.L_x_602) ;  /* 0x0000009000017945 */ /* 0x000fe20003800000 */
[----:B--2---:R-:W-:-:S05]  /*28bf0*/  @!P6 IMAD R19, R19, R16, R3 ;  /* 0x000000101313e224 */ /* 0x004fca00078e0203 */
[----:B------:R1:W-:Y:S01]  /*28c00*/  @!P6 STG.E.U8 desc[UR46][R218.64+0xb9], R19 ;  /* 0x0000b913da00e986 */ /* 0x0003e2000c10112e */
[----:B------:R-:W-:-:S04]  /*28c10*/  LOP3.LUT P6, RZ, R18, 0x1, RZ, 0xc0, !PT ;  /* 0x0000000112ff7812 */ /* 0x000fc800078cc0ff */
[----:B------:R-:W-:-:S13]  /*28c20*/  ISETP.LT.OR P0, PT, R0, 0xc1, !P6 ;  /* 0x000000c10000780c */ /* 0x000fda0007701670 */
[----:B-1----:R-:W-:Y:S05]  /*28c30*/  @P0 BRA `(.L_x_603) ;  /* 0x00000000000c0947 */ /* 0x002fea0003800000 */
[----:B------:R-:W2:Y:S02]  /*28c40*/  LDG.E.U8 R2, desc[UR46][R216.64+0xc0] ;  /* 0x0000c02ed8027981 */ /* 0x000ea4000c1e1100 */
[----:B--2---:R-:W-:-:S05]  /*28c50*/  PRMT R3, R2, 0x8880, RZ ;  /* 0x0000888002037816 */ /* 0x004fca00000000ff */
[----:B------:R-:W-:-:S07]  /*28c60*/  IMAD R3, R3, R17, RZ ;  /* 0x0000001103037224 */ /* 0x000fce00078e02ff */
.L_x_603:
[----:B------:R-:W-:Y:S05]  /*28c70*/  BSYNC B1 ;  /* 0x0000000000017941 */ /* 0x000fea0003800000 */
.L_x_602:
[----:B------:R-:W2:Y:S01]  /*28c80*/  LDL.LU R19, [R1] ;  /* 0x0000000001137983 */ /* 0x000ea20000300800 */
        /* <DEDUP_REMOVED lines=8> */
.L_x_605:
[----:B------:R-:W-:Y:S05]  /*28d10*/  BSYNC B1 ;  /* 0x0000000000017941 */ /* 0x000fea0003800000 */
.L_x_604:
        /* <DEDUP_REMOVED lines=14> */
.L_x_607:
[----:B------:R-:W-:Y:S05]  /*28e00*/  BSYNC B1 ;  /* 0x0000000000017941 */ /* 0x000fea0003800000 */
.L_x_606:
        /* <DEDUP_REMOVED lines=14> */
.L_x_609:
[----:B------:R-:W-:Y:S05]  /*28ef0*/  BSYNC B1 ;  /* 0x0000000000017941 */ /* 0x000fea0003800000 */
.L_x_608:
        /* <DEDUP_REMOVED lines=10> */
.L_x_611:
[----:B------:R-:W-:Y:S05]  /*28fa0*/  BSYNC B1 ;  /* 0x0000000000017941 */ /* 0x000fea0003800000 */
.L_x_610:
[----:B------:R-:W2:Y:S01]  /*28fb0*/  LDL.LU R19, [R1+0x10] ;  /* 0x0000100001137983 */ /* 0x000ea20000300800 */
        /* <DEDUP_REMOVED lines=8> */
.L_x_613:
[----:B------:R-:W-:Y:S05]  /*29040*/  BSYNC B1 ;  /* 0x0000000000017941 */ /* 0x000fea0003800000 */
.L_x_612:
        /* <DEDUP_REMOVED lines=14> */
.L_x_615:
[----:B------:R-:W-:Y:S05]  /*29130*/  BSYNC B1 ;  /* 0x0000000000017941 */ /* 0x000fea0003800000 */
.L_x_614:
        /* <DEDUP_REMOVED lines=14> */
.L_x_617:
[----:B------:R-:W-:Y:S05]  /*29220*/  BSYNC B1 ;  /* 0x0000000000017941 */ /* 0x000fea0003800000 */
.L_x_616:
        /* <DEDUP_REMOVED lines=10> */
.L_x_619:
[----:B------:R-:W-:Y:S05]  /*292d0*/  BSYNC B1 ;  /* 0x0000000000017941 */ /* 0x000fea0003800000 */
.L_x_618:
        /* <DEDUP_REMOVED lines=9> */
.L_x_621:
[----:B------:R-:W-:Y:S05]  /*29370*/  BSYNC B1 ;  /* 0x0000000000017941 */ /* 0x000fea0003800000 */
.L_x_620:
        /* <DEDUP_REMOVED lines=14> */
.L_x_623:
[----:B------:R-:W-:Y:S05]  /*29460*/  BSYNC B1 ;  /* 0x0000000000017941 */ /* 0x000fea0003800000 */
.L_x_622:
        /* <DEDUP_REMOVED lines=14> */
.L_x_625:
[----:B------:R-:W-:Y:S05]  /*29550*/  BSYNC B1 ;  /* 0x0000000000017941 */ /* 0x000fea0003800000 */
.L_x_624:
        /* <DEDUP_REMOVED lines=10> */
.L_x_627:
[----:B------:R-:W-:Y:S05]  /*29600*/  BSYNC B1 ;  /* 0x0000000000017941 */ /* 0x000fea0003800000 */
.L_x_626:
        /* <DEDUP_REMOVED lines=9> */
.L_x_629:
[----:B------:R-:W-:Y:S05]  /*296a0*/  BSYNC B1 ;  /* 0x0000000000017941 */ /* 0x000fea0003800000 */
.L_x_628:
        /* <DEDUP_REMOVED lines=14> */
.L_x_631:
[----:B------:R-:W-:Y:S05]  /*29790*/  BSYNC B1 ;  /* 0x0000000000017941 */ /* 0x000fea0003800000 */
.L_x_630:
        /* <DEDUP_REMOVED lines=14> */
.L_x_633:
[----:B------:R-:W-:Y:S05]  /*29880*/  BSYNC B1 ;  /* 0x0000000000017941 */ /* 0x000fea0003800000 */
.L_x_632:
        /* <DEDUP_REMOVED lines=10> */
.L_x_635:
[----:B------:R-:W-:Y:S05]  /*29930*/  BSYNC B1 ;  /* 0x0000000000017941 */ /* 0x000fea0003800000 */
.L_x_634:
        /* <DEDUP_REMOVED lines=9> */
.L_x_637:
[----:B------:R-:W-:Y:S05]  /*299d0*/  BSYNC B1 ;  /* 0x0000000000017941 */ /* 0x000fea0003800000 */
.L_x_636:
        /* <DEDUP_REMOVED lines=14> */
.L_x_639:
[----:B------:R-:W-:Y:S05]  /*29ac0*/  BSYNC B1 ;  /* 0x0000000000017941 */ /* 0x000fea0003800000 */
.L_x_638:
        /* <DEDUP_REMOVED lines=14> */
.L_x_641:
[----:B------:R-:W-:Y:S05]  /*29bb0*/  BSYNC B1 ;  /* 0x0000000000017941 */ /* 0x000fea0003800000 */
.L_x_640:
        /* <DEDUP_REMOVED lines=10> */
.L_x_643:
[----:B------:R-:W-:Y:S05]  /*29c60*/  BSYNC B1 ;  /* 0x0000000000017941 */ /* 0x000fea0003800000 */
.L_x_642:
        /* <DEDUP_REMOVED lines=9> */
.L_x_645:
[----:B------:R-:W-:Y:S05]  /*29d00*/  BSYNC B1 ;  /* 0x0000000000017941 */ /* 0x000fea0003800000 */
.L_x_644:
        /* <DEDUP_REMOVED lines=14> */
.L_x_647:
[----:B------:R-:W-:Y:S05]  /*29df0*/  BSYNC B1 ;  /* 0x0000000000017941 */ /* 0x000fea0003800000 */
.L_x_646:
        /* <DEDUP_REMOVED lines=14> */
.L_x_649:
[----:B------:R-:W-:Y:S05]  /*29ee0*/  BSYNC B1 ;  /* 0x0000000000017941 */ /* 0x000fea0003800000 */
.L_x_648:
        /* <DEDUP_REMOVED lines=10> */
.L_x_651:
[----:B------:R-:W-:Y:S05]  /*29f90*/  BSYNC B1 ;  /* 0x0000000000017941 */ /* 0x000fea0003800000 */
.L_x_650:
        /* <DEDUP_REMOVED lines=9> */
.L_x_653:
[----:B------:R-:W-:Y:S05]  /*2a030*/  BSYNC B1 ;  /* 0x0000000000017941 */ /* 0x000fea0003800000 */
.L_x_652:
        /* <DEDUP_REMOVED lines=14> */
.L_x_655:
[----:B------:R-:W-:Y:S05]  /*2a120*/  BSYNC B1 ;  /* 0x0000000000017941 */ /* 0x000fea0003800000 */
.L_x_654:
        /* <DEDUP_REMOVED lines=14> */
.L_x_657:
[----:B------:R-:W-:Y:S05]  /*2a210*/  BSYNC B1 ;  /* 0x0000000000017941 */ /* 0x000fea0003800000 */
.L_x_656:
        /* <DEDUP_REMOVED lines=10> */
.L_x_659:
[----:B------:R-:W-:Y:S05]  /*2a2c0*/  BSYNC B1 ;  /* 0x0000000000017941 */ /* 0x000fea0003800000 */
.L_x_658:
        /* <DEDUP_REMOVED lines=9> */
.L_x_661:
[----:B------:R-:W-:Y:S05]  /*2a360*/  BSYNC B1 ;  /* 0x0000000000017941 */ /* 0x000fea0003800000 */
.L_x_660:
        /* <DEDUP_REMOVED lines=14> */
.L_x_663:
[----:B------:R-:W-:Y:S05]  /*2a450*/  BSYNC B1 ;  /* 0x0000000000017941 */ /* 0x000fea0003800000 */
.L_x_662:
        /* <DEDUP_REMOVED lines=14> */
.L_x_665:
[----:B------:R-:W-:Y:S05]  /*2a540*/  BSYNC B1 ;  /* 0x0000000000017941 */ /* 0x000fea0003800000 */
.L_x_664:
        /* <DEDUP_REMOVED lines=10> */
.L_x_667:
[----:B------:R-:W-:Y:S05]  /*2a5f0*/  BSYNC B1 ;  /* 0x0000000000017941 */ /* 0x000fea0003800000 */
.L_x_666:
        /* <DEDUP_REMOVED lines=9> */
.L_x_669:
[----:B------:R-:W-:Y:S05]  /*2a690*/  BSYNC B1 ;  /* 0x0000000000017941 */ /* 0x000fea0003800000 */
.L_x_668:
        /* <DEDUP_REMOVED lines=14> */
.L_x_671:
[----:B------:R-:W-:Y:S05]  /*2a780*/  BSYNC B1 ;  /* 0x0000000000017941 */ /* 0x000fea0003800000 */
.L_x_670:
        /* <DEDUP_REMOVED lines=14> */
.L_x_673:
[----:B------:R-:W-:Y:S05]  /*2a870*/  BSYNC B1 ;  /* 0x0000000000017941 */ /* 0x000fea0003800000 */
.L_x_672:
        /* <DEDUP_REMOVED lines=10> */
.L_x_675:
[----:B------:R-:W-:Y:S05]  /*2a920*/  BSYNC B1 ;  /* 0x0000000000017941 */ /* 0x000fea0003800000 */
.L_x_674:
        /* <DEDUP_REMOVED lines=9> */
.L_x_677:
[----:B------:R-:W-:Y:S05]  /*2a9c0*/  BSYNC B1 ;  /* 0x0000000000017941 */ /* 0x000fea0003800000 */
.L_x_676:
        /* <DEDUP_REMOVED lines=14> */
.L_x_679:
[----:B------:R-:W-:Y:S05]  /*2aab0*/  BSYNC B1 ;  /* 0x0000000000017941 */ /* 0x000fea0003800000 */
.L_x_678:
        /* <DEDUP_REMOVED lines=14> */
.L_x_681:
[----:B------:R-:W-:Y:S05]  /*2aba0*/  BSYNC B1 ;  /* 0x0000000000017941 */ /* 0x000fea0003800000 */
.L_x_680:
        /* <DEDUP_REMOVED lines=10> */
.L_x_683:
[----:B------:R-:W-:Y:S05]  /*2ac50*/  BSYNC B1 ;  /* 0x0000000000017941 */ /* 0x000fea0003800000 */
.L_x_682:
        /* <DEDUP_REMOVED lines=9> */
.L_x_685:
[----:B------:R-:W-:Y:S05]  /*2acf0*/  BSYNC B1 ;  /* 0x0000000000017941 */ /* 0x000fea0003800000 */
.L_x_684:
        /* <DEDUP_REMOVED lines=14> */
.L_x_687:
[----:B------:R-:W-:Y:S05]  /*2ade0*/  BSYNC B1 ;  /* 0x0000000000017941 */ /* 0x000fea0003800000 */
.L_x_686:
        /* <DEDUP_REMOVED lines=14> */
.L_x_689:
[----:B------:R-:W-:Y:S05]  /*2aed0*/  BSYNC B1 ;  /* 0x0000000000017941 */ /* 0x000fea0003800000 */
.L_x_688:
        /* <DEDUP_REMOVED lines=10> */
.L_x_691:
[----:B------:R-:W-:Y:S05]  /*2af80*/  BSYNC B1 ;  /* 0x0000000000017941 */ /* 0x000fea0003800000 */
.L_x_690:
        /* <DEDUP_REMOVED lines=9> */
.L_x_693:
[----:B------:R-:W-:Y:S05]  /*2b020*/  BSYNC B1 ;  /* 0x0000000000017941 */ /* 0x000fea0003800000 */
.L_x_692:
        /* <DEDUP_REMOVED lines=14> */
.L_x_695:
[----:B------:R-:W-:Y:S05]  /*2b110*/  BSYNC B1 ;  /* 0x0000000000017941 */ /* 0x000fea0003800000 */
.L_x_694:
        /* <DEDUP_REMOVED lines=14> */
.L_x_697:
[----:B------:R-:W-:Y:S05]  /*2b200*/  BSYNC B1 ;  /* 0x0000000000017941 */ /* 0x000fea0003800000 */
.L_x_696:
        /* <DEDUP_REMOVED lines=10> */
.L_x_699:
[----:B------:R-:W-:Y:S05]  /*2b2b0*/  BSYNC B1 ;  /* 0x0000000000017941 */ /* 0x000fea0003800000 */
.L_x_698:
        /* <DEDUP_REMOVED lines=9> */
.L_x_701:
[----:B------:R-:W-:Y:S05]  /*2b350*/  BSYNC B1 ;  /* 0x0000000000017941 */ /* 0x000fea0003800000 */
.L_x_700:
        /* <DEDUP_REMOVED lines=14> */
.L_x_703:
[----:B------:R-:W-:Y:S05]  /*2b440*/  BSYNC B1 ;  /* 0x0000000000017941 */ /* 0x000fea0003800000 */
.L_x_702:
        /* <DEDUP_REMOVED lines=14> */
.L_x_705:
[----:B------:R-:W-:Y:S05]  /*2b530*/  BSYNC B1 ;  /* 0x0000000000017941 */ /* 0x000fea0003800000 */
.L_x_704:
        /* <DEDUP_REMOVED lines=10> */
.L_x_707:
[----:B------:R-:W-:Y:S05]  /*2b5e0*/  BSYNC B1 ;  /* 0x0000000000017941 */ /* 0x000fea0003800000 */
.L_x_706:
        /* <DEDUP_REMOVED lines=9> */
.L_x_709:
[----:B------:R-:W-:Y:S05]  /*2b680*/  BSYNC B1 ;  /* 0x0000000000017941 */ /* 0x000fea0003800000 */
.L_x_708:
        /* <DEDUP_REMOVED lines=14> */
.L_x_711:
[----:B------:R-:W-:Y:S05]  /*2b770*/  BSYNC B1 ;  /* 0x0000000000017941 */ /* 0x000fea0003800000 */
.L_x_710:
        /* <DEDUP_REMOVED lines=14> */
.L_x_713:
[----:B------:R-:W-:Y:S05]  /*2b860*/  BSYNC B1 ;  /* 0x0000000000017941 */ /* 0x000fea0003800000 */
.L_x_712:
        /* <DEDUP_REMOVED lines=10> */
.L_x_715:
[----:B------:R-:W-:Y:S05]  /*2b910*/  BSYNC B1 ;  /* 0x0000000000017941 */ /* 0x000fea0003800000 */
.L_x_714:
        /* <DEDUP_REMOVED lines=9> */
.L_x_717:
[----:B------:R-:W-:Y:S05]  /*2b9b0*/  BSYNC B1 ;  /* 0x0000000000017941 */ /* 0x000fea0003800000 */
.L_x_716:
        /* <DEDUP_REMOVED lines=14> */
.L_x_719:
[----:B------:R-:W-:Y:S05]  /*2baa0*/  BSYNC B1 ;  /* 0x0000000000017941 */ /* 0x000fea0003800000 */
.L_x_718:
        /* <DEDUP_REMOVED lines=14> */
.L_x_721:
[----:B------:R-:W-:Y:S05]  /*2bb90*/  BSYNC B1 ;  /* 0x0000000000017941 */ /* 0x000fea0003800000 */
.L_x_720:
        /* <DEDUP_REMOVED lines=10> */
.L_x_723:
[----:B------:R-:W-:Y:S05]  /*2bc40*/  BSYNC B1 ;  /* 0x0000000000017941 */ /* 0x000fea0003800000 */
.L_x_722:
        /* <DEDUP_REMOVED lines=9> */
.L_x_725:
[----:B------:R-:W-:Y:S05]  /*2bce0*/  BSYNC B1 ;  /* 0x0000000000017941 */ /* 0x000fea0003800000 */
.L_x_724:
        /* <DEDUP_REMOVED lines=14> */
.L_x_727:
[----:B------:R-:W-:Y:S05]  /*2bdd0*/  BSYNC B1 ;  /* 0x0000000000017941 */ /* 0x000fea0003800000 */
.L_x_726:
        /* <DEDUP_REMOVED lines=14> */
.L_x_729:
[----:B------:R-:W-:Y:S05]  /*2bec0*/  BSYNC B1 ;  /* 0x0000000000017941 */ /* 0x000fea0003800000 */
.L_x_728:
        /* <DEDUP_REMOVED lines=10> */
.L_x_731:
[----:B------:R-:W-:Y:S05]  /*2bf70*/  BSYNC B1 ;  /* 0x0000000000017941 */ /* 0x000fea0003800000 */
.L_x_730:
        /* <DEDUP_REMOVED lines=9> */
.L_x_733:
[----:B------:R-:W-:Y:S05]  /*2c010*/  BSYNC B1 ;  /* 0x0000000000017941 */ /* 0x000fea0003800000 */
.L_x_732:
        /* <DEDUP_REMOVED lines=14> */
.L_x_735:
[----:B------:R-:W-:Y:S05]  /*2c100*/  BSYNC B1 ;  /* 0x0000000000017941 */ /* 0x000fea0003800000 */
.L_x_734:
        /* <DEDUP_REMOVED lines=14> */
.L_x_737:
[----:B------:R-:W-:Y:S05]  /*2c1f0*/  BSYNC B1 ;  /* 0x0000000000017941 */ /* 0x000fea0003800000 */
.L_x_736:
        /* <DEDUP_REMOVED lines=10> */
.L_x_739:
[----:B------:R-:W-:Y:S05]  /*2c2a0*/  BSYNC B1 ;  /* 0x0000000000017941 */ /* 0x000fea0003800000 */
.L_x_738:
        /* <DEDUP_REMOVED lines=9> */
.L_x_741:
[----:B------:R-:W-:Y:S05]  /*2c340*/  BSYNC B1 ;  /* 0x0000000000017941 */ /* 0x000fea0003800000 */
.L_x_740:
        /* <DEDUP_REMOVED lines=14> */
.L_x_743:
[----:B------:R-:W-:Y:S05]  /*2c430*/  BSYNC B1 ;  /* 0x0000000000017941 */ /* 0x000fea0003800000 */
.L_x_742:
        /* <DEDUP_REMOVED lines=14> */
.L_x_745:
[----:B------:R-:W-:Y:S05]  /*2c520*/  BSYNC B1 ;  /* 0x0000000000017941 */ /* 0x000fea0003800000 */
.L_x_744:
        /* <DEDUP_REMOVED lines=10> */
.L_x_747:
[----:B------:R-:W-:Y:S05]  /*2c5d0*/  BSYNC B1 ;  /* 0x0000000000017941 */ /* 0x000fea0003800000 */
.L_x_746:
        /* <DEDUP_REMOVED lines=9> */
.L_x_749:
[----:B------:R-:W-:Y:S05]  /*2c670*/  BSYNC B1 ;  /* 0x0000000000017941 */ /* 0x000fea0003800000 */
.L_x_748:
        /* <DEDUP_REMOVED lines=14> */
.L_x_751:
[----:B------:R-:W-:Y:S05]  /*2c760*/  BSYNC B1 ;  /* 0x0000000000017941 */ /* 0x000fea0003800000 */
.L_x_750:
        /* <DEDUP_REMOVED lines=14> */
.L_x_753:
[----:B------:R-:W-:Y:S05]  /*2c850*/  BSYNC B1 ;  /* 0x0000000000017941 */ /* 0x000fea0003800000 */
.L_x_752:
        /* <DEDUP_REMOVED lines=10> */
.L_x_755:
[----:B------:R-:W-:Y:S05]  /*2c900*/  BSYNC B1 ;  /* 0x0000000000017941 */ /* 0x000fea0003800000 */
.L_x_754:
        /* <DEDUP_REMOVED lines=9> */
.L_x_757:
[----:B------:R-:W-:Y:S05]  /*2c9a0*/  BSYNC B1 ;  /* 0x0000000000017941 */ /* 0x000fea0003800000 */
.L_x_756:
        /* <DEDUP_REMOVED lines=14> */
.L_x_759:
[----:B------:R-:W-:Y:S05]  /*2ca90*/  BSYNC B1 ;  /* 0x0000000000017941 */ /* 0x000fea0003800000 */
.L_x_758:
        /* <DEDUP_REMOVED lines=14> */
.L_x_761:
[----:B------:R-:W-:Y:S05]  /*2cb80*/  BSYNC B1 ;  /* 0x0000000000017941 */ /* 0x000fea0003800000 */
.L_x_760:
        /* <DEDUP_REMOVED lines=10> */
.L_x_763:
[----:B------:R-:W-:Y:S05]  /*2cc30*/  BSYNC B1 ;  /* 0x0000000000017941 */ /* 0x000fea0003800000 */
.L_x_762:
        /* <DEDUP_REMOVED lines=9> */
.L_x_765:
[----:B------:R-:W-:Y:S05]  /*2ccd0*/  BSYNC B1 ;  /* 0x0000000000017941 */ /* 0x000fea0003800000 */
.L_x_764:
        /* <DEDUP_REMOVED lines=14> */
.L_x_767:
[----:B------:R-:W-:Y:S05]  /*2cdc0*/  BSYNC B1 ;  /* 0x0000000000017941 */ /* 0x000fea0003800000 */
.L_x_766:
        /* <DEDUP_REMOVED lines=11> */
[----:B------:R-:W1:Y:S02]  /*2ce80*/  LDG.E.U8 R2, desc[UR46][R22.64+0x161] ;  /* 0x0001612e16027981 */ /* 0x000e64000c1e1100 */
[----:B-1----:R-:W-:-:S05]  /*2ce90*/  PRMT R220, R2, 0x8880, RZ ;  /* 0x0000888002dc7816 */ /* 0x002fca00000000ff */
[----:B------:R-:W-:-:S07]  /*2cea0*/  IMAD R3, R220, R17, RZ ;  /* 0x00000011dc037224 */ /* 0x000fce00078e02ff */
.L_x_769:
[----:B------:R-:W-:Y:S05]  /*2ceb0*/  BSYNC B1 ;  /* 0x0000000000017941 */ /* 0x000fea0003800000 */
.L_x_768:
        /* <DEDUP_REMOVED lines=10> */
.L_x_771:
[----:B------:R-:W-:Y:S05]  /*2cf60*/  BSYNC B1 ;  /* 0x0000000000017941 */ /* 0x000fea0003800000 */
.L_x_770:
        /* <DEDUP_REMOVED lines=9> */
.L_x_773:
[----:B------:R-:W-:Y:S05]  /*2d000*/  BSYNC B1 ;  /* 0x0000000000017941 */ /* 0x000fea0003800000 */
.L_x_772:
[----:B------:R-:W2:Y:S01]  /*2d010*/  LDL.LU R220, [R1+0x154] ;  /* 0x0001540001dc7983 */ /* 0x000ea20000300800 */
[----:B------:R-:W-:Y:S01]  /*2d020*/  ISETP.LT.OR P0, PT, R0, 0x169, !P5 ;  /* 0x000001690000780c */ /* 0x000fe20006f01670 */
[----:B------:R-:W-:Y:S01]  /*2d030*/  BSSY B1, `(.L_x_774) ;  /* 0x000000b000017945 */ /* 0x000fe20003800000 */
[----:B-1----:R-:W-:-:S11]  /*2d040*/  P2R R19, PR, RZ, 0x2 ;  /* 0x00000002ff137803 */ /* 0x002fd60000000000 */
[----:B------:R-:W-:-:S04]  /*2d050*/  @!P0 IADD3 R218, P1, R8, UR44, RZ ;  /* 0x0000002c08da8c10 */ /* 0x000fc8000ff3e0ff */
[----:B------:R-:W-:Y:S02]  /*2d060*/  @!P0 IADD3.X R219, R9, UR43, RZ, P1, !PT ;  /* 0x0000002b09db8c10 */ /* 0x000fe40008ffe4ff */
[----:B------:R-:W-:Y:S01]  /*2d070*/  ISETP.NE.AND P1, PT, R19, RZ, PT ;  /* 0x000000ff1300720c */ /* 0x000fe20003f25270 */
[----:B--2---:R-:W-:-:S05]  /*2d080*/  @!P6 IMAD R19, R220, R16, R3 ;  /* 0x00000010dc13e224 */ /* 0x004fca00078e0203 */
[----:B------:R1:W-:Y:S01]  /*2d090*/  @!P6 STG.E.U8 desc[UR46][R8.64+0x169], R19 ;  /* 0x000169130800e986 */ /* 0x0003e2000c10112e */
[----:B------:R-:W-:Y:S06]  /*2d0a0*/  @P0 BRA `(.L_x_775) ;  /* 0x00000000000c0947 */ /* 0x000fec0003800000 */
[----:B------:R-:W2:Y:S02]  /*2d0b0*/  LDG.E.U8 R2, desc[UR46][R22.64+0x168] ;  /* 0x0001682e16027981 */ /* 0x000ea4000c1e1100 */
[----:B--2---:R-:W-:-:S05]  /*2d0c0*/  PRMT R220, R2, 0x8880, RZ ;  /* 0x0000888002dc7816 */ /* 0x004fca00000000ff */
[----:B------:R-:W-:-:S07]  /*2d0d0*/  IMAD R3, R220, R17, RZ ;  /* 0x00000011dc037224 */ /* 0x000fce00078e02ff */
.L_x_775:
[----:B------:R-:W-:Y:S05]  /*2d0e0*/  BSYNC B1 ;  /* 0x0000000000017941 */ /* 0x000fea0003800000 */
.L_x_774:
        /* <DEDUP_REMOVED lines=10> */
[----:B------:R-:W1:Y:S02]  /*2d190*/  LDG.E.U8 R2, desc[UR46][R22.64+0x169] ;  /* 0x0001692e16027981 */ /* 0x000e64000c1e1100 */
[----:B-1----:R-:W-:-:S05]  /*2d1a0*/  PRMT R218, R2, 0x8880, RZ ;  /* 0x0000888002da7816 */ /* 0x002fca00000000ff */
[----:B------:R-:W-:-:S07]  /*2d1b0*/  IMAD R3, R218, R17, RZ ;  /* 0x00000011da037224 */ /* 0x000fce00078e02ff */
.L_x_777:
[----:B------:R-:W-:Y:S05]  /*2d1c0*/  BSYNC B1 ;  /* 0x0000000000017941 */ /* 0x000fea0003800000 */
.L_x_776:
        /* <DEDUP_REMOVED lines=10> */
.L_x_779:
[----:B------:R-:W-:Y:S05]  /*2d270*/  BSYNC B1 ;  /* 0x0000000000017941 */ /* 0x000fea0003800000 */
.L_x_778:
        /* <DEDUP_REMOVED lines=9> */
.L_x_781:
[----:B------:R-:W-:Y:S05]  /*2d310*/  BSYNC B1 ;  /* 0x0000000000017941 */ /* 0x000fea0003800000 */
.L_x_780:
        /* <DEDUP_REMOVED lines=13> */
.L_x_783:
[----:B------:R-:W-:Y:S05]  /*2d3f0*/  BSYNC B1 ;  /* 0x0000000000017941 */ /* 0x000fea0003800000 */
.L_x_782:
        /* <DEDUP_REMOVED lines=13> */
.L_x_785:
[----:B------:R-:W-:Y:S05]  /*2d4d0*/  BSYNC B1 ;  /* 0x0000000000017941 */ /* 0x000fea0003800000 */
.L_x_784:
        /* <DEDUP_REMOVED lines=10> */
.L_x_787:
[----:B------:R-:W-:Y:S05]  /*2d580*/  BSYNC B1 ;  /* 0x0000000000017941 */ /* 0x000fea0003800000 */
.L_x_786:
[----:B------:R-:W2:Y:S01]  /*2d590*/  LDL.LU R19, [R1+0x170] ;  /* 0x0001700001137983 */ /* 0x000ea20000300800 */
[----:B------:R-:W-:Y:S01]  /*2d5a0*/  ISETP.LT.OR P6, PT, R0, 0x17a, !P6 ;  /* 0x0000017a0000780c */ /* 0x000fe200077c1670 */
[----:B------:R-:W-:Y:S01]  /*2d5b0*/  BSSY B1, `(.L_x_788) ;  /* 0x0000009000017945 */ /* 0x000fe20003800000 */
[----:B--2---:R-:W-:-:S05]  /*2d5c0*/  @!P0 IMAD R19, R19, R16, R3 ;  /* 0x0000001013138224 */ /* 0x004fca00078e0203 */
[----:B------:R1:W-:Y:S01]  /*2d5d0*/  @!P0 STG.E.U8 desc[UR46][R8.64+0x178], R19 ;  /* 0x0001781308008986 */ /* 0x0003e2000c10112e */
[C---:B------:R-:W-:Y:S02]  /*2d5e0*/  ISETP.LT.OR P0, PT, R0.reuse, 0x179, !P5 ;  /* 0x000001790000780c */ /* 0x040fe40006f01670 */
[----:B------:R-:W-:-:S03]  /*2d5f0*/  ISETP.LT.OR P5, PT, R0, 0x17a, !P5 ;  /* 0x0000017a0000780c */ /* 0x000fc60006fa1670 */
[----:B------:R-:W-:Y:S10]  /*2d600*/  @P6 BRA `(.L_x_789) ;  /* 0x00000000000c6947 */ /* 0x000ff40003800000 */
[----:B------:R-:W2:Y:S02]  /*2d610*/  LDG.E.U8 R2, desc[UR46][R216.64+0x179] ;  /* 0x0001792ed8027981 */ /* 0x000ea4000c1e1100 */
[----:B--2---:R-:W-:-:S05]  /*2d620*/  PRMT R218, R2, 0x8880, RZ ;  /* 0x0000888002da7816 */ /* 0x004fca00000000ff */
[----:B------:R-:W-:-:S07]  /*2d630*/  IMAD R3, R218, R17, RZ ;  /* 0x00000011da037224 */ /* 0x000fce00078e02ff */
.L_x_789:
[----:B------:R-:W-:Y:S05]  /*2d640*/  BSYNC B1 ;  /* 0x0000000000017941 */ /* 0x000fea0003800000 */
.L_x_788:
[----:B-1----:R-:W2:Y:S01]  /*2d650*/  LDL.LU R19, [R1+0x174] ;  /* 0x0001740001137983 */ /* 0x002ea20000300800 */
[----:B------:R-:W-:Y:S01]  /*2d660*/  BSSY B1, `(.L_x_790) ;  /* 0x000000a000017945 */ /* 0x000fe20003800000 */
[----:B--2---:R-:W-:-:S05]  /*2d670*/  @!P6 IMAD R19, R19, R16, R3 ;  /* 0x000000101313e224 */ /* 0x004fca00078e0203 */
[----:B------:R1:W-:Y:S01]  /*2d680*/  @!P6 STG.E.U8 desc[UR46][R8.64+0x179], R19 ;  /* 0x000179130800e986 */ /* 0x0003e2000c10112e */
[----:B------:R-:W-:-:S04]  /*2d690*/  @!P0 IADD3 R218, P6, R8, UR44, RZ ;  /* 0x0000002c08da8c10 */ /* 0x000fc8000ffde0ff */
[----:B------:R-:W-:Y:S02]  /*2d6a0*/  @!P0 IADD3.X R219, R9, UR43, RZ, P6, !PT ;  /* 0x0000002b09db8c10 */ /* 0x000fe4000b7fe4ff */
[----:B0-----:R-:W-:Y:S01]  /*2d6b0*/  @!P5 IADD3 R216, P6, R8, UR44, RZ ;  /* 0x0000002c08d8dc10 */ /* 0x001fe2000ffde0ff */
[----:B------:R-:W-:-:S12]  /*2d6c0*/  @P0 BRA `(.L_x_791) ;  /* 0x00000000000c0947 */ /* 0x000fd80003800000 */
[----:B------:R-:W2:Y:S02]  /*2d6d0*/  LDG.E.U8 R2, desc[UR46][R22.64+0x178] ;  /* 0x0001782e16027981 */ /* 0x000ea4000c1e1100 */
[----:B--2---:R-:W-:-:S05]  /*2d6e0*/  PRMT R220, R2, 0x8880, RZ ;  /* 0x0000888002dc7816 */ /* 0x004fca00000000ff */
[----:B------:R-:W-:-:S07]  /*2d6f0*/  IMAD R3, R220, R17, RZ ;  /* 0x00000011dc037224 */ /* 0x000fce00078e02ff */
.L_x_791:
[----:B------:R-:W-:Y:S05]  /*2d700*/  BSYNC B1 ;  /* 0x0000000000017941 */ /* 0x000fea0003800000 */
.L_x_790:
[----:B-1----:R-:W2:Y:S01]  /*2d710*/  LDL.LU R19, [R1+0x178] ;  /* 0x0001780001137983 */ /* 0x002ea20000300800 */
        /* <DEDUP_REMOVED lines=8> */
.L_x_793:
[----:B------:R-:W-:Y:S05]  /*2d7a0*/  BSYNC B1 ;  /* 0x0000000000017941 */ /* 0x000fea0003800000 */
.L_x_792:
[----:B------:R-:W2:Y:S01]  /*2d7b0*/  LDL.LU R8, [R1+0x17c] ;  /* 0x00017c0001087983 */ /* 0x000ea20000300800 */
        /* <DEDUP_REMOVED lines=10> */
.L_x_795:
[----:B------:R-:W-:Y:S05]  /*2d860*/  BSYNC B1 ;  /* 0x0000000000017941 */ /* 0x000fea0003800000 */
.L_x_794:
[----:B-1----:R-:W-:Y:S01]  /*2d870*/  @!P6 IMAD R9, R120, R16, R3 ;  /* 0x000000107809e224 */ /* 0x002fe200078e0203 */
[----:B------:R-:W-:Y:S04]  /*2d880*/  BSSY B1, `(.L_x_796) ;  /* 0x0000006000017945 */ /* 0x000fe80003800000 */
[----:B------:R1:W-:Y:S01]  /*2d890*/  @!P6 STG.E.U8 desc[UR46][R6.64+0xc0], R9 ;  /* 0x0000c0090600e986 */ /* 0x0003e2000c10112e */
[----:B------:R-:W-:Y:S05]  /*2d8a0*/  @P0 BRA `(.L_x_797) ;  /* 0x00000000000c0947 */ /* 0x000fea0003800000 */
[----:B------:R-:W2:Y:S02]  /*2d8b0*/  LDG.E.U8 R2, desc[UR46][R20.64+0xc1] ;  /* 0x0000c12e14027981 */ /* 0x000ea4000c1e1100 */
[----:B--2---:R-:W-:-:S05]  /*2d8c0*/  PRMT R8, R2, 0x8880, RZ ;  /* 0x0000888002087816 */ /* 0x004fca00000000ff */
[----:B------:R-:W-:-:S07]  /*2d8d0*/  IMAD R3, R8, R17, RZ ;  /* 0x0000001108037224 */ /* 0x000fce00078e02ff */
.L_x_797:
[----:B------:R-:W-:Y:S05]  /*2d8e0*/  BSYNC B1 ;  /* 0x0000000000017941 */ /* 0x000fea0003800000 */
.L_x_796:
[----:B------:R-:W-:Y:S01]  /*2d8f0*/  @!P0 IMAD R121, R121, R16, R3 ;  /* 0x0000001079798224 */ /* 0x000fe200078e0203 */
[----:B------:R-:W-:Y:S01]  /*2d900*/  BSSY B1, `(.L_x_798) ;  /* 0x0000009000017945 */ /* 0x000fe20003800000 */
[----:B------:R-:W-:-:S03]  /*2d910*/  ISETP.LT.OR P6, PT, R0, 0xc2, !P3 ;  /* 0x000000c20000780c */ /* 0x000fc60005fc1670 */
[----:B------:R2:W-:Y:S01]  /*2d920*/  @!P0 STG.E.U8 desc[UR46][R6.64+0xc1], R121 ;  /* 0x0000c17906008986 */ /* 0x0005e2000c10112e */
[----:B------:R-:W-:-:S04]  /*2d930*/  @!P5 IADD3 R8, P0, R6, UR44, RZ ;  /* 0x0000002c0608dc10 */ /* 0x000fc8000ff1e0ff */
[----:B-1----:R-:W-:Y:S01]  /*2d940*/  @!P5 IADD3.X R9, R7, UR43, RZ, P0, !PT ;  /* 0x0000002b0709dc10 */ /* 0x002fe200087fe4ff */
[----:B------:R-:W-:Y:S08]  /*2d950*/  @P5 BRA `(.L_x_799) ;  /* 0x00000000000c5947 */ /* 0x000ff00003800000 */
[----:B------:R-:W3:Y:S02]  /*2d960*/  LDG.E.U8 R2, desc[UR46][R14.64+0xc0] ;  /* 0x0000c02e0e027981 */ /* 0x000ee4000c1e1100 */
[----:B---3--:R-:W-:-:S05]  /*2d970*/  PRMT R22, R2, 0x8880, RZ ;  /* 0x0000888002167816 */ /* 0x008fca00000000ff */
[----:B------:R-:W-:-:S07]  /*2d980*/  IMAD R3, R22, R17, RZ ;  /* 0x0000001116037224 */ /* 0x000fce00078e02ff */
.L_x_799:
[----:B------:R-:W-:Y:S05]  /*2d990*/  BSYNC B1 ;  /* 0x0000000000017941 */ /* 0x000fea0003800000 */
.L_x_798:
[----:B0-----:R-:W-:Y:S01]  /*2d9a0*/  @!P5 IMAD R19, R122, R16, R3 ;  /* 0x000000107a13d224 */ /* 0x001fe200078e0203 */
[----:B------:R-:W-:Y:S01]  /*2d9b0*/  BSSY B1, `(.L_x_800) ;  /* 0x0000009000017945 */ /* 0x000fe20003800000 */
[----:B------:R-:W-:-:S03]  /*2d9c0*/  ISETP.LT.OR P0, PT, R0, 0xc9, !P4 ;  /* 0x000000c90000780c */ /* 0x000fc60006701670 */
[----:B------:R0:W-:Y:S01]  /*2d9d0*/  @!P5 STG.E.U8 desc[UR46][R8.64+0xc0], R19 ;  /* 0x0000c0130800d986 */ /* 0x0001e2000c10112e */
[----:B------:R-:W-:-:S04]  /*2d9e0*/  @!P6 IADD3 R22, P5, R6, UR44, RZ ;  /* 0x0000002c0616ec10 */ /* 0x000fc8000ffbe0ff */
[----:B------:R-:W-:Y:S01]  /*2d9f0*/  @!P6 IADD3.X R23, R7, UR43, RZ, P5, !PT ;  /* 0x0000002b0717ec10 */ /* 0x000fe2000affe4ff */
[----:B------:R-:W-:Y:S08]  /*2da00*/  @P6 BRA `(.L_x_801) ;  /* 0x00000000000c6947 */ /* 0x000ff00003800000 */
[----:B------:R-:W0:Y:S02]  /*2da10*/  LDG.E.U8 R2, desc[UR46][R14.64+0xc1] ;  /* 0x0000c12e0e027981 */ /* 0x000e24000c1e1100 */
[----:B0-----:R-:W-:-:S05]  /*2da20*/  PRMT R8, R2, 0x8880, RZ ;  /* 0x0000888002087816 */ /* 0x001fca00000000ff */
[----:B------:R-:W-:-:S07]  /*2da30*/  IMAD R3, R8, R17, RZ ;  /* 0x0000001108037224 */ /* 0x000fce00078e02ff */
.L_x_801:
[----:B------:R-:W-:Y:S05]  /*2da40*/  BSYNC B1 ;  /* 0x0000000000017941 */ /* 0x000fea0003800000 */
.L_x_800:
[----:B------:R-:W-:Y:S01]  /*2da50*/  @!P6 IMAD R123, R123, R16, R3 ;  /* 0x000000107b7be224 */ /* 0x000fe200078e0203 */
[----:B------:R-:W-:Y:S04]  /*2da60*/  BSSY B1, `(.L_x_802) ;  /* 0x0000006000017945 */ /* 0x000fe80003800000 */
[----:B------:R1:W-:Y:S01]  /*2da70*/  @!P6 STG.E.U8 desc[UR46][R22.64+0xc1], R123 ;  /* 0x0000c17b1600e986 */ /* 0x0003e2000c10112e */
[----:B------:R-:W-:Y:S05]  /*2da80*/  @P0 BRA `(.L_x_803) ;  /* 0x00000000000c0947 */ /* 0x000fea0003800000 */
[----:B------:R-:W0:Y:S02]  /*2da90*/  LDG.E.U8 R2, desc[UR46][R20.64+0xc8] ;  /* 0x0000c82e14027981 */ /* 0x000e24000c1e1100 */
[----:B0-----:R-:W-:-:S05]  /*2daa0*/  PRMT R8, R2, 0x8880, RZ ;  /* 0x0000888002087816 */ /* 0x001fca00000000ff */
[----:B------:R-:W-:-:S07]  /*2dab0*/  IMAD R3, R8, R17, RZ ;  /* 0x0000001108037224 */ /* 0x000fce00078e02ff */
.L_x_803:
[----:B------:R-:W-:Y:S05]  /*2dac0*/  BSYNC B1 ;  /* 0x0000000000017941 */ /* 0x000fea0003800000 */
.L_x_802:
[----:B------:R-:W-:Y:S01]  /*2dad0*/  ISETP.LT.OR P6, PT, R0, 0xca, !P4 ;  /* 0x000000ca0000780c */ /* 0x000fe200067c1670 */
[----:B0-----:R-:W-:Y:S01]  /*2dae0*/  @!P0 IMAD R9, R124, R16, R3 ;  /* 0x000000107c098224 */ /* 0x001fe200078e0203 */
[----:B------:R-:W-:Y:S01]  /*2daf0*/  BSSY B1, `(.L_x_804) ;  /* 0x0000008000017945 */ /* 0x000fe20003800000 */
[----:B------:R-:W-:-:S03]  /*2db00*/  ISETP.LT.OR P5, PT, R0, 0xc9, !P3 ;  /* 0x000000c90000780c */ /* 0x000fc60005fa1670 */
[----:B------:R0:W-:Y:S01]  /*2db10*/  @!P0 STG.E.U8 desc[UR46][R6.64+0xc8], R9 ;  /* 0x0000c80906008986 */ /* 0x0001e2000c10112e */
[----:B------:R-:W-:-:S06]  /*2db20*/  ISETP.LT.OR P0, PT, R0, 0xca, !P3 ;  /* 0x000000ca0000780c */ /* 0x000fcc0005f01670 */
[----:B------:R-:W-:Y:S07]  /*2db30*/  @P6 BRA `(.L_x_805) ;  /* 0x00000000000c6947 */ /* 0x000fee0003800000 */
[----:B------:R-:W3:Y:S02]  /*2db40*/  LDG.E.U8 R2, desc[UR46][R20.64+0xc9] ;  /* 0x0000c92e14027981 */ /* 0x000ee4000c1e1100 */
[----:B---3--:R-:W-:-:S05]  /*2db50*/  PRMT R8, R2, 0x8880, RZ ;  /* 0x0000888002087816 */ /* 0x008fca00000000ff */
[----:B------:R-:W-:-:S07]  /*2db60*/  IMAD R3, R8, R17, RZ ;  /* 0x0000001108037224 */ /* 0x000fce00078e02ff */
.L_x_805:
[----:B------:R-:W-:Y:S05]  /*2db70*/  BSYNC B1 ;  /* 0x0000000000017941 */ /* 0x000fea0003800000 */
.L_x_804:
[----:B------:R-:W-:Y:S01]  /*2db80*/  @!P6 IMAD R125, R125, R16, R3 ;  /* 0x000000107d7de224 */ /* 0x000fe200078e0203 */
[----:B------:R-:W-:Y:S04]  /*2db90*/  BSSY B1, `(.L_x_806) ;  /* 0x0000009000017945 */ /* 0x000fe80003800000 */
[----:B------:R3:W-:Y:S01]  /*2dba0*/  @!P6 STG.E.U8 desc[UR46][R6.64+0xc9], R125 ;  /* 0x0000c97d0600e986 */ /* 0x0007e2000c10112e */
[----:B------:R-:W-:-:S04]  /*2dbb0*/  @!P5 IADD3 R8, P6, R6, UR44, RZ ;  /* 0x0000002c0608dc10 */ /* 0x000fc8000ffde0ff */
[----:B0-----:R-:W-:Y:S02]  /*2dbc0*/  @!P5 IADD3.X R9, R7, UR43, RZ, P6, !PT ;  /* 0x0000002b0709dc10 */ /* 0x001fe4000b7fe4ff */
[----:B-1----:R-:W-:Y:S01]  /*2dbd0*/  @!P0 IADD3 R22, P6, R6, UR44, RZ ;  /* 0x0000002c06168c10 */ /* 0x002fe2000ffde0ff */
[----:B------:R-:W-:-:S12]  /*2dbe0*/  @P5 BRA `(.L_x_807) ;  /* 0x00000000000c5947 */ /* 0x000fd80003800000 */
[----:B------:R-:W4:Y:S02]  /*2dbf0*/  LDG.E.U8 R2, desc[UR46][R14.64+0xc8] ;  /* 0x0000c82e0e027981 */ /* 0x000f24000c1e1100 */
[----:B----4-:R-:W-:-:S05]  /*2dc00*/  PRMT R120, R2, 0x8880, RZ ;  /* 0x0000888002787816 */ /* 0x010fca00000000ff */
[----:B------:R-:W-:-:S07]  /*2dc10*/  IMAD R3, R120, R17, RZ ;  /* 0x0000001178037224 */ /* 0x000fce00078e02ff */
.L_x_807:
[----:B------:R-:W-:Y:S05]  /*2dc20*/  BSYNC B1 ;  /* 0x0000000000017941 */ /* 0x000fea0003800000 */
.L_x_806:
[----:B------:R-:W-:Y:S01]  /*2dc30*/  @!P5 IMAD R19, R126, R16, R3 ;  /* 0x000000107e13d224 */ /* 0x000fe200078e0203 */
[----:B------:R-:W-:Y:S01]  /*2dc40*/  BSSY B1, `(.L_x_808) ;  /* 0x0000007000017945 */ /* 0x000fe20003800000 */
[----:B------:R-:W-:-:S03]  /*2dc50*/  @!P0 IADD3.X R23, R7, UR43, RZ, P6, !PT ;  /* 0x0000002b07178c10 */ /* 0x000fc6000b7fe4ff */
[----:B------:R0:W-:Y:S01]  /*2dc60*/  @!P5 STG.E.U8 desc[UR46][R8.64+0xc8], R19 ;  /* 0x0000c8130800d986 */ /* 0x0001e2000c10112e */
[----:B------:R-:W-:Y:S05]  /*2dc70*/  @P0 BRA `(.L_x_809) ;  /* 0x00000000000c0947 */ /* 0x000fea0003800000 */
[----:B------:R-:W0:Y:S02]  /*2dc80*/  LDG.E.U8 R2, desc[UR46][R14.64+0xc9] ;  /* 0x0000c92e0e027981 */ /* 0x000e24000c1e1100 */
[----:B0-----:R-:W-:-:S05]  /*2dc90*/  PRMT R8, R2, 0x8880, RZ ;  /* 0x0000888002087816 */ /* 0x001fca00000000ff */
[----:B------:R-:W-:-:S07]  /*2dca0*/  IMAD R3, R8, R17, RZ ;  /* 0x0000001108037224 */ /* 0x000fce00078e02ff */
.L_x_809:
[----:B------:R-:W-:Y:S05]  /*2dcb0*/  BSYNC B1 ;  /* 0x0000000000017941 */ /* 0x000fea0003800000 */
.L_x_808:
[C---:B------:R-:W-:Y:S01]  /*2dcc0*/  ISETP.LT.OR P6, PT, R0.reuse, 0xd1, !P4 ;  /* 0x000000d10000780c */ /* 0x040fe200067c1670 */
[----:B------:R-:W-:Y:S01]  /*2dcd0*/  @!P0 IMAD R127, R127, R16, R3 ;  /* 0x000000107f7f8224 */ /* 0x000fe200078e0203 */
[----:B------:R-:W-:Y:S01]  /*2dce0*/  BSSY B1, `(.L_x_810) ;  /* 0x0000008000017945 */ /* 0x000fe20003800000 */
[----:B------:R-:W-:-:S03]  /*2dcf0*/  ISETP.LT.OR P5, PT, R0, 0xd2, !P4 ;  /* 0x000000d20000780c */ /* 0x000fc600067a1670 */
[----:B------:R1:W-:Y:S01]  /*2dd00*/  @!P0 STG.E.U8 desc[UR46][R22.64+0xc9], R127 ;  /* 0x0000c97f16008986 */ /* 0x0003e2000c10112e */
[----:B------:R-:W-:-:S06]  /*2dd10*/  ISETP.LT.OR P0, PT, R0, 0xd1, !P3 ;  /* 0x000000d10000780c */ /* 0x000fcc0005f01670 */
[----:B------:R-:W-:Y:S07]  /*2dd20*/  @P6 BRA `(.L_x_811) ;  /* 0x00000000000c6947 */ /* 0x000fee0003800000 */
[----:B------:R-:W0:Y:S02]  /*2dd30*/  LDG.E.U8 R2, desc[UR46][R20.64+0xd0] ;  /* 0x0000d02e14027981 */ /* 0x000e24000c1e1100 */
[----:B0-----:R-:W-:-:S05]  /*2dd40*/  PRMT R8, R2, 0x8880, RZ ;  /* 0x0000888002087816 */ /* 0x001fca00000000ff */
[----:B------:R-:W-:-:S07]  /*2dd50*/  IMAD R3, R8, R17, RZ ;  /* 0x0000001108037224 */ /* 0x000fce00078e02ff */
.L_x_811:
[----:B------:R-:W-:Y:S05]  /*2dd60*/  BSYNC B1 ;  /* 0x0000000000017941 */ /* 0x000fea0003800000 */
.L_x_810:
[----:B0-----:R-:W-:Y:S01]  /*2dd70*/  @!P6 IMAD R9, R128, R16, R3 ;  /* 0x000000108009e224 */ /* 0x001fe200078e0203 */
[----:B------:R-:W-:Y:S04]  /*2dd80*/  BSSY B1, `(.L_x_812) ;  /* 0x0000006000017945 */ /* 0x000fe80003800000 */
[----:B------:R0:W-:Y:S01]  /*2dd90*/  @!P6 STG.E.U8 desc[UR46][R6.64+0xd0], R9 ;  /* 0x0000d0090600e986 */ /* 0x0001e2000c10112e */
[----:B------:R-:W-:Y:S05]  /*2dda0*/  @P5 BRA `(.L_x_813) ;  /* 0x00000000000c5947 */ /* 0x000fea0003800000 */
[----:B------:R-:W4:Y:S02]  /*2ddb0*/  LDG.E.U8 R2, desc[UR46][R20.64+0xd1] ;  /* 0x0000d12e14027981 */ /* 0x000f24000c1e1100 */
[----:B----4-:R-:W-:-:S05]  /*2ddc0*/  PRMT R8, R2, 0x8880, RZ ;  /* 0x0000888002087816 */ /* 0x010fca00000000ff */
[----:B------:R-:W-:-:S07]  /*2ddd0*/  IMAD R3, R8, R17, RZ ;  /* 0x0000001108037224 */ /* 0x000fce00078e02ff */
.L_x_813:
[----:B------:R-:W-:Y:S05]  /*2dde0*/  BSYNC B1 ;  /* 0x0000000000017941 */ /* 0x000fea0003800000 */
.L_x_812:
[----:B------:R-:W-:Y:S01]  /*2ddf0*/  @!P5 IMAD R129, R129, R16, R3 ;  /* 0x000000108181d224 */ /* 0x000fe200078e0203 */
[----:B------:R-:W-:Y:S01]  /*2de00*/  BSSY B1, `(.L_x_814) ;  /* 0x0000009000017945 */ /* 0x000fe20003800000 */
[----:B------:R-:W-:-:S03]  /*2de10*/  ISETP.LT.OR P6, PT, R0, 0xd2, !P3 ;  /* 0x000000d20000780c */ /* 0x000fc60005fc1670 */
[----:B------:R4:W-:Y:S01]  /*2de20*/  @!P5 STG.E.U8 desc[UR46][R6.64+0xd1], R129 ;  /* 0x0000d1810600d986 */ /* 0x0009e2000c10112e */
[----:B------:R-:W-:-:S04]  /*2de30*/  @!P0 IADD3 R8, P5, R6, UR44, RZ ;  /* 0x0000002c06088c10 */ /* 0x000fc8000ffbe0ff */
[----:B0-----:R-:W-:Y:S01]  /*2de40*/  @!P0 IADD3.X R9, R7, UR43, RZ, P5, !PT ;  /* 0x0000002b07098c10 */ /* 0x001fe2000affe4ff */
[----:B------:R-:W-:Y:S08]  /*2de50*/  @P0 BRA `(.L_x_815) ;  /* 0x00000000000c0947 */ /* 0x000ff00003800000 */
[----:B------:R-:W1:Y:S02]  /*2de60*/  LDG.E.U8 R2, desc[UR46][R14.64+0xd0] ;  /* 0x0000d02e0e027981 */ /* 0x000e64000c1e1100 */
[----:B-1----:R-:W-:-:S05]  /*2de70*/  PRMT R22, R2, 0x8880, RZ ;  /* 0x0000888002167816 */ /* 0x002fca00000000ff */
[----:B------:R-:W-:-:S07]  /*2de80*/  IMAD R3, R22, R17, RZ ;  /* 0x0000001116037224 */ /* 0x000fce00078e02ff */
.L_x_815:
[----:B------:R-:W-:Y:S05]  /*2de90*/  BSYNC B1 ;  /* 0x0000000000017941 */ /* 0x000fea0003800000 */
.L_x_814:
[----:B------:R-:W-:Y:S01]  /*2dea0*/  @!P0 IMAD R19, R130, R16, R3 ;  /* 0x0000001082138224 */ /* 0x000fe200078e0203 */
[----:B------:R-:W-:Y:S01]  /*2deb0*/  BSSY B1, `(.L_x_816) ;  /* 0x0000009000017945 */ /* 0x000fe20003800000 */
[----:B------:R-:W-:-:S03]  /*2dec0*/  ISETP.LT.OR P5, PT, R0, 0xd9, !P4 ;  /* 0x000000d90000780c */ /* 0x000fc600067a1670 */
[----:B------:R0:W-:Y:S01]  /*2ded0*/  @!P0 STG.E.U8 desc[UR46][R8.64+0xd0], R19 ;  /* 0x0000d01308008986 */ /* 0x0001e2000c10112e */
[----:B-1----:R-:W-:-:S04]  /*2dee0*/  @!P6 IADD3 R22, P0, R6, UR44, RZ ;  /* 0x0000002c0616ec10 */ /* 0x002fc8000ff1e0ff */
[----:B------:R-:W-:Y:S01]  /*2def0*/  @!P6 IADD3.X R23, R7, UR43, RZ, P0, !PT ;  /* 0x0000002b0717ec10 */ /* 0x000fe200087fe4ff */
[----:B------:R-:W-:Y:S08]  /*2df00*/  @P6 BRA `(.L_x_817) ;  /* 0x00000000000c6947 */ /* 0x000ff00003800000 */
[----:B------:R-:W0:Y:S02]  /*2df10*/  LDG.E.U8 R2, desc[UR46][R14.64+0xd1] ;  /* 0x0000d12e0e027981 */ /* 0x000e24000c1e1100 */
[----:B0-----:R-:W-:-:S05]  /*2df20*/  PRMT R8, R2, 0x8880, RZ ;  /* 0x0000888002087816 */ /* 0x001fca00000000ff */
[----:B------:R-:W-:-:S07]  /*2df30*/  IMAD R3, R8, R17, RZ ;  /* 0x0000001108037224 */ /* 0x000fce00078e02ff */
.L_x_817:
[----:B------:R-:W-:Y:S05]  /*2df40*/  BSYNC B1 ;  /* 0x0000000000017941 */ /* 0x000fea0003800000 */
.L_x_816:
[----:B------:R-:W-:Y:S01]  /*2df50*/  @!P6 IMAD R131, R131, R16, R3 ;  /* 0x000000108383e224 */ /* 0x000fe200078e0203 */
[----:B------:R-:W-:Y:S04]  /*2df60*/  BSSY B1, `(.L_x_818) ;  /* 0x0000006000017945 */ /* 0x000fe80003800000 */
[----:B------:R1:W-:Y:S01]  /*2df70*/  @!P6 STG.E.U8 desc[UR46][R22.64+0xd1], R131 ;  /* 0x0000d1831600e986 */ /* 0x0003e2000c10112e */
[----:B------:R-:W-:Y:S05]  /*2df80*/  @P5 BRA `(.L_x_819) ;  /* 0x00000000000c5947 */ /* 0x000fea0003800000 */
[----:B------:R-:W0:Y:S02]  /*2df90*/  LDG.E.U8 R2, desc[UR46][R20.64+0xd8] ;  /* 0x0000d82e14027981 */ /* 0x000e24000c1e1100 */
[----:B0-----:R-:W-:-:S05]  /*2dfa0*/  PRMT R8, R2, 0x8880, RZ ;  /* 0x0000888002087816 */ /* 0x001fca00000000ff */
[----:B------:R-:W-:-:S07]  /*2dfb0*/  IMAD R3, R8, R17, RZ ;  /* 0x0000001108037224 */ /* 0x000fce00078e02ff */
.L_x_819:
[----:B------:R-:W-:Y:S05]  /*2dfc0*/  BSYNC B1 ;  /* 0x0000000000017941 */ /* 0x000fea0003800000 */
.L_x_818:
[----:B------:R-:W-:Y:S01]  /*2dfd0*/  ISETP.LT.OR P6, PT, R0, 0xda, !P4 ;  /* 0x000000da0000780c */ /* 0x000fe200067c1670 */
[----:B0-----:R-:W-:Y:S01]  /*2dfe0*/  @!P5 IMAD R9, R132, R16, R3 ;  /* 0x000000108409d224 */ /* 0x001fe200078e0203 */
[----:B------:R-:W-:Y:S01]  /*2dff0*/  BSSY B1, `(.L_x_820) ;  /* 0x0000008000017945 */ /* 0x000fe20003800000 */
[----:B------:R-:W-:-:S03]  /*2e000*/  ISETP.LT.OR P0, PT, R0, 0xd9, !P3 ;  /* 0x000000d90000780c */ /* 0x000fc60005f01670 */
[----:B------:R0:W-:Y:S01]  /*2e010*/  @!P5 STG.E.U8 desc[UR46][R6.64+0xd8], R9 ;  /* 0x0000d8090600d986 */ /* 0x0001e2000c10112e */
[----:B------:R-:W-:-:S06]  /*2e020*/  ISETP.LT.OR P5, PT, R0, 0xda, !P3 ;  /* 0x000000da0000780c */ /* 0x000fcc0005fa1670 */
[----:B------:R-:W-:Y:S07]  /*2e030*/  @P6 BRA `(.L_x_821) ;  /* 0x00000000000c6947 */ /* 0x000fee0003800000 */
[----:B------:R-:W5:Y:S02]  /*2e040*/  LDG.E.U8 R2, desc[UR46][R20.64+0xd9] ;  /* 0x0000d92e14027981 */ /* 0x000f64000c1e1100 */
[----:B-----5:R-:W-:-:S05]  /*2e050*/  PRMT R8, R2, 0x8880, RZ ;  /* 0x0000888002087816 */ /* 0x020fca00000000ff */
[----:B------:R-:W-:-:S07]  /*2e060*/  IMAD R3, R8, R17, RZ ;  /* 0x0000001108037224 */ /* 0x000fce00078e02ff */
.L_x_821:
[----:B------:R-:W-:Y:S05]  /*2e070*/  BSYNC B1 ;  /* 0x0000000000017941 */ /* 0x000fea0003800000 */
.L_x_820:
[----:B------:R-:W-:Y:S01]  /*2e080*/  @!P6 IMAD R133, R133, R16, R3 ;  /* 0x000000108585e224 */ /* 0x000fe200078e0203 */
[----:B------:R-:W-:Y:S04]  /*2e090*/  BSSY B1, `(.L_x_822) ;  /* 0x0000009000017945 */ /* 0x000fe80003800000 */
[----:B------:R2:W-:Y:S01]  /*2e0a0*/  @!P6 STG.E.U8 desc[UR46][R6.64+0xd9], R133 ;  /* 0x0000d9850600e986 */ /* 0x0005e2000c10112e */
[----:B------:R-:W-:-:S04]  /*2e0b0*/  @!P0 IADD3 R8, P6, R6, UR44, RZ ;  /* 0x0000002c06088c10 */ /* 0x000fc8000ffde0ff */
[----:B0-----:R-:W-:Y:S02]  /*2e0c0*/  @!P0 IADD3.X R9, R7, UR43, RZ, P6, !PT ;  /* 0x0000002b07098c10 */ /* 0x001fe4000b7fe4ff */
[----:B-1----:R-:W-:Y:S01]  /*2e0d0*/  @!P5 IADD3 R22, P6, R6, UR44, RZ ;  /* 0x0000002c0616dc10 */ /* 0x002fe2000ffde0ff */
[----:B------:R-:W-:-:S12]  /*2e0e0*/  @P0 BRA `(.L_x_823) ;  /* 0x00000000000c0947 */ /* 0x000fd80003800000 */
[----:B------:R-:W5:Y:S02]  /*2e0f0*/  LDG.E.U8 R2, desc[UR46][R14.64+0xd8] ;  /* 0x0000d82e0e027981 */ /* 0x000f64000c1e1100 */
[----:B-----5:R-:W-:-:S05]  /*2e100*/  PRMT R120, R2, 0x8880, RZ ;  /* 0x0000888002787816 */ /* 0x020fca00000000ff */
[----:B------:R-:W-:-:S07]  /*2e110*/  IMAD R3, R120, R17, RZ ;  /* 0x0000001178037224 */ /* 0x000fce00078e02ff */
.L_x_823:
[----:B------:R-:W-:Y:S05]  /*2e120*/  BSYNC B1 ;  /* 0x0000000000017941 */ /* 0x000fea0003800000 */
.L_x_822:
        /* <DEDUP_REMOVED lines=8> */
.L_x_825:
[----:B------:R-:W-:Y:S05]  /*2e1b0*/  BSYNC B1 ;  /* 0x0000000000017941 */ /* 0x000fea0003800000 */
.L_x_824:
        /* <DEDUP_REMOVED lines=10> */
.L_x_827:
[----:B------:R-:W-:Y:S05]  /*2e260*/  BSYNC B1 ;  /* 0x0000000000017941 */ /* 0x000fea0003800000 */
.L_x_826:
[----:B0-----:R-:W-:Y:S01]  /*2e270*/  @!P6 IMAD R9, R136, R16, R3 ;  /* 0x000000108809e224 */ /* 0x001fe200078e0203 */
[----:B------:R-:W-:Y:S04]  /*2e280*/  BSSY B1, `(.L_x_828) ;  /* 0x0000006000017945 */ /* 0x000fe80003800000 */
[----:B------:R0:W-:Y:S01]  /*2e290*/  @!P6 STG.E.U8 desc[UR46][R6.64+0xe0], R9 ;  /* 0x0000e0090600e986 */ /* 0x0001e2000c10112e */
[----:B------:R-:W-:Y:S05]  /*2e2a0*/  @P0 BRA `(.L_x_829) ;  /* 0x00000000000c0947 */ /* 0x000fea0003800000 */
[----:B------:R-:W5:Y:S02]  /*2e2b0*/  LDG.E.U8 R2, desc[UR46][R20.64+0xe1] ;  /* 0x0000e12e14027981 */ /* 0x000f64000c1e1100 */
[----:B-----5:R-:W-:-:S05]  /*2e2c0*/  PRMT R8, R2, 0x8880, RZ ;  /* 0x0000888002087816 */ /* 0x020fca00000000ff */
[----:B------:R-:W-:-:S07]  /*2e2d0*/  IMAD R3, R8, R17, RZ ;  /* 0x0000001108037224 */ /* 0x000fce00078e02ff */
.L_x_829:
[----:B------:R-:W-:Y:S05]  /*2e2e0*/  BSYNC B1 ;  /* 0x0000000000017941 */ /* 0x000fea0003800000 */
.L_x_828:
        /* <DEDUP_REMOVED lines=10> */
.L_x_831:
[----:B------:R-:W-:Y:S05]  /*2e390*/  BSYNC B1 ;  /* 0x0000000000017941 */ /* 0x000fea0003800000 */
.L_x_830:
        /* <DEDUP_REMOVED lines=10> */
.L_x_833:
[----:B------:R-:W-:Y:S05]  /*2e440*/  BSYNC B1 ;  /* 0x0000000000017941 */ /* 0x000fea0003800000 */
.L_x_832:
[----:B------:R-:W-:Y:S01]  /*2e450*/  @!P6 IMAD R139, R139, R16, R3 ;  /* 0x000000108b8be224 */ /* 0x000fe200078e0203 */
[----:B------:R-:W-:Y:S04]  /*2e460*/  BSSY B1, `(.L_x_834) ;  /* 0x0000006000017945 */ /* 0x000fe80003800000 */
[----:B------:R1:W-:Y:S01]  /*2e470*/  @!P6 STG.E.U8 desc[UR46][R22.64+0xe1], R139 ;  /* 0x0000e18b1600e986 */ /* 0x0003e2000c10112e */
[----:B------:R-:W-:Y:S05]  /*2e480*/  @P0 BRA `(.L_x_835) ;  /* 0x00000000000c0947 */ /* 0x000fea0003800000 */
[----:B------:R-:W0:Y:S02]  /*2e490*/  LDG.E.U8 R2, desc[UR46][R20.64+0xe8] ;  /* 0x0000e82e14027981 */ /* 0x000e24000c1e1100 */
[----:B0-----:R-:W-:-:S05]  /*2e4a0*/  PRMT R8, R2, 0x8880, RZ ;  /* 0x0000888002087816 */ /* 0x001fca00000000ff */
[----:B------:R-:W-:-:S07]  /*2e4b0*/  IMAD R3, R8, R17, RZ ;  /* 0x0000001108037224 */ /* 0x000fce00078e02ff */
.L_x_835:
[----:B------:R-:W-:Y:S05]  /*2e4c0*/  BSYNC B1 ;  /* 0x0000000000017941 */ /* 0x000fea0003800000 */
.L_x_834:
        /* <DEDUP_REMOVED lines=10> */
.L_x_837:
[----:B------:R-:W-:Y:S05]  /*2e570*/  BSYNC B1 ;  /* 0x0000000000017941 */ /* 0x000fea0003800000 */
.L_x_836:
        /* <DEDUP_REMOVED lines=10> */
.L_x_839:
[----:B------:R-:W-:Y:S05]  /*2e620*/  BSYNC B1 ;  /* 0x0000000000017941 */ /* 0x000fea0003800000 */
.L_x_838:
        /* <DEDUP_REMOVED lines=8> */
.L_x_841:
[----:B------:R-:W-:Y:S05]  /*2e6b0*/  BSYNC B1 ;  /* 0x0000000000017941 */ /* 0x000fea0003800000 */
.L_x_840:
        /* <DEDUP_REMOVED lines=10> */
.L_x_843:
[----:B------:R-:W-:Y:S05]  /*2e760*/  BSYNC B1 ;  /* 0x0000000000017941 */ /* 0x000fea0003800000 */
.L_x_842:
[----:B0-----:R-:W-:Y:S01]  /*2e770*/  @!P6 IMAD R9, R144, R16, R3 ;  /* 0x000000109009e224 */ /* 0x001fe200078e0203 */
[----:B------:R-:W-:Y:S04]  /*2e780*/  BSSY B1, `(.L_x_844) ;  /* 0x0000006000017945 */ /* 0x000fe80003800000 */
[----:B------:R0:W-:Y:S01]  /*2e790*/  @!P6 STG.E.U8 desc[UR46][R6.64+0xf0], R9 ;  /* 0x0000f0090600e986 */ /* 0x0001e2000c10112e */
[----:B------:R-:W-:Y:S05]  /*2e7a0*/  @P5 BRA `(.L_x_845) ;  /* 0x00000000000c5947 */ /* 0x000fea0003800000 */
[----:B------:R-:W5:Y:S02]  /*2e7b0*/  LDG.E.U8 R2, desc[UR46][R20.64+0xf1] ;  /* 0x0000f12e14027981 */ /* 0x000f64000c1e1100 */
[----:B-----5:R-:W-:-:S05]  /*2e7c0*/  PRMT R8, R2, 0x8880, RZ ;  /* 0x0000888002087816 */ /* 0x020fca00000000ff */
[----:B------:R-:W-:-:S07]  /*2e7d0*/  IMAD R3, R8, R17, RZ ;  /* 0x0000001108037224 */ /* 0x000fce00078e02ff */
.L_x_845:
[----:B------:R-:W-:Y:S05]  /*2e7e0*/  BSYNC B1 ;  /* 0x0000000000017941 */ /* 0x000fea0003800000 */
.L_x_844:
        /* <DEDUP_REMOVED lines=10> */
.L_x_847:
[----:B------:R-:W-:Y:S05]  /*2e890*/  BSYNC B1 ;  /* 0x0000000000017941 */ /* 0x000fea0003800000 */
.L_x_846:
        /* <DEDUP_REMOVED lines=10> */
.L_x_849:
[----:B------:R-:W-:Y:S05]  /*2e940*/  BSYNC B1 ;  /* 0x0000000000017941 */ /* 0x000fea0003800000 */
.L_x_848:
[----:B------:R-:W-:Y:S01]  /*2e950*/  @!P6 IMAD R147, R147, R16, R3 ;  /* 0x000000109393e224 */ /* 0x000fe200078e0203 */
[----:B------:R-:W-:Y:S04]  /*2e960*/  BSSY B1, `(.L_x_850) ;  /* 0x0000006000017945 */ /* 0x000fe80003800000 */
[----:B------:R1:W-:Y:S01]  /*2e970*/  @!P6 STG.E.U8 desc[UR46][R22.64+0xf1], R147 ;  /* 0x0000f1931600e986 */ /* 0x0003e2000c10112e */
[----:B------:R-:W-:Y:S05]  /*2e980*/  @P5 BRA `(.L_x_851) ;  /* 0x00000000000c5947 */ /* 0x000fea0003800000 */
[----:B------:R-:W0:Y:S02]  /*2e990*/  LDG.E.U8 R2, desc[UR46][R20.64+0xf8] ;  /* 0x0000f82e14027981 */ /* 0x000e24000c1e1100 */
[----:B0-----:R-:W-:-:S05]  /*2e9a0*/  PRMT R8, R2, 0x8880, RZ ;  /* 0x0000888002087816 */ /* 0x001fca00000000ff */
[----:B------:R-:W-:-:S07]  /*2e9b0*/  IMAD R3, R8, R17, RZ ;  /* 0x0000001108037224 */ /* 0x000fce00078e02ff */
.L_x_851:
[----:B------:R-:W-:Y:S05]  /*2e9c0*/  BSYNC B1 ;  /* 0x0000000000017941 */ /* 0x000fea0003800000 */
.L_x_850:
        /* <DEDUP_REMOVED lines=10> */
.L_x_853:
[----:B------:R-:W-:Y:S05]  /*2ea70*/  BSYNC B1 ;  /* 0x0000000000017941 */ /* 0x000fea0003800000 */
.L_x_852:
        /* <DEDUP_REMOVED lines=10> */
.L_x_855:
[----:B------:R-:W-:Y:S05]  /*2eb20*/  BSYNC B1 ;  /* 0x0000000000017941 */ /* 0x000fea0003800000 */
.L_x_854:
        /* <DEDUP_REMOVED lines=8> */
.L_x_857:
[----:B------:R-:W-:Y:S05]  /*2ebb0*/  BSYNC B1 ;  /* 0x0000000000017941 */ /* 0x000fea0003800000 */
.L_x_856:
        /* <DEDUP_REMOVED lines=10> */
.L_x_859:
[----:B------:R-:W-:Y:S05]  /*2ec60*/  BSYNC B1 ;  /* 0x0000000000017941 */ /* 0x000fea0003800000 */
.L_x_858:
[----:B0-----:R-:W-:Y:S01]  /*2ec70*/  @!P6 IMAD R9, R152, R16, R3 ;  /* 0x000000109809e224 */ /* 0x001fe200078e0203 */
[----:B------:R-:W-:Y:S04]  /*2ec80*/  BSSY B1, `(.L_x_860) ;  /* 0x0000006000017945 */ /* 0x000fe80003800000 */
[----:B------:R0:W-:Y:S01]  /*2ec90*/  @!P6 STG.E.U8 desc[UR46][R6.64+0x100], R9 ;  /* 0x000100090600e986 */ /* 0x0001e2000c10112e */
[----:B------:R-:W-:Y:S05]  /*2eca0*/  @P0 BRA `(.L_x_861) ;  /* 0x00000000000c0947 */ /* 0x000fea0003800000 */
[----:B------:R-:W5:Y:S02]  /*2ecb0*/  LDG.E.U8 R2, desc[UR46][R20.64+0x101] ;  /* 0x0001012e14027981 */ /* 0x000f64000c1e1100 */
[----:B-----5:R-:W-:-:S05]  /*2ecc0*/  PRMT R8, R2, 0x8880, RZ ;  /* 0x0000888002087816 */ /* 0x020fca00000000ff */
[----:B------:R-:W-:-:S07]  /*2ecd0*/  IMAD R3, R8, R17, RZ ;  /* 0x0000001108037224 */ /* 0x000fce00078e02ff */
.L_x_861:
[----:B------:R-:W-:Y:S05]  /*2ece0*/  BSYNC B1 ;  /* 0x0000000000017941 */ /* 0x000fea0003800000 */
.L_x_860:
        /* <DEDUP_REMOVED lines=10> */
.L_x_863:
[----:B------:R-:W-:Y:S05]  /*2ed90*/  BSYNC B1 ;  /* 0x0000000000017941 */ /* 0x000fea0003800000 */
.L_x_862:
        /* <DEDUP_REMOVED lines=10> */
.L_x_865:
[----:B------:R-:W-:Y:S05]  /*2ee40*/  BSYNC B1 ;  /* 0x0000000000017941 */ /* 0x000fea0003800000 */
.L_x_864:
[----:B------:R-:W-:Y:S01]  /*2ee50*/  @!P6 IMAD R155, R155, R16, R3 ;  /* 0x000000109b9be224 */ /* 0x000fe200078e0203 */
[----:B------:R-:W-:Y:S04]  /*2ee60*/  BSSY B1, `(.L_x_866) ;  /* 0x0000006000017945 */ /* 0x000fe80003800000 */
[----:B------:R1:W-:Y:S01]  /*2ee70*/  @!P6 STG.E.U8 desc[UR46][R22.64+0x101], R155 ;  /* 0x0001019b1600e986 */ /* 0x0003e2000c10112e */
[----:B------:R-:W-:Y:S05]  /*2ee80*/  @P0 BRA `(.L_x_867) ;  /* 0x00000000000c0947 */ /* 0x000fea0003800000 */
[----:B------:R-:W0:Y:S02]  /*2ee90*/  LDG.E.U8 R2, desc[UR46][R20.64+0x108] ;  /* 0x0001082e14027981 */ /* 0x000e24000c1e1100 */
[----:B0-----:R-:W-:-:S05]  /*2eea0*/  PRMT R8, R2, 0x8880, RZ ;  /* 0x0000888002087816 */ /* 0x001fca00000000ff */
[----:B------:R-:W-:-:S07]  /*2eeb0*/  IMAD R3, R8, R17, RZ ;  /* 0x0000001108037224 */ /* 0x000fce00078e02ff */
.L_x_867:
[----:B------:R-:W-:Y:S05]  /*2eec0*/  BSYNC B1 ;  /* 0x0000000000017941 */ /* 0x000fea0003800000 */
.L_x_866:
        /* <DEDUP_REMOVED lines=10> */
.L_x_869:
[----:B------:R-:W-:Y:S05]  /*2ef70*/  BSYNC B1 ;  /* 0x0000000000017941 */ /* 0x000fea0003800000 */
.L_x_868:
        /* <DEDUP_REMOVED lines=10> */
.L_x_871:
[----:B------:R-:W-:Y:S05]  /*2f020*/  BSYNC B1 ;  /* 0x0000000000017941 */ /* 0x000fea0003800000 */
.L_x_870:
        /* <DEDUP_REMOVED lines=8> */
.L_x_873:
[----:B------:R-:W-:Y:S05]  /*2f0b0*/  BSYNC B1 ;  /* 0x0000000000017941 */ /* 0x000fea0003800000 */
.L_x_872:
        /* <DEDUP_REMOVED lines=10> */
.L_x_875:
[----:B------:R-:W-:Y:S05]  /*2f160*/  BSYNC B1 ;  /* 0x0000000000017941 */ /* 0x000fea0003800000 */
.L_x_874:
[----:B0-----:R-:W-:Y:S01]  /*2f170*/  @!P6 IMAD R9, R160, R16, R3 ;  /* 0x00000010a009e224 */ /* 0x001fe200078e0203 */
[----:B------:R-:W-:Y:S04]  /*2f180*/  BSSY B1, `(.L_x_876) ;  /* 0x0000006000017945 */ /* 0x000fe80003800000 */
[----:B------:R0:W-:Y:S01]  /*2f190*/  @!P6 STG.E.U8 desc[UR46][R6.64+0x110], R9 ;  /* 0x000110090600e986 */ /* 0x0001e2000c10112e */
[----:B------:R-:W-:Y:S05]  /*2f1a0*/  @P5 BRA `(.L_x_877) ;  /* 0x00000000000c5947 */ /* 0x000fea0003800000 */
[----:B------:R-:W5:Y:S02]  /*2f1b0*/  LDG.E.U8 R2, desc[UR46][R20.64+0x111] ;  /* 0x0001112e14027981 */ /* 0x000f64000c1e1100 */
[----:B-----5:R-:W-:-:S05]  /*2f1c0*/  PRMT R8, R2, 0x8880, RZ ;  /* 0x0000888002087816 */ /* 0x020fca00000000ff */
[----:B------:R-:W-:-:S07]  /*2f1d0*/  IMAD R3, R8, R17, RZ ;  /* 0x0000001108037224 */ /* 0x000fce00078e02ff */
.L_x_877:
[----:B------:R-:W-:Y:S05]  /*2f1e0*/  BSYNC B1 ;  /* 0x0000000000017941 */ /* 0x000fea0003800000 */
.L_x_876:
        /* <DEDUP_REMOVED lines=10> */
.L_x_879:
[----:B------:R-:W-:Y:S05]  /*2f290*/  BSYNC B1 ;  /* 0x0000000000017941 */ /* 0x000fea0003800000 */
.L_x_878:
        /* <DEDUP_REMOVED lines=10> */
.L_x_881:
[----:B------:R-:W-:Y:S05]  /*2f340*/  BSYNC B1 ;  /* 0x0000000000017941 */ /* 0x000fea0003800000 */
.L_x_880:
[----:B------:R-:W-:Y:S01]  /*2f350*/  @!P6 IMAD R163, R163, R16, R3 ;  /* 0x00000010a3a3e224 */ /* 0x000fe200078e0203 */
[----:B------:R-:W-:Y:S04]  /*2f360*/  BSSY B1, `(.L_x_882) ;  /* 0x0000006000017945 */ /* 0x000fe80003800000 */
[----:B------:R1:W-:Y:S01]  /*2f370*/  @!P6 STG.E.U8 desc[UR46][R22.64+0x111], R163 ;  /* 0x000111a31600e986 */ /* 0x0003e2000c10112e */
[----:B------:R-:W-:Y:S05]  /*2f380*/  @P5 BRA `(.L_x_883) ;  /* 0x00000000000c5947 */ /* 0x000fea0003800000 */
[----:B------:R-:W0:Y:S02]  /*2f390*/  LDG.E.U8 R2, desc[UR46][R20.64+0x118] ;  /* 0x0001182e14027981 */ /* 0x000e24000c1e1100 */
[----:B0-----:R-:W-:-:S05]  /*2f3a0*/  PRMT R8, R2, 0x8880, RZ ;  /* 0x0000888002087816 */ /* 0x001fca00000000ff */
[----:B------:R-:W-:-:S07]  /*2f3b0*/  IMAD R3, R8, R17, RZ ;  /* 0x0000001108037224 */ /* 0x000fce00078e02ff */
.L_x_883:
[----:B------:R-:W-:Y:S05]  /*2f3c0*/  BSYNC B1 ;  /* 0x0000000000017941 */ /* 0x000fea0003800000 */
.L_x_882:
        /* <DEDUP_REMOVED lines=10> */
.L_x_885:
[----:B------:R-:W-:Y:S05]  /*2f470*/  BSYNC B1 ;  /* 0x0000000000017941 */ /* 0x000fea0003800000 */
.L_x_884:
        /* <DEDUP_REMOVED lines=10> */
.L_x_887:
[----:B------:R-:W-:Y:S05]  /*2f520*/  BSYNC B1 ;  /* 0x0000000000017941 */ /* 0x000fea0003800000 */
.L_x_886:
        /* <DEDUP_REMOVED lines=8> */
.L_x_889:
[----:B------:R-:W-:Y:S05]  /*2f5b0*/  BSYNC B1 ;  /* 0x0000000000017941 */ /* 0x000fea0003800000 */
.L_x_888:
        /* <DEDUP_REMOVED lines=10> */
.L_x_891:
[----:B------:R-:W-:Y:S05]  /*2f660*/  BSYNC B1 ;  /* 0x0000000000017941 */ /* 0x000fea0003800000 */
.L_x_890:
[----:B0-----:R-:W-:Y:S01]  /*2f670*/  @!P6 IMAD R9, R168, R16, R3 ;  /* 0x00000010a809e224 */ /* 0x001fe200078e0203 */
[----:B------:R-:W-:Y:S04]  /*2f680*/  BSSY B1, `(.L_x_892) ;  /* 0x0000006000017945 */ /* 0x000fe80003800000 */
[----:B------:R0:W-:Y:S01]  /*2f690*/  @!P6 STG.E.U8 desc[UR46][R6.64+0x120], R9 ;  /* 0x000120090600e986 */ /* 0x0001e2000c10112e */
[----:B------:R-:W-:Y:S05]  /*2f6a0*/  @P0 BRA `(.L_x_893) ;  /* 0x00000000000c0947 */ /* 0x000fea0003800000 */
[----:B------:R-:W5:Y:S02]  /*2f6b0*/  LDG.E.U8 R2, desc[UR46][R20.64+0x121] ;  /* 0x0001212e14027981 */ /* 0x000f64000c1e1100 */
[----:B-----5:R-:W-:-:S05]  /*2f6c0*/  PRMT R8, R2, 0x8880, RZ ;  /* 0x0000888002087816 */ /* 0x020fca00000000ff */
[----:B------:R-:W-:-:S07]  /*2f6d0*/  IMAD R3, R8, R17, RZ ;  /* 0x0000001108037224 */ /* 0x000fce00078e02ff */
.L_x_893:
[----:B------:R-:W-:Y:S05]  /*2f6e0*/  BSYNC B1 ;  /* 0x0000000000017941 */ /* 0x000fea0003800000 */
.L_x_892:
        /* <DEDUP_REMOVED lines=10> */
.L_x_895:
[----:B------:R-:W-:Y:S05]  /*2f790*/  BSYNC B1 ;  /* 0x0000000000017941 */ /* 0x000fea0003800000 */
.L_x_894:
        /* <DEDUP_REMOVED lines=10> */
.L_x_897:
[----:B------:R-:W-:Y:S05]  /*2f840*/  BSYNC B1 ;  /* 0x0000000000017941 */ /* 0x000fea0003800000 */
.L_x_896:
[----:B------:R-:W-:Y:S01]  /*2f850*/  @!P6 IMAD R171, R171, R16, R3 ;  /* 0x00000010ababe224 */ /* 0x000fe200078e0203 */
[----:B------:R-:W-:Y:S04]  /*2f860*/  BSSY B1, `(.L_x_898) ;  /* 0x0000006000017945 */ /* 0x000fe80003800000 */
[----:B------:R1:W-:Y:S01]  /*2f870*/  @!P6 STG.E.U8 desc[UR46][R22.64+0x121], R171 ;  /* 0x000121ab1600e986 */ /* 0x0003e2000c10112e */
[----:B------:R-:W-:Y:S05]  /*2f880*/  @P0 BRA `(.L_x_899) ;  /* 0x00000000000c0947 */ /* 0x000fea0003800000 */
[----:B------:R-:W0:Y:S02]  /*2f890*/  LDG.E.U8 R2, desc[UR46][R20.64+0x128] ;  /* 0x0001282e14027981 */ /* 0x000e24000c1e1100 */
[----:B0-----:R-:W-:-:S05]  /*2f8a0*/  PRMT R8, R2, 0x8880, RZ ;  /* 0x0000888002087816 */ /* 0x001fca00000000ff */
[----:B------:R-:W-:-:S07]  /*2f8b0*/  IMAD R3, R8, R17, RZ ;  /* 0x0000001108037224 */ /* 0x000fce00078e02ff */
.L_x_899:
[----:B------:R-:W-:Y:S05]  /*2f8c0*/  BSYNC B1 ;  /* 0x0000000000017941 */ /* 0x000fea0003800000 */
.L_x_898:
        /* <DEDUP_REMOVED lines=10> */
.L_x_901:
[----:B------:R-:W-:Y:S05]  /*2f970*/  BSYNC B1 ;  /* 0x0000000000017941 */ /* 0x000fea0003800000 */
.L_x_900:
        /* <DEDUP_REMOVED lines=10> */
.L_x_903:
[----:B------:R-:W-:Y:S05]  /*2fa20*/  BSYNC B1 ;  /* 0x0000000000017941 */ /* 0x000fea0003800000 */
.L_x_902:
        /* <DEDUP_REMOVED lines=8> */
.L_x_905:
[----:B------:R-:W-:Y:S05]  /*2fab0*/  BSYNC B1 ;  /* 0x0000000000017941 */ /* 0x000fea0003800000 */
.L_x_904:
        /* <DEDUP_REMOVED lines=10> */
.L_x_907:
[----:B------:R-:W-:Y:S05]  /*2fb60*/  BSYNC B1 ;  /* 0x0000000000017941 */ /* 0x000fea0003800000 */
.L_x_906:
[----:B0-----:R-:W-:Y:S01]  /*2fb70*/  @!P6 IMAD R9, R176, R16, R3 ;  /* 0x00000010b009e224 */ /* 0x001fe200078e0203 */
[----:B------:R-:W-:Y:S04]  /*2fb80*/  BSSY B1, `(.L_x_908) ;  /* 0x0000006000017945 */ /* 0x000fe80003800000 */
[----:B------:R0:W-:Y:S01]  /*2fb90*/  @!P6 STG.E.U8 desc[UR46][R6.64+0x130], R9 ;  /* 0x000130090600e986 */ /* 0x0001e2000c10112e */
[----:B------:R-:W-:Y:S05]  /*2fba0*/  @P5 BRA `(.L_x_909) ;  /* 0x00000000000c5947 */ /* 0x000fea0003800000 */
[----:B------:R-:W5:Y:S02]  /*2fbb0*/  LDG.E.U8 R2, desc[UR46][R20.64+0x131] ;  /* 0x0001312e14027981 */ /* 0x000f64000c1e1100 */
[----:B-----5:R-:W-:-:S05]  /*2fbc0*/  PRMT R8, R2, 0x8880, RZ ;  /* 0x0000888002087816 */ /* 0x020fca00000000ff */
[----:B------:R-:W-:-:S07]  /*2fbd0*/  IMAD R3, R8, R17, RZ ;  /* 0x0000001108037224 */ /* 0x000fce00078e02ff */
.L_x_909:
[----:B------:R-:W-:Y:S05]  /*2fbe0*/  BSYNC B1 ;  /* 0x0000000000017941 */ /* 0x000fea0003800000 */
.L_x_908:
        /* <DEDUP_REMOVED lines=10> */
.L_x_911:
[----:B------:R-:W-:Y:S05]  /*2fc90*/  BSYNC B1 ;  /* 0x0000000000017941 */ /* 0x000fea0003800000 */
.L_x_910:
        /* <DEDUP_REMOVED lines=10> */
.L_x_913:
[----:B------:R-:W-:Y:S05]  /*2fd40*/  BSYNC B1 ;  /* 0x0000000000017941 */ /* 0x000fea0003800000 */
.L_x_912:
[----:B------:R-:W-:Y:S01]  /*2fd50*/  @!P6 IMAD R179, R179, R16, R3 ;  /* 0x00000010b3b3e224 */ /* 0x000fe200078e0203 */
[----:B------:R-:W-:Y:S04]  /*2fd60*/  BSSY B1, `(.L_x_914) ;  /* 0x0000006000017945 */ /* 0x000fe80003800000 */
[----:B------:R1:W-:Y:S01]  /*2fd70*/  @!P6 STG.E.U8 desc[UR46][R22.64+0x131], R179 ;  /* 0x000131b31600e986 */ /* 0x0003e2000c10112e */
[----:B------:R-:W-:Y:S05]  /*2fd80*/  @P5 BRA `(.L_x_915) ;  /* 0x00000000000c5947 */ /* 0x000fea0003800000 */
[----:B------:R-:W0:Y:S02]  /*2fd90*/  LDG.E.U8 R2, desc[UR46][R20.64+0x138] ;  /* 0x0001382e14027981 */ /* 0x000e24000c1e1100 */
[----:B0-----:R-:W-:-:S05]  /*2fda0*/  PRMT R8, R2, 0x8880, RZ ;  /* 0x0000888002087816 */ /* 0x001fca00000000ff */
[----:B------:R-:W-:-:S07]  /*2fdb0*/  IMAD R3, R8, R17, RZ ;  /* 0x0000001108037224 */ /* 0x000fce00078e02ff */
.L_x_915:
[----:B------:R-:W-:Y:S05]  /*2fdc0*/  BSYNC B1 ;  /* 0x0000000000017941 */ /* 0x000fea0003800000 */
.L_x_914:
        /* <DEDUP_REMOVED lines=10> */
.L_x_917:
[----:B------:R-:W-:Y:S05]  /*2fe70*/  BSYNC B1 ;  /* 0x0000000000017941 */ /* 0x000fea0003800000 */
.L_x_916:
        /* <DEDUP_REMOVED lines=10> */
.L_x_919:
[----:B------:R-:W-:Y:S05]  /*2ff20*/  BSYNC B1 ;  /* 0x0000000000017941 */ /* 0x000fea0003800000 */
.L_x_918:
        /* <DEDUP_REMOVED lines=8> */
.L_x_921:
[----:B------:R-:W-:Y:S05]  /*2ffb0*/  BSYNC B1 ;  /* 0x0000000000017941 */ /* 0x000fea0003800000 */
.L_x_920:
        /* <DEDUP_REMOVED lines=10> */
.L_x_923:
[----:B------:R-:W-:Y:S05]  /*30060*/  BSYNC B1 ;  /* 0x0000000000017941 */ /* 0x000fea0003800000 */
.L_x_922:
[----:B0-----:R-:W-:Y:S01]  /*30070*/  @!P6 IMAD R9, R184, R16, R3 ;  /* 0x00000010b809e224 */ /* 0x001fe200078e0203 */
[----:B------:R-:W-:Y:S04]  /*30080*/  BSSY B1, `(.L_x_924) ;  /* 0x0000006000017945 */ /* 0x000fe80003800000 */
[----:B------:R0:W-:Y:S01]  /*30090*/  @!P6 STG.E.U8 desc[UR46][R6.64+0x140], R9 ;  /* 0x000140090600e986 */ /* 0x0001e2000c10112e */
[----:B------:R-:W-:Y:S05]  /*300a0*/  @P0 BRA `(.L_x_925) ;  /* 0x00000000000c0947 */ /* 0x000fea0003800000 */
[----:B------:R-:W5:Y:S02]  /*300b0*/  LDG.E.U8 R2, desc[UR46][R20.64+0x141] ;  /* 0x0001412e14027981 */ /* 0x000f64000c1e1100 */
[----:B-----5:R-:W-:-:S05]  /*300c0*/  PRMT R8, R2, 0x8880, RZ ;  /* 0x0000888002087816 */ /* 0x020fca00000000ff */
[----:B------:R-:W-:-:S07]  /*300d0*/  IMAD R3, R8, R17, RZ ;  /* 0x0000001108037224 */ /* 0x000fce00078e02ff */
.L_x_925:
[----:B------:R-:W-:Y:S05]  /*300e0*/  BSYNC B1 ;  /* 0x0000000000017941 */ /* 0x000fea0003800000 */
.L_x_924:
        /* <DEDUP_REMOVED lines=10> */
.L_x_927:
[----:B------:R-:W-:Y:S05]  /*30190*/  BSYNC B1 ;  /* 0x0000000000017941 */ /* 0x000fea0003800000 */
.L_x_926:
        /* <DEDUP_REMOVED lines=10> */
.L_x_929:
[----:B------:R-:W-:Y:S05]  /*30240*/  BSYNC B1 ;  /* 0x0000000000017941 */ /* 0x000fea0003800000 */
.L_x_928:
[----:B------:R-:W-:Y:S01]  /*30250*/  @!P6 IMAD R187, R187, R16, R3 ;  /* 0x00000010bbbbe224 */ /* 0x000fe200078e0203 */
[----:B------:R-:W-:Y:S04]  /*30260*/  BSSY B1, `(.L_x_930) ;  /* 0x0000006000017945 */ /* 0x000fe80003800000 */
[----:B------:R1:W-:Y:S01]  /*30270*/  @!P6 STG.E.U8 desc[UR46][R22.64+0x141], R187 ;  /* 0x000141bb1600e986 */ /* 0x0003e2000c10112e */
[----:B------:R-:W-:Y:S05]  /*30280*/  @P0 BRA `(.L_x_931) ;  /* 0x00000000000c0947 */ /* 0x000fea0003800000 */
[----:B------:R-:W0:Y:S02]  /*30290*/  LDG.E.U8 R2, desc[UR46][R20.64+0x148] ;  /* 0x0001482e14027981 */ /* 0x000e24000c1e1100 */
[----:B0-----:R-:W-:-:S05]  /*302a0*/  PRMT R8, R2, 0x8880, RZ ;  /* 0x0000888002087816 */ /* 0x001fca00000000ff */
[----:B------:R-:W-:-:S07]  /*302b0*/  IMAD R3, R8, R17, RZ ;  /* 0x0000001108037224 */ /* 0x000fce00078e02ff */
.L_x_931:
[----:B------:R-:W-:Y:S05]  /*302c0*/  BSYNC B1 ;  /* 0x0000000000017941 */ /* 0x000fea0003800000 */
.L_x_930:
        /* <DEDUP_REMOVED lines=10> */
.L_x_933:
[----:B------:R-:W-:Y:S05]  /*30370*/  BSYNC B1 ;  /* 0x0000000000017941 */ /* 0x000fea0003800000 */
.L_x_932:
        /* <DEDUP_REMOVED lines=10> */
.L_x_935:
[----:B------:R-:W-:Y:S05]  /*30420*/  BSYNC B1 ;  /* 0x0000000000017941 */ /* 0x000fea0003800000 */
.L_x_934:
        /* <DEDUP_REMOVED lines=8> */
.L_x_937:
[----:B------:R-:W-:Y:S05]  /*304b0*/  BSYNC B1 ;  /* 0x0000000000017941 */ /* 0x000fea0003800000 */
.L_x_936:
        /* <DEDUP_REMOVED lines=10> */
.L_x_939:
[----:B------:R-:W-:Y:S05]  /*30560*/  BSYNC B1 ;  /* 0x0000000000017941 */ /* 0x000fea0003800000 */
.L_x_938:
[----:B0-----:R-:W-:Y:S01]  /*30570*/  @!P6 IMAD R9, R192, R16, R3 ;  /* 0x00000010c009e224 */ /* 0x001fe200078e0203 */
[----:B------:R-:W-:Y:S04]  /*30580*/  BSSY B1, `(.L_x_940) ;  /* 0x0000006000017945 */ /* 0x000fe80003800000 */
[----:B------:R0:W-:Y:S01]  /*30590*/  @!P6 STG.E.U8 desc[UR46][R6.64+0x150], R9 ;  /* 0x000150090600e986 */ /* 0x0001e2000c10112e */
[----:B------:R-:W-:Y:S05]  /*305a0*/  @P5 BRA `(.L_x_941) ;  /* 0x00000000000c5947 */ /* 0x000fea0003800000 */
[----:B------:R-:W5:Y:S02]  /*305b0*/  LDG.E.U8 R2, desc[UR46][R20.64+0x151] ;  /* 0x0001512e14027981 */ /* 0x000f64000c1e1100 */
[----:B-----5:R-:W-:-:S05]  /*305c0*/  PRMT R8, R2, 0x8880, RZ ;  /* 0x0000888002087816 */ /* 0x020fca00000000ff */
[----:B------:R-:W-:-:S07]  /*305d0*/  IMAD R3, R8, R17, RZ ;  /* 0x0000001108037224 */ /* 0x000fce00078e02ff */
.L_x_941:
[----:B------:R-:W-:Y:S05]  /*305e0*/  BSYNC B1 ;  /* 0x0000000000017941 */ /* 0x000fea0003800000 */
.L_x_940:
        /* <DEDUP_REMOVED lines=10> */
.L_x_943:
[----:B------:R-:W-:Y:S05]  /*30690*/  BSYNC B1 ;  /* 0x0000000000017941 */ /* 0x000fea0003800000 */
.L_x_942:
        /* <DEDUP_REMOVED lines=10> */
.L_x_945:
[----:B------:R-:W-:Y:S05]  /*30740*/  BSYNC B1 ;  /* 0x0000000000017941 */ /* 0x000fea0003800000 */
.L_x_944:
[----:B------:R-:W-:Y:S01]  /*30750*/  @!P6 IMAD R195, R195, R16, R3 ;  /* 0x00000010c3c3e224 */ /* 0x000fe200078e0203 */
[----:B------:R-:W-:Y:S04]  /*30760*/  BSSY B1, `(.L_x_946) ;  /* 0x0000006000017945 */ /* 0x000fe80003800000 */
[----:B------:R1:W-:Y:S01]  /*30770*/  @!P6 STG.E.U8 desc[UR46][R22.64+0x151], R195 ;  /* 0x000151c31600e986 */ /* 0x0003e2000c10112e */
[----:B------:R-:W-:Y:S05]  /*30780*/  @P5 BRA `(.L_x_947) ;  /* 0x00000000000c5947 */ /* 0x000fea0003800000 */
[----:B------:R-:W0:Y:S02]  /*30790*/  LDG.E.U8 R2, desc[UR46][R20.64+0x158] ;  /* 0x0001582e14027981 */ /* 0x000e24000c1e1100 */
[----:B0-----:R-:W-:-:S05]  /*307a0*/  PRMT R8, R2, 0x8880, RZ ;  /* 0x0000888002087816 */ /* 0x001fca00000000ff */
[----:B------:R-:W-:-:S07]  /*307b0*/  IMAD R3, R8, R17, RZ ;  /* 0x0000001108037224 */ /* 0x000fce00078e02ff */
.L_x_947:
[----:B------:R-:W-:Y:S05]  /*307c0*/  BSYNC B1 ;  /* 0x0000000000017941 */ /* 0x000fea0003800000 */
.L_x_946:
        /* <DEDUP_REMOVED lines=10> */
.L_x_949:
[----:B------:R-:W-:Y:S05]  /*30870*/  BSYNC B1 ;  /* 0x0000000000017941 */ /* 0x000fea0003800000 */
.L_x_948:
        /* <DEDUP_REMOVED lines=10> */
.L_x_951:
[----:B------:R-:W-:Y:S05]  /*30920*/  BSYNC B1 ;  /* 0x0000000000017941 */ /* 0x000fea0003800000 */
.L_x_950:
        /* <DEDUP_REMOVED lines=8> */
.L_x_953:
[----:B------:R-:W-:Y:S05]  /*309b0*/  BSYNC B1 ;  /* 0x0000000000017941 */ /* 0x000fea0003800000 */
.L_x_952:
        /* <DEDUP_REMOVED lines=10> */
.L_x_955:
[----:B------:R-:W-:Y:S05]  /*30a60*/  BSYNC B1 ;  /* 0x0000000000017941 */ /* 0x000fea0003800000 */
.L_x_954:
[----:B0-----:R-:W-:Y:S01]  /*30a70*/  @!P6 IMAD R9, R200, R16, R3 ;  /* 0x00000010c809e224 */ /* 0x001fe200078e0203 */
[----:B------:R-:W-:Y:S04]  /*30a80*/  BSSY B1, `(.L_x_956) ;  /* 0x0000006000017945 */ /* 0x000fe80003800000 */
[----:B------:R0:W-:Y:S01]  /*30a90*/  @!P6 STG.E.U8 desc[UR46][R6.64+0x160], R9 ;  /* 0x000160090600e986 */ /* 0x0001e2000c10112e */
[----:B------:R-:W-:Y:S05]  /*30aa0*/  @P0 BRA `(.L_x_957) ;  /* 0x00000000000c0947 */ /* 0x000fea0003800000 */
[----:B------:R-:W5:Y:S02]  /*30ab0*/  LDG.E.U8 R2, desc[UR46][R20.64+0x161] ;  /* 0x0001612e14027981 */ /* 0x000f64000c1e1100 */
[----:B-----5:R-:W-:-:S05]  /*30ac0*/  PRMT R8, R2, 0x8880, RZ ;  /* 0x0000888002087816 */ /* 0x020fca00000000ff */
[----:B------:R-:W-:-:S07]  /*30ad0*/  IMAD R3, R8, R17, RZ ;  /* 0x0000001108037224 */ /* 0x000fce00078e02ff */
.L_x_957:
[----:B------:R-:W-:Y:S05]  /*30ae0*/  BSYNC B1 ;  /* 0x0000000000017941 */ /* 0x000fea0003800000 */
.L_x_956:
        /* <DEDUP_REMOVED lines=10> */
.L_x_959:
[----:B------:R-:W-:Y:S05]  /*30b90*/  BSYNC B1 ;  /* 0x0000000000017941 */ /* 0x000fea0003800000 */
.L_x_958:
        /* <DEDUP_REMOVED lines=10> */
.L_x_961:
[----:B------:R-:W-:Y:S05]  /*30c40*/  BSYNC B1 ;  /* 0x0000000000017941 */ /* 0x000fea0003800000 */
.L_x_960:
[----:B------:R-:W-:Y:S01]  /*30c50*/  @!P6 IMAD R203, R203, R16, R3 ;  /* 0x00000010cbcbe224 */ /* 0x000fe200078e0203 */
[----:B------:R-:W-:Y:S04]  /*30c60*/  BSSY B1, `(.L_x_962) ;  /* 0x0000006000017945 */ /* 0x000fe80003800000 */
[----:B------:R1:W-:Y:S01]  /*30c70*/  @!P6 STG.E.U8 desc[UR46][R22.64+0x161], R203 ;  /* 0x000161cb1600e986 */ /* 0x0003e2000c10112e */
[----:B------:R-:W-:Y:S05]  /*30c80*/  @P0 BRA `(.L_x_963) ;  /* 0x00000000000c0947 */ /* 0x000fea0003800000 */
[----:B------:R-:W0:Y:S02]  /*30c90*/  LDG.E.U8 R2, desc[UR46][R20.64+0x168] ;  /* 0x0001682e14027981 */ /* 0x000e24000c1e1100 */
[----:B0-----:R-:W-:-:S05]  /*30ca0*/  PRMT R8, R2, 0x8880, RZ ;  /* 0x0000888002087816 */ /* 0x001fca00000000ff */
[----:B------:R-:W-:-:S07]  /*30cb0*/  IMAD R3, R8, R17, RZ ;  /* 0x0000001108037224 */ /* 0x000fce00078e02ff */
.L_x_963:
[----:B------:R-:W-:Y:S05]  /*30cc0*/  BSYNC B1 ;  /* 0x0000000000017941 */ /* 0x000fea0003800000 */
.L_x_962:
        /* <DEDUP_REMOVED lines=10> */
.L_x_965:
[----:B------:R-:W-:Y:S05]  /*30d70*/  BSYNC B1 ;  /* 0x0000000000017941 */ /* 0x000fea0003800000 */
.L_x_964:
        /* <DEDUP_REMOVED lines=10> */
.L_x_967:
[----:B------:R-:W-:Y:S05]  /*30e20*/  BSYNC B1 ;  /* 0x0000000000017941 */ /* 0x000fea0003800000 */
.L_x_966:
        /* <DEDUP_REMOVED lines=8> */
.L_x_969:
[----:B------:R-:W-:Y:S05]  /*30eb0*/  BSYNC B1 ;  /* 0x0000000000017941 */ /* 0x000fea0003800000 */
.L_x_968:
        /* <DEDUP_REMOVED lines=10> */
.L_x_971:
[----:B------:R-:W-:Y:S05]  /*30f60*/  BSYNC B1 ;  /* 0x0000000000017941 */ /* 0x000fea0003800000 */
.L_x_970:
[----:B0-----:R-:W-:Y:S01]  /*30f70*/  @!P6 IMAD R9, R208, R16, R3 ;  /* 0x00000010d009e224 */ /* 0x001fe200078e0203 */
[----:B------:R-:W-:Y:S04]  /*30f80*/  BSSY B1, `(.L_x_972) ;  /* 0x0000006000017945 */ /* 0x000fe80003800000 */
[----:B------:R0:W-:Y:S01]  /*30f90*/  @!P6 STG.E.U8 desc[UR46][R6.64+0x170], R9 ;  /* 0x000170090600e986 */ /* 0x0001e2000c10112e */
[----:B------:R-:W-:Y:S05]  /*30fa0*/  @P5 BRA `(.L_x_973) ;  /* 0x00000000000c5947 */ /* 0x000fea0003800000 */
[----:B------:R-:W5:Y:S02]  /*30fb0*/  LDG.E.U8 R2, desc[UR46][R20.64+0x171] ;  /* 0x0001712e14027981 */ /* 0x000f64000c1e1100 */
[----:B-----5:R-:W-:-:S05]  /*30fc0*/  PRMT R8, R2, 0x8880, RZ ;  /* 0x0000888002087816 */ /* 0x020fca00000000ff */
[----:B------:R-:W-:-:S07]  /*30fd0*/  IMAD R3, R8, R17, RZ ;  /* 0x0000001108037224 */ /* 0x000fce00078e02ff */
.L_x_973:
[----:B------:R-:W-:Y:S05]  /*30fe0*/  BSYNC B1 ;  /* 0x0000000000017941 */ /* 0x000fea0003800000 */
.L_x_972:
        /* <DEDUP_REMOVED lines=10> */
.L_x_975:
[----:B------:R-:W-:Y:S05]  /*31090*/  BSYNC B1 ;  /* 0x0000000000017941 */ /* 0x000fea0003800000 */
.L_x_974:
[----:B------:R-:W-:Y:S01]  /*310a0*/  @!P0 IMAD R19, R210, R16, R3 ;  /* 0x00000010d2138224 */ /* 0x000fe200078e0203 */
[----:B-1----:R-:W-:Y:S01]  /*310b0*/  @!P6 IADD3 R22, P5, R6, UR44, RZ ;  /* 0x0000002c0616ec10 */ /* 0x002fe2000ffbe0ff */
[----:B------:R-:W-:Y:S03]  /*310c0*/  BSSY B1, `(.L_x_976) ;  /* 0x000000b000017945 */ /* 0x000fe60003800000 */
[----:B------:R0:W-:Y:S01]  /*310d0*/  @!P0 STG.E.U8 desc[UR46][R8.64+0x170], R19 ;  /* 0x0001701308008986 */ /* 0x0001e2000c10112e */
[----:B------:R-:W-:Y:S02]  /*310e0*/  @!P6 IADD3.X R23, R7, UR43, RZ, P5, !PT ;  /* 0x0000002b0717ec10 */ /* 0x000fe4000affe4ff */
[C---:B------:R-:W-:Y:S02]  /*310f0*/  ISETP.LT.OR P0, PT, R0.reuse, 0x179, !P4 ;  /* 0x000001790000780c */ /* 0x040fe40006701670 */
[----:B------:R-:W-:-:S02]  /*31100*/  ISETP.LT.OR P5, PT, R0, 0x179, !P3 ;  /* 0x000001790000780c */ /* 0x000fc40005fa1670 */
[C---:B------:R-:W-:Y:S02]  /*31110*/  ISETP.LT.OR P4, PT, R0.reuse, 0x17a, !P4 ;  /* 0x0000017a0000780c */ /* 0x040fe40006781670 */
[----:B------:R-:W-:Y:S01]  /*31120*/  ISETP.LT.OR P3, PT, R0, 0x17a, !P3 ;  /* 0x0000017a0000780c */ /* 0x000fe20005f61670 */
[----:B------:R-:W-:-:S12]  /*31130*/  @P6 BRA `(.L_x_977) ;  /* 0x00000000000c6947 */ /* 0x000fd80003800000 */
[----:B------:R-:W0:Y:S02]  /*31140*/  LDG.E.U8 R2, desc[UR46][R14.64+0x171] ;  /* 0x0001712e0e027981 */ /* 0x000e24000c1e1100 */
[----:B0-----:R-:W-:-:S05]  /*31150*/  PRMT R8, R2, 0x8880, RZ ;  /* 0x0000888002087816 */ /* 0x001fca00000000ff */
[----:B------:R-:W-:-:S07]  /*31160*/  IMAD R3, R8, R17, RZ ;  /* 0x0000001108037224 */ /* 0x000fce00078e02ff */
.L_x_977:
[----:B------:R-:W-:Y:S05]  /*31170*/  BSYNC B1 ;  /* 0x0000000000017941 */ /* 0x000fea0003800000 */
.L_x_976:
[----:B------:R-:W-:Y:S01]  /*31180*/  @!P6 IMAD R211, R211, R16, R3 ;  /* 0x00000010d3d3e224 */ /* 0x000fe200078e0203 */
[----:B------:R-:W-:Y:S04]  /*31190*/  BSSY B1, `(.L_x_978) ;  /* 0x0000006000017945 */ /* 0x000fe80003800000 */
[----:B------:R1:W-:Y:S01]  /*311a0*/  @!P6 STG.E.U8 desc[UR46][R22.64+0x171], R211 ;  /* 0x000171d31600e986 */ /* 0x0003e2000c10112e */
[----:B------:R-:W-:Y:S05]  /*311b0*/  @P0 BRA `(.L_x_979) ;  /* 0x00000000000c0947 */ /* 0x000fea0003800000 */
[----:B------:R-:W0:Y:S02]  /*311c0*/  LDG.E.U8 R2, desc[UR46][R20.64+0x178] ;  /* 0x0001782e14027981 */ /* 0x000e24000c1e1100 */
[----:B0-----:R-:W-:-:S05]  /*311d0*/  PRMT R8, R2, 0x8880, RZ ;  /* 0x0000888002087816 */ /* 0x001fca00000000ff */
[----:B------:R-:W-:-:S07]  /*311e0*/  IMAD R3, R8, R17, RZ ;  /* 0x0000001108037224 */ /* 0x000fce00078e02ff */
.L_x_979:
[----:B------:R-:W-:Y:S05]  /*311f0*/  BSYNC B1 ;  /* 0x0000000000017941 */ /* 0x000fea0003800000 */
.L_x_978:
[----:B0-----:R-:W-:Y:S01]  /*31200*/  @!P0 IMAD R9, R212, R16, R3 ;  /* 0x00000010d4098224 */ /* 0x001fe200078e0203 */
[----:B------:R-:W-:Y:S04]  /*31210*/  BSSY B1, `(.L_x_980) ;  /* 0x0000006000017945 */ /* 0x000fe80003800000 */
[----:B------:R0:W-:Y:S01]  /*31220*/  @!P0 STG.E.U8 desc[UR46][R6.64+0x178], R9 ;  /* 0x0001780906008986 */ /* 0x0001e2000c10112e */
[----:B------:R-:W-:Y:S05]  /*31230*/  @P4 BRA `(.L_x_981) ;  /* 0x00000000000c4947 */ /* 0x000fea0003800000 */
[----:B------:R-:W5:Y:S02]  /*31240*/  LDG.E.U8 R2, desc[UR46][R20.64+0x179] ;  /* 0x0001792e14027981 */ /* 0x000f64000c1e1100 */
[----:B-----5:R-:W-:-:S05]  /*31250*/  PRMT R8, R2, 0x8880, RZ ;  /* 0x0000888002087816 */ /* 0x020fca00000000ff */
[----:B------:R-:W-:-:S07]  /*31260*/  IMAD R3, R8, R17, RZ ;  /* 0x0000001108037224 */ /* 0x000fce00078e02ff */
.L_x_981:
[----:B------:R-:W-:Y:S05]  /*31270*/  BSYNC B1 ;  /* 0x0000000000017941 */ /* 0x000fea0003800000 */
.L_x_980:
[----:B------:R-:W-:Y:S01]  /*31280*/  @!P4 IMAD R213, R213, R16, R3 ;  /* 0x00000010d5d5c224 */ /* 0x000fe200078e0203 */
[----:B------:R-:W-:Y:S01]  /*31290*/  BSSY B1, `(.L_x_982) ;  /* 0x000000a000017945 */ /* 0x000fe20003800000 */
[----:B------:R-:W-:Y:S02]  /*312a0*/  ISETP.LT.OR P0, PT, R0, 0xc1, !P1 ;  /* 0x000000c10000780c */ /* 0x000fe40004f01670 */
[C---:B------:R-:W-:Y:S01]  /*312b0*/  @!P3 IADD3 R20, P6, R6.reuse, UR44, RZ ;  /* 0x0000002c0614bc10 */ /* 0x040fe2000ffde0ff */
[----:B------:R1:W-:Y:S01]  /*312c0*/  @!P4 STG.E.U8 desc[UR46][R6.64+0x179], R213 ;  /* 0x000179d50600c986 */ /* 0x0003e2000c10112e */
[----:B------:R-:W-:-:S04]  /*312d0*/  @!P5 IADD3 R8, P4, R6, UR44, RZ ;  /* 0x0000002c0608dc10 */ /* 0x000fc8000ff9e0ff */
[----:B0-----:R-:W-:Y:S01]  /*312e0*/  @!P5 IADD3.X R9, R7, UR43, RZ, P4, !PT ;  /* 0x0000002b0709dc10 */ /* 0x001fe2000a7fe4ff */
[----:B------:R-:W-:Y:S08]  /*312f0*/  @P5 BRA `(.L_x_983) ;  /* 0x00000000000c5947 */ /* 0x000ff00003800000 */
[----:B------:R-:W1:Y:S02]  /*31300*/  LDG.E.U8 R2, desc[UR46][R14.64+0x178] ;  /* 0x0001782e0e027981 */ /* 0x000e64000c1e1100 */
[----:B-1----:R-:W-:-:S05]  /*31310*/  PRMT R22, R2, 0x8880, RZ ;  /* 0x0000888002167816 */ /* 0x002fca00000000ff */
[----:B------:R-:W-:-:S07]  /*31320*/  IMAD R3, R22, R17, RZ ;  /* 0x0000001116037224 */ /* 0x000fce00078e02ff */
.L_x_983:
[----:B------:R-:W-:Y:S05]  /*31330*/  BSYNC B1 ;  /* 0x0000000000017941 */ /* 0x000fea0003800000 */
.L_x_982:
[----:B------:R-:W-:Y:S01]  /*31340*/  @!P5 IMAD R19, R214, R16, R3 ;  /* 0x00000010d613d224 */ /* 0x000fe200078e0203 */
[----:B------:R-:W-:Y:S01]  /*31350*/  BSSY B1, `(.L_x_984) ;  /* 0x0000007000017945 */ /* 0x000fe20003800000 */
[----:B------:R-:W-:-:S03]  /*31360*/  @!P3 IADD3.X R21, R7, UR43, RZ, P6, !PT ;  /* 0x0000002b0715bc10 */ /* 0x000fc6000b7fe4ff */
[----:B------:R0:W-:Y:S01]  /*31370*/  @!P5 STG.E.U8 desc[UR46][R8.64+0x178], R19 ;  /* 0x000178130800d986 */ /* 0x0001e2000c10112e */
[----:B------:R-:W-:Y:S05]  /*31380*/  @P3 BRA `(.L_x_985) ;  /* 0x00000000000c3947 */ /* 0x000fea0003800000 */
[----:B------:R-:W1:Y:S02]  /*31390*/  LDG.E.U8 R2, desc[UR46][R14.64+0x179] ;  /* 0x0001792e0e027981 */ /* 0x000e64000c1e1100 */
[----:B-1234-:R-:W-:-:S05]  /*313a0*/  PRMT R6, R2, 0x8880, RZ ;  /* 0x0000888002067816 */ /* 0x01efca00000000ff */
[----:B------:R-:W-:-:S07]  /*313b0*/  IMAD R3, R6, R17, RZ ;  /* 0x0000001106037224 */ /* 0x000fce00078e02ff */
.L_x_985:
[----:B------:R-:W-:Y:S05]  /*313c0*/  BSYNC B1 ;  /* 0x0000000000017941 */ /* 0x000fea0003800000 */
.L_x_984:
[C---:B------:R-:W-:Y:S01]  /*313d0*/  ISETP.LT.OR P5, PT, R0.reuse, 0xc1, !P2 ;  /* 0x000000c10000780c */ /* 0x040fe200057a1670 */
[----:B------:R-:W-:Y:S01]  /*313e0*/  @!P3 IMAD R215, R215, R16, R3 ;  /* 0x00000010d7d7b224 */ /* 0x000fe200078e0203 */
[----:B------:R-:W-:Y:S01]  /*313f0*/  BSSY B1, `(.L_x_986) ;  /* 0x0000009000017945 */ /* 0x000fe20003800000 */
[C---:B------:R-:W-:Y:S02]  /*31400*/  ISETP.LT.OR P6, PT, R0.reuse, 0xc2, !P2 ;  /* 0x000000c20000780c */ /* 0x040fe400057c1670 */
[----:B------:R-:W-:Y:S01]  /*31410*/  ISETP.LT.OR P4, PT, R0, 0xc2, !P1 ;  /* 0x000000c20000780c */ /* 0x000fe20004f81670 */
[----:B------:R0:W-:Y:S01]  /*31420*/  @!P3 STG.E.U8 desc[UR46][R20.64+0x179], R215 ;  /* 0x000179d71400b986 */ /* 0x0001e2000c10112e */
[----:B-1234-:R-:W-:-:S06]  /*31430*/  @!P0 IADD3 R6, P3, R4, UR44, RZ ;  /* 0x0000002c04068c10 */ /* 0x01efcc000ff7e0ff */
[----:B------:R-:W-:Y:S07]  /*31440*/  @P5 BRA `(.L_x_987) ;  /* 0x00000000000c5947 */ /* 0x000fee0003800000 */
[----:B------:R-:W0:Y:S02]  /*31450*/  LDG.E.U8 R2, desc[UR46][R10.64+0xc0] ;  /* 0x0000c02e0a027981 */ /* 0x000e24000c1e1100 */
[----:B0-----:R-:W-:-:S05]  /*31460*/  PRMT R8, R2, 0x8880, RZ ;  /* 0x0000888002087816 */ /* 0x001fca00000000ff */
[----:B------:R-:W-:-:S07]  /*31470*/  IMAD R3, R8, R17, RZ ;  /* 0x0000001108037224 */ /* 0x000fce00078e02ff */
.L_x_987:
[----:B------:R-:W-:Y:S05]  /*31480*/  BSYNC B1 ;  /* 0x0000000000017941 */ /* 0x000fea0003800000 */
.L_x_986:
[----:B0-----:R-:W-:Y:S01]  /*31490*/  @!P5 IMAD R9, R24, R16, R3 ;  /* 0x000000101809d224 */ /* 0x001fe200078e0203 */
[----:B------:R-:W-:Y:S04]  /*314a0*/  BSSY B1, `(.L_x_988) ;  /* 0x0000006000017945 */ /* 0x000fe80003800000 */
[----:B------:R0:W-:Y:S01]  /*314b0*/  @!P5 STG.E.U8 desc[UR46][R4.64+0xc0], R9 ;  /* 0x0000c0090400d986 */ /* 0x0001e2000c10112e */
[----:B------:R-:W-:Y:S05]  /*314c0*/  @P6 BRA `(.L_x_989) ;  /* 0x00000000000c6947 */ /* 0x000fea0003800000 */
[----:B------:R-:W2:Y:S02]  /*314d0*/  LDG.E.U8 R2, desc[UR46][R10.64+0xc1] ;  /* 0x0000c12e0a027981 */ /* 0x000ea4000c1e1100 */
[----:B--2---:R-:W-:-:S05]  /*314e0*/  PRMT R8, R2, 0x8880, RZ ;  /* 0x0000888002087816 */ /* 0x004fca00000000ff */
[----:B------:R-:W-:-:S07]  /*314f0*/  IMAD R3, R8, R17, RZ ;  /* 0x0000001108037224 */ /* 0x000fce00078e02ff */
.L_x_989:
[----:B------:R-:W-:Y:S05]  /*31500*/  BSYNC B1 ;  /* 0x0000000000017941 */ /* 0x000fea0003800000 */
.L_x_988:
[----:B------:R-:W-:Y:S01]  /*31510*/  @!P6 IMAD R25, R25, R16, R3 ;  /* 0x000000101919e224 */ /* 0x000fe200078e0203 */
[----:B------:R-:W-:Y:S01]  /*31520*/  BSSY B1, `(.L_x_990) ;  /* 0x0000007000017945 */ /* 0x000fe20003800000 */
[----:B------:R-:W-:-:S03]  /*31530*/  @!P0 IADD3.X R7, R5, UR43, RZ, P3, !PT ;  /* 0x0000002b05078c10 */ /* 0x000fc60009ffe4ff */
[----:B------:R1:W-:Y:S01]  /*31540*/  @!P6 STG.E.U8 desc[UR46][R4.64+0xc1], R25 ;  /* 0x0000c1190400e986 */ /* 0x0003e2000c10112e */
[----:B------:R-:W-:Y:S05]  /*31550*/  @P0 BRA `(.L_x_991) ;  /* 0x00000000000c0947 */ /* 0x000fea0003800000 */
[----:B------:R-:W2:Y:S02]  /*31560*/  LDG.E.U8 R2, desc[UR46][R12.64+0xc0] ;  /* 0x0000c02e0c027981 */ /* 0x000ea4000c1e1100 */
[----:B--2---:R-:W-:-:S05]  /*31570*/  PRMT R8, R2, 0x8880, RZ ;  /* 0x0000888002087816 */ /* 0x004fca00000000ff */
[----:B------:R-:W-:-:S07]  /*31580*/  IMAD R3, R8, R17, RZ ;  /* 0x0000001108037224 */ /* 0x000fce00078e02ff */
.L_x_991:
[----:B------:R-:W-:Y:S05]  /*31590*/  BSYNC B1 ;  /* 0x0000000000017941 */ /* 0x000fea0003800000 */
.L_x_990:
[----:B------:R-:W-:Y:S01]  /*315a0*/  @!P0 IMAD R15, R26, R16, R3 ;  /* 0x000000101a0f8224 */ /* 0x000fe200078e0203 */
[----:B------:R-:W-:Y:S01]  /*315b0*/  @!P4 IADD3 R8, P5, R4, UR44, RZ ;  /* 0x0000002c0408cc10 */ /* 0x000fe2000ffbe0ff */
[----:B------:R-:W-:Y:S01]  /*315c0*/  BSSY B1, `(.L_x_992) ;  /* 0x000000b000017945 */ /* 0x000fe20003800000 */
[C---:B------:R-:W-:Y:S02]  /*315d0*/  ISETP.LT.OR P3, PT, R0.reuse, 0xc9, !P2 ;  /* 0x000000c90000780c */ /* 0x040fe40005761670 */
[----:B------:R2:W-:Y:S01]  /*315e0*/  @!P0 STG.E.U8 desc[UR46][R6.64+0xc0], R15 ;  /* 0x0000c00f06008986 */ /* 0x0005e2000c10112e */
[----:B0-----:R-:W-:Y:S02]  /*315f0*/  @!P4 IADD3.X R9, R5, UR43, RZ, P5, !PT ;  /* 0x0000002b0509cc10 */ /* 0x001fe4000affe4ff */
[C---:B------:R-:W-:Y:S02]  /*31600*/  ISETP.LT.OR P6, PT, R0.reuse, 0xca, !P2 ;  /* 0x000000ca0000780c */ /* 0x040fe400057c1670 */
[----:B------:R-:W-:-:S02]  /*31610*/  ISETP.LT.OR P0, PT, R0, 0xc9, !P1 ;  /* 0x000000c90000780c */ /* 0x000fc40004f01670 */
[----:B------:R-:W-:Y:S01]  /*31620*/  ISETP.LT.OR P5, PT, R0, 0xca, !P1 ;  /* 0x000000ca0000780c */ /* 0x000fe20004fa1670 */
[----:B------:R-:W-:-:S12]  /*31630*/  @P4 BRA `(.L_x_993) ;  /* 0x00000000000c4947 */ /* 0x000fd80003800000 */
[----:B------:R-:W2:Y:S02]  /*31640*/  LDG.E.U8 R2, desc[UR46][R12.64+0xc1] ;  /* 0x0000c12e0c027981 */ /* 0x000ea4000c1e1100 */
[----:B--2---:R-:W-:-:S05]  /*31650*/  PRMT R6, R2, 0x8880, RZ ;  /* 0x0000888002067816 */ /* 0x004fca00000000ff */
[----:B------:R-:W-:-:S07]  /*31660*/  IMAD R3, R6, R17, RZ ;  /* 0x0000001106037224 */ /* 0x000fce00078e02ff */
.L_x_993:
[----:B------:R-:W-:Y:S05]  /*31670*/  BSYNC B1 ;  /* 0x0000000000017941 */ /* 0x000fea0003800000 */
.L_x_992:
[----:B------:R-:W-:Y:S01]  /*31680*/  @!P4 IMAD R27, R27, R16, R3 ;  /* 0x000000101b1bc224 */ /* 0x000fe200078e0203 */
[----:B------:R-:W-:Y:S04]  /*31690*/  BSSY B1, `(.L_x_994) ;  /* 0x0000006000017945 */ /* 0x000fe80003800000 */
[----:B------:R0:W-:Y:S01]  /*316a0*/  @!P4 STG.E.U8 desc[UR46][R8.64+0xc1], R27 ;  /* 0x0000c11b0800c986 */ /* 0x0001e2000c10112e */
[----:B------:R-:W-:Y:S05]  /*316b0*/  @P3 BRA `(.L_x_995) ;  /* 0x00000000000c3947 */ /* 0x000fea0003800000 */
[----:B------:R-:W2:Y:S02]  /*316c0*/  LDG.E.U8 R2, desc[UR46][R10.64+0xc8] ;  /* 0x0000c82e0a027981 */ /* 0x000ea4000c1e1100 */
[----:B--2---:R-:W-:-:S05]  /*316d0*/  PRMT R6, R2, 0x8880, RZ ;  /* 0x0000888002067816 */ /* 0x004fca00000000ff */
[----:B------:R-:W-:-:S07]  /*316e0*/  IMAD R3, R6, R17, RZ ;  /* 0x0000001106037224 */ /* 0x000fce00078e02ff */
.L_x_995:
[----:B------:R-:W-:Y:S05]  /*316f0*/  BSYNC B1 ;  /* 0x0000000000017941 */ /* 0x000fea0003800000 */
.L_x_994:
[----:B--2---:R-:W-:Y:S01]  /*31700*/  @!P3 IMAD R7, R28, R16, R3 ;  /* 0x000000101c07b224 */ /* 0x004fe200078e0203 */
[----:B------:R-:W-:Y:S04]  /*31710*/  BSSY B1, `(.L_x_996) ;  /* 0x0000006000017945 */ /* 0x000fe80003800000 */
[----:B------:R2:W-:Y:S01]  /*31720*/  @!P3 STG.E.U8 desc[UR46][R4.64+0xc8], R7 ;  /* 0x0000c8070400b986 */ /* 0x0005e2000c10112e */
[----:B------:R-:W-:Y:S05]  /*31730*/  @P6 BRA `(.L_x_997) ;  /* 0x00000000000c6947 */ /* 0x000fea0003800000 */
[----:B------:R-:W3:Y:S02]  /*31740*/  LDG.E.U8 R2, desc[UR46][R10.64+0xc9] ;  /* 0x0000c92e0a027981 */ /* 0x000ee4000c1e1100 */
[----:B---3--:R-:W-:-:S05]  /*31750*/  PRMT R6, R2, 0x8880, RZ ;  /* 0x0000888002067816 */ /* 0x008fca00000000ff */
[----:B------:R-:W-:-:S07]  /*31760*/  IMAD R3, R6, R17, RZ ;  /* 0x0000001106037224 */ /* 0x000fce00078e02ff */
.L_x_997:
[----:B------:R-:W-:Y:S05]  /*31770*/  BSYNC B1 ;  /* 0x0000000000017941 */ /* 0x000fea0003800000 */
.L_x_996:
[----:B------:R-:W-:Y:S01]  /*31780*/  @!P6 IMAD R29, R29, R16, R3 ;  /* 0x000000101d1de224 */ /* 0x000fe200078e0203 */
[----:B------:R-:W-:Y:S01]  /*31790*/  BSSY B1, `(.L_x_998) ;  /* 0x000000a000017945 */ /* 0x000fe20003800000 */
[----:B------:R-:W-:Y:S02]  /*317a0*/  ISETP.LT.OR P3, PT, R0, 0xd1, !P1 ;  /* 0x000000d10000780c */ /* 0x000fe40004f61670 */
[C---:B0-----:R-:W-:Y:S01]  /*317b0*/  @!P5 IADD3 R8, P4, R4.reuse, UR44, RZ ;  /* 0x0000002c0408dc10 */ /* 0x041fe2000ff9e0ff */
[----:B------:R0:W-:Y:S01]  /*317c0*/  @!P6 STG.E.U8 desc[UR46][R4.64+0xc9], R29 ;  /* 0x0000c91d0400e986 */ /* 0x0001e2000c10112e */
[----:B------:R-:W-:-:S04]  /*317d0*/  @!P0 IADD3 R6, P6, R4, UR44, RZ ;  /* 0x0000002c04068c10 */ /* 0x000fc8000ffde0ff */
[----:B--2---:R-:W-:Y:S01]  /*317e0*/  @!P0 IADD3.X R7, R5, UR43, RZ, P6, !PT ;  /* 0x0000002b05078c10 */ /* 0x004fe2000b7fe4ff */
[----:B------:R-:W-:Y:S08]  /*317f0*/  @P0 BRA `(.L_x_999) ;  /* 0x00000000000c0947 */ /* 0x000ff00003800000 */
[----:B------:R-:W2:Y:S02]  /*31800*/  LDG.E.U8 R2, desc[UR46][R12.64+0xc8] ;  /* 0x0000c82e0c027981 */ /* 0x000ea4000c1e1100 */
[----:B--2---:R-:W-:-:S05]  /*31810*/  PRMT R14, R2, 0x8880, RZ ;  /* 0x00008880020e7816 */ /* 0x004fca00000000ff */
[----:B------:R-:W-:-:S07]  /*31820*/  IMAD R3, R14, R17, RZ ;  /* 0x000000110e037224 */ /* 0x000fce00078e02ff */
.L_x_999:
[----:B------:R-:W-:Y:S05]  /*31830*/  BSYNC B1 ;  /* 0x0000000000017941 */ /* 0x000fea0003800000 */
.L_x_998:
        /* <DEDUP_REMOVED lines=8> */
.L_x_1001:
[----:B------:R-:W-:Y:S05]  /*318c0*/  BSYNC B1 ;  /* 0x0000000000017941 */ /* 0x000fea0003800000 */
.L_x_1000:
[C---:B------:R-:W-:Y:S01]  /*318d0*/  ISETP.LT.OR P0, PT, R0.reuse, 0xd1, !P2 ;  /* 0x000000d10000780c */ /* 0x040fe20005701670 */
[----:B------:R-:W-:Y:S01]  /*318e0*/  @!P5 IMAD R31, R31, R16, R3 ;  /* 0x000000101f1fd224 */ /* 0x000fe200078e0203 */
[----:B------:R-:W-:Y:S01]  /*318f0*/  BSSY B1, `(.L_x_1002) ;  /* 0x0000009000017945 */ /* 0x000fe20003800000 */
[----:B------:R-:W-:Y:S02]  /*31900*/  ISETP.LT.OR P4, PT, R0, 0xd2, !P1 ;  /* 0x000000d20000780c */ /* 0x000fe40004f81670 */
[----:B--2---:R-:W-:Y:S01]  /*31910*/  @!P3 IADD3 R6, P6, R4, UR44, RZ ;  /* 0x0000002c0406bc10 */ /* 0x004fe2000ffde0ff */
[----:B------:R2:W-:Y:S01]  /*31920*/  @!P5 STG.E.U8 desc[UR46][R8.64+0xc9], R31 ;  /* 0x0000c91f0800d986 */ /* 0x0005e2000c10112e */
[----:B------:R-:W-:-:S06]  /*31930*/  ISETP.LT.OR P5, PT, R0, 0xd2, !P2 ;  /* 0x000000d20000780c */ /* 0x000fcc00057a1670 */
[----:B------:R-:W-:Y:S07]  /*31940*/  @P0 BRA `(.L_x_1003) ;  /* 0x00000000000c0947 */ /* 0x000fee0003800000 */
[----:B------:R-:W2:Y:S02]  /*31950*/  LDG.E.U8 R2, desc[UR46][R10.64+0xd0] ;  /* 0x0000d02e0a027981 */ /* 0x000ea4000c1e1100 */
[----:B--2---:R-:W-:-:S05]  /*31960*/  PRMT R8, R2, 0x8880, RZ ;  /* 0x0000888002087816 */ /* 0x004fca00000000ff */
[----:B------:R-:W-:-:S07]  /*31970*/  IMAD R3, R8, R17, RZ ;  /* 0x0000001108037224 */ /* 0x000fce00078e02ff */
.L_x_1003:
[----:B------:R-:W-:Y:S05]  /*31980*/  BSYNC B1 ;  /* 0x0000000000017941 */ /* 0x000fea0003800000 */
.L_x_1002:
[----:B--2---:R-:W-:Y:S01]  /*31990*/  @!P0 IMAD R9, R32, R16, R3 ;  /* 0x0000001020098224 */ /* 0x004fe200078e0203 */
[----:B------:R-:W-:Y:S04]  /*319a0*/  BSSY B1, `(.L_x_1004) ;  /* 0x0000006000017945 */ /* 0x000fe80003800000 */
[----:B------:R2:W-:Y:S01]  /*319b0*/  @!P0 STG.E.U8 desc[UR46][R4.64+0xd0], R9 ;  /* 0x0000d00904008986 */ /* 0x0005e2000c10112e */
[----:B------:R-:W-:Y:S05]  /*319c0*/  @P5 BRA `(.L_x_1005) ;  /* 0x00000000000c5947 */ /* 0x000fea0003800000 */
[----:B------:R-:W3:Y:S02]  /*319d0*/  LDG.E.U8 R2, desc[UR46][R10.64+0xd1] ;  /* 0x0000d12e0a027981 */ /* 0x000ee4000c1e1100 */
[----:B---3--:R-:W-:-:S05]  /*319e0*/  PRMT R8, R2, 0x8880, RZ ;  /* 0x0000888002087816 */ /* 0x008fca00000000ff */
[----:B------:R-:W-:-:S07]  /*319f0*/  IMAD R3, R8, R17, RZ ;  /* 0x0000001108037224 */ /* 0x000fce00078e02ff */
.L_x_1005:
[----:B------:R-:W-:Y:S05]  /*31a00*/  BSYNC B1 ;  /* 0x0000000000017941 */ /* 0x000fea0003800000 */
.L_x_1004:
[----:B------:R-:W-:Y:S01]  /*31a10*/  @!P5 IMAD R33, R33, R16, R3 ;  /* 0x000000102121d224 */ /* 0x000fe200078e0203 */
[----:B------:R-:W-:Y:S01]  /*31a20*/  BSSY B1, `(.L_x_1006) ;  /* 0x0000007000017945 */ /* 0x000fe20003800000 */
[----:B------:R-:W-:-:S03]  /*31a30*/  @!P3 IADD3.X R7, R5, UR43, RZ, P6, !PT ;  /* 0x0000002b0507bc10 */ /* 0x000fc6000b7fe4ff */
[----:B------:R3:W-:Y:S01]  /*31a40*/  @!P5 STG.E.U8 desc[UR46][R4.64+0xd1], R33 ;  /* 0x0000d1210400d986 */ /* 0x0007e2000c10112e */
[----:B------:R-:W-:Y:S05]  /*31a50*/  @P3 BRA `(.L_x_1007) ;  /* 0x00000000000c3947 */ /* 0x000fea0003800000 */
[----:B------:R-:W4:Y:S02]  /*31a60*/  LDG.E.U8 R2, desc[UR46][R12.64+0xd0] ;  /* 0x0000d02e0c027981 */ /* 0x000f24000c1e1100 */
[----:B----4-:R-:W-:-:S05]  /*31a70*/  PRMT R8, R2, 0x8880, RZ ;  /* 0x0000888002087816 */ /* 0x010fca00000000ff */
[----:B------:R-:W-:-:S07]  /*31a80*/  IMAD R3, R8, R17, RZ ;  /* 0x0000001108037224 */ /* 0x000fce00078e02ff */
.L_x_1007:
[----:B------:R-:W-:Y:S05]  /*31a90*/  BSYNC B1 ;  /* 0x0000000000017941 */ /* 0x000fea0003800000 */
.L_x_1006:
[----:B------:R-:W-:Y:S01]  /*31aa0*/  @!P3 IMAD R15, R34, R16, R3 ;  /* 0x00000010220fb224 */ /* 0x000fe200078e0203 */
[----:B------:R-:W-:Y:S01]  /*31ab0*/  @!P4 IADD3 R8, P5, R4, UR44, RZ ;  /* 0x0000002c0408cc10 */ /* 0x000fe2000ffbe0ff */
[----:B------:R-:W-:Y:S01]  /*31ac0*/  BSSY B1, `(.L_x_1008) ;  /* 0x000000b000017945 */ /* 0x000fe20003800000 */
[C---:B------:R-:W-:Y:S02]  /*31ad0*/  ISETP.LT.OR P0, PT, R0.reuse, 0xd9, !P2 ;  /* 0x000000d90000780c */ /* 0x040fe40005701670 */
[----:B------:R4:W-:Y:S01]  /*31ae0*/  @!P3 STG.E.U8 desc[UR46][R6.64+0xd0], R15 ;  /* 0x0000d00f0600b986 */ /* 0x0009e2000c10112e */
[----:B--2---:R-:W-:Y:S02]  /*31af0*/  @!P4 IADD3.X R9, R5, UR43, RZ, P5, !PT ;  /* 0x0000002b0509cc10 */ /* 0x004fe4000affe4ff */
[C---:B------:R-:W-:Y:S02]  /*31b00*/  ISETP.LT.OR P6, PT, R0.reuse, 0xda, !P2 ;  /* 0x000000da0000780c */ /* 0x040fe400057c1670 */
[----:B------:R-:W-:-:S02]  /*31b10*/  ISETP.LT.OR P3, PT, R0, 0xd9, !P1 ;  /* 0x000000d90000780c */ /* 0x000fc40004f61670 */
[----:B------:R-:W-:Y:S01]  /*31b20*/  ISETP.LT.OR P5, PT, R0, 0xda, !P1 ;  /* 0x000000da0000780c */ /* 0x000fe20004fa1670 */
[----:B------:R-:W-:-:S12]  /*31b30*/  @P4 BRA `(.L_x_1009) ;  /* 0x00000000000c4947 */ /* 0x000fd80003800000 */
[----:B------:R-:W4:Y:S02]  /*31b40*/  LDG.E.U8 R2, desc[UR46][R12.64+0xd1] ;  /* 0x0000d12e0c027981 */ /* 0x000f24000c1e1100 */
[----:B----4-:R-:W-:-:S05]  /*31b50*/  PRMT R6, R2, 0x8880, RZ ;  /* 0x0000888002067816 */ /* 0x010fca00000000ff */
[----:B------:R-:W-:-:S07]  /*31b60*/  IMAD R3, R6, R17, RZ ;  /* 0x0000001106037224 */ /* 0x000fce00078e02ff */
.L_x_1009:
[----:B------:R-:W-:Y:S05]  /*31b70*/  BSYNC B1 ;  /* 0x0000000000017941 */ /* 0x000fea0003800000 */
.L_x_1008:
[----:B------:R-:W-:Y:S01]  /*31b80*/  @!P4 IMAD R35, R35, R16, R3 ;  /* 0x000000102323c224 */ /* 0x000fe200078e0203 */
[----:B------:R-:W-:Y:S04]  /*31b90*/  BSSY B1, `(.L_x_1010) ;  /* 0x0000006000017945 */ /* 0x000fe80003800000 */
[----:B------:R2:W-:Y:S01]  /*31ba0*/  @!P4 STG.E.U8 desc[UR46][R8.64+0xd1], R35 ;  /* 0x0000d1230800c986 */ /* 0x0005e2000c10112e */
[----:B------:R-:W-:Y:S05]  /*31bb0*/  @P0 BRA `(.L_x_1011) ;  /* 0x00000000000c0947 */ /* 0x000fea0003800000 */
[----:B------:R-:W4:Y:S02]  /*31bc0*/  LDG.E.U8 R2, desc[UR46][R10.64+0xd8] ;  /* 0x0000d82e0a027981 */ /* 0x000f24000c1e1100 */
[----:B----4-:R-:W-:-:S05]  /*31bd0*/  PRMT R6, R2, 0x8880, RZ ;  /* 0x0000888002067816 */ /* 0x010fca00000000ff */
[----:B------:R-:W-:-:S07]  /*31be0*/  IMAD R3, R6, R17, RZ ;  /* 0x0000001106037224 */ /* 0x000fce00078e02ff */
.L_x_1011:
[----:B------:R-:W-:Y:S05]  /*31bf0*/  BSYNC B1 ;  /* 0x0000000000017941 */ /* 0x000fea0003800000 */
.L_x_1010:
[----:B----4-:R-:W-:Y:S01]  /*31c00*/  @!P0 IMAD R7, R36, R16, R3 ;  /* 0x0000001024078224 */ /* 0x010fe200078e0203 */
[----:B------:R-:W-:Y:S04]  /*31c10*/  BSSY B1, `(.L_x_1012) ;  /* 0x0000006000017945 */ /* 0x000fe80003800000 */
[----:B------:R4:W-:Y:S01]  /*31c20*/  @!P0 STG.E.U8 desc[UR46][R4.64+0xd8], R7 ;  /* 0x0000d80704008986 */ /* 0x0009e2000c10112e */
[----:B------:R-:W-:Y:S05]  /*31c30*/  @P6 BRA `(.L_x_1013) ;  /* 0x00000000000c6947 */ /* 0x000fea0003800000 */
[----:B------:R-:W5:Y:S02]  /*31c40*/  LDG.E.U8 R2, desc[UR46][R10.64+0xd9] ;  /* 0x0000d92e0a027981 */ /* 0x000f64000c1e1100 */
[----:B-----5:R-:W-:-:S05]  /*31c50*/  PRMT R6, R2, 0x8880, RZ ;  /* 0x0000888002067816 */ /* 0x020fca00000000ff */
[----:B------:R-:W-:-:S07]  /*31c60*/  IMAD R3, R6, R17, RZ ;  /* 0x0000001106037224 */ /* 0x000fce00078e02ff */
.L_x_1013:
[----:B------:R-:W-:Y:S05]  /*31c70*/  BSYNC B1 ;  /* 0x0000000000017941 */ /* 0x000fea0003800000 */
.L_x_1012:
[----:B------:R-:W-:Y:S01]  /*31c80*/  @!P6 IMAD R37, R37, R16, R3 ;  /* 0x000000102525e224 */ /* 0x000fe200078e0203 */
[----:B------:R-:W-:Y:S01]  /*31c90*/  BSSY B1, `(.L_x_1014) ;  /* 0x000000a000017945 */ /* 0x000fe20003800000 */
[----:B------:R-:W-:Y:S02]  /*31ca0*/  ISETP.LT.OR P0, PT, R0, 0xe1, !P1 ;  /* 0x000000e10000780c */ /* 0x000fe40004f01670 */
[C---:B--2---:R-:W-:Y:S01]  /*31cb0*/  @!P5 IADD3 R8, P4, R4.reuse, UR44, RZ ;  /* 0x0000002c0408dc10 */ /* 0x044fe2000ff9e0ff */
[----:B------:R2:W-:Y:S01]  /*31cc0*/  @!P6 STG.E.U8 desc[UR46][R4.64+0xd9], R37 ;  /* 0x0000d9250400e986 */ /* 0x0005e2000c10112e */
[----:B------:R-:W-:-:S04]  /*31cd0*/  @!P3 IADD3 R6, P6, R4, UR44, RZ ;  /* 0x0000002c0406bc10 */ /* 0x000fc8000ffde0ff */
[----:B----4-:R-:W-:Y:S01]  /*31ce0*/  @!P3 IADD3.X R7, R5, UR43, RZ, P6, !PT ;  /* 0x0000002b0507bc10 */ /* 0x010fe2000b7fe4ff */
[----:B------:R-:W-:Y:S08]  /*31cf0*/  @P3 BRA `(.L_x_1015) ;  /* 0x00000000000c3947 */ /* 0x000ff00003800000 */
[----:B------:R-:W4:Y:S02]  /*31d00*/  LDG.E.U8 R2, desc[UR46][R12.64+0xd8] ;  /* 0x0000d82e0c027981 */ /* 0x000f24000c1e1100 */
[----:B----4-:R-:W-:-:S05]  /*31d10*/  PRMT R14, R2, 0x8880, RZ ;  /* 0x00008880020e7816 */ /* 0x010fca00000000ff */
[----:B------:R-:W-:-:S07]  /*31d20*/  IMAD R3, R14, R17, RZ ;  /* 0x000000110e037224 */ /* 0x000fce00078e02ff */
.L_x_1015:
[----:B------:R-:W-:Y:S05]  /*31d30*/  BSYNC B1 ;  /* 0x0000000000017941 */ /* 0x000fea0003800000 */
.L_x_1014:
        /* <DEDUP_REMOVED lines=8> */
.L_x_1017:
[----:B------:R-:W-:Y:S05]  /*31dc0*/  BSYNC B1 ;  /* 0x0000000000017941 */ /* 0x000fea0003800000 */
.L_x_1016:
[C---:B------:R-:W-:Y:S01]  /*31dd0*/  ISETP.LT.OR P3, PT, R0.reuse, 0xe1, !P2 ;  /* 0x000000e10000780c */ /* 0x040fe20005761670 */
[----:B------:R-:W-:Y:S01]  /*31de0*/  @!P5 IMAD R39, R39, R16, R3 ;  /* 0x000000102727d224 */ /* 0x000fe200078e0203 */
[----:B------:R-:W-:Y:S01]  /*31df0*/  BSSY B1, `(.L_x_1018) ;  /* 0x0000009000017945 */ /* 0x000fe20003800000 */
[----:B------:R-:W-:Y:S02]  /*31e00*/  ISETP.LT.OR P4, PT, R0, 0xe2, !P1 ;  /* 0x000000e20000780c */ /* 0x000fe40004f81670 */
[----:B----4-:R-:W-:Y:S01]  /*31e10*/  @!P0 IADD3 R6, P6, R4, UR44, RZ ;  /* 0x0000002c04068c10 */ /* 0x010fe2000ffde0ff */
[----:B------:R4:W-:Y:S01]  /*31e20*/  @!P5 STG.E.U8 desc[UR46][R8.64+0xd9], R39 ;  /* 0x0000d9270800d986 */ /* 0x0009e2000c10112e */
[----:B------:R-:W-:-:S06]  /*31e30*/  ISETP.LT.OR P5, PT, R0, 0xe2, !P2 ;  /* 0x000000e20000780c */ /* 0x000fcc00057a1670 */
[----:B------:R-:W-:Y:S07]  /*31e40*/  @P3 BRA `(.L_x_1019) ;  /* 0x00000000000c3947 */ /* 0x000fee0003800000 */
[----:B------:R-:W4:Y:S02]  /*31e50*/  LDG.E.U8 R2, desc[UR46][R10.64+0xe0] ;  /* 0x0000e02e0a027981 */ /* 0x000f24000c1e1100 */
[----:B----4-:R-:W-:-:S05]  /*31e60*/  PRMT R8, R2, 0x8880, RZ ;  /* 0x0000888002087816 */ /* 0x010fca00000000ff */
[----:B------:R-:W-:-:S07]  /*31e70*/  IMAD R3, R8, R17, RZ ;  /* 0x0000001108037224 */ /* 0x000fce00078e02ff */
.L_x_1019:
[----:B------:R-:W-:Y:S05]  /*31e80*/  BSYNC B1 ;  /* 0x0000000000017941 */ /* 0x000fea0003800000 */
.L_x_1018:
[----:B----4-:R-:W-:Y:S01]  /*31e90*/  @!P3 IMAD R9, R40, R16, R3 ;  /* 0x000000102809b224 */ /* 0x010fe200078e0203 */
[----:B------:R-:W-:Y:S04]  /*31ea0*/  BSSY B1, `(.L_x_1020) ;  /* 0x0000006000017945 */ /* 0x000fe80003800000 */
[----:B------:R4:W-:Y:S01]  /*31eb0*/  @!P3 STG.E.U8 desc[UR46][R4.64+0xe0], R9 ;  /* 0x0000e0090400b986 */ /* 0x0009e2000c10112e */
[----:B------:R-:W-:Y:S05]  /*31ec0*/  @P5 BRA `(.L_x_1021) ;  /* 0x00000000000c5947 */ /* 0x000fea0003800000 */
[----:B------:R-:W5:Y:S02]  /*31ed0*/  LDG.E.U8 R2, desc[UR46][R10.64+0xe1] ;  /* 0x0000e12e0a027981 */ /* 0x000f64000c1e1100 */
[----:B-----5:R-:W-:-:S05]  /*31ee0*/  PRMT R8, R2, 0x8880, RZ ;  /* 0x0000888002087816 */ /* 0x020fca00000000ff */
[----:B------:R-:W-:-:S07]  /*31ef0*/  IMAD R3, R8, R17, RZ ;  /* 0x0000001108037224 */ /* 0x000fce00078e02ff */
.L_x_1021:
[----:B------:R-:W-:Y:S05]  /*31f00*/  BSYNC B1 ;  /* 0x0000000000017941 */ /* 0x000fea0003800000 */
.L_x_1020:
[----:B------:R-:W-:Y:S01]  /*31f10*/  @!P5 IMAD R41, R41, R16, R3 ;  /* 0x000000102929d224 */ /* 0x000fe200078e0203 */
[----:B------:R-:W-:Y:S01]  /*31f20*/  BSSY B1, `(.L_x_1022) ;  /* 0x0000007000017945 */ /* 0x000fe20003800000 */
[----:B------:R-:W-:-:S03]  /*31f30*/  @!P0 IADD3.X R7, R5, UR43, RZ, P6, !PT ;  /* 0x0000002b05078c10 */ /* 0x000fc6000b7fe4ff */
[----:B------:R0:W-:Y:S01]  /*31f40*/  @!P5 STG.E.U8 desc[UR46][R4.64+0xe1], R41 ;  /* 0x0000e1290400d986 */ /* 0x0001e2000c10112e */
[----:B------:R-:W-:Y:S05]  /*31f50*/  @P0 BRA `(.L_x_1023) ;  /* 0x00000000000c0947 */ /* 0x000fea0003800000 */
[----:B------:R-:W5:Y:S02]  /*31f60*/  LDG.E.U8 R2, desc[UR46][R12.64+0xe0] ;  /* 0x0000e02e0c027981 */ /* 0x000f64000c1e1100 */
[----:B-----5:R-:W-:-:S05]  /*31f70*/  PRMT R8, R2, 0x8880, RZ ;  /* 0x0000888002087816 */ /* 0x020fca00000000ff */
[----:B------:R-:W-:-:S07]  /*31f80*/  IMAD R3, R8, R17, RZ ;  /* 0x0000001108037224 */ /* 0x000fce00078e02ff */
.L_x_1023:
[----:B------:R-:W-:Y:S05]  /*31f90*/  BSYNC B1 ;  /* 0x0000000000017941 */ /* 0x000fea0003800000 */
.L_x_1022:
[----:B------:R-:W-:Y:S01]  /*31fa0*/  @!P0 IMAD R15, R42, R16, R3 ;  /* 0x000000102a0f8224 */ /* 0x000fe200078e0203 */
[----:B------:R-:W-:Y:S01]  /*31fb0*/  @!P4 IADD3 R8, P5, R4, UR44, RZ ;  /* 0x0000002c0408cc10 */ /* 0x000fe2000ffbe0ff */
[----:B------:R-:W-:Y:S01]  /*31fc0*/  BSSY B1, `(.L_x_1024) ;  /* 0x000000b000017945 */ /* 0x000fe20003800000 */
[C---:B------:R-:W-:Y:S02]  /*31fd0*/  ISETP.LT.OR P3, PT, R0.reuse, 0xe9, !P2 ;  /* 0x000000e90000780c */ /* 0x040fe40005761670 */
[----:B------:R0:W-:Y:S01]  /*31fe0*/  @!P0 STG.E.U8 desc[UR46][R6.64+0xe0], R15 ;  /* 0x0000e00f06008986 */ /* 0x0001e2000c10112e */
[----:B----4-:R-:W-:Y:S02]  /*31ff0*/  @!P4 IADD3.X R9, R5, UR43, RZ, P5, !PT ;  /* 0x0000002b0509cc10 */ /* 0x010fe4000affe4ff */
[C---:B------:R-:W-:Y:S02]  /*32000*/  ISETP.LT.OR P6, PT, R0.reuse, 0xea, !P2 ;  /* 0x000000ea0000780c */ /* 0x040fe400057c1670 */
[----:B------:R-:W-:-:S02]  /*32010*/  ISETP.LT.OR P0, PT, R0, 0xe9, !P1 ;  /* 0x000000e90000780c */ /* 0x000fc40004f01670 */
[----:B------:R-:W-:Y:S01]  /*32020*/  ISETP.LT.OR P5, PT, R0, 0xea, !P1 ;  /* 0x000000ea0000780c */ /* 0x000fe20004fa1670 */
[----:B------:R-:W-:-:S12]  /*32030*/  @P4 BRA `(.L_x_1025) ;  /* 0x00000000000c4947 */ /* 0x000fd80003800000 */
[----:B------:R-:W0:Y:S02]  /*32040*/  LDG.E.U8 R2, desc[UR46][R12.64+0xe1] ;  /* 0x0000e12e0c027981 */ /* 0x000e24000c1e1100 */
[----:B0-----:R-:W-:-:S05]  /*32050*/  PRMT R6, R2, 0x8880, RZ ;  /* 0x0000888002067816 */ /* 0x001fca00000000ff */
[----:B------:R-:W-:-:S07]  /*32060*/  IMAD R3, R6, R17, RZ ;  /* 0x0000001106037224 */ /* 0x000fce00078e02ff */
.L_x_1025:
[----:B------:R-:W-:Y:S05]  /*32070*/  BSYNC B1 ;  /* 0x0000000000017941 */ /* 0x000fea0003800000 */
.L_x_1024:
[----:B------:R-:W-:Y:S01]  /*32080*/  @!P4 IMAD R43, R43, R16, R3 ;  /* 0x000000102b2bc224 */ /* 0x000fe200078e0203 */
[----:B------:R-:W-:Y:S04]  /*32090*/  BSSY B1, `(.L_x_1026) ;  /* 0x0000006000017945 */ /* 0x000fe80003800000 */
[----:B------:R4:W-:Y:S01]  /*320a0*/  @!P4 STG.E.U8 desc[UR46][R8.64+0xe1], R43 ;  /* 0x0000e12b0800c986 */ /* 0x0009e2000c10112e */
[----:B------:R-:W-:Y:S05]  /*320b0*/  @P3 BRA `(.L_x_1027) ;  /* 0x00000000000c3947 */ /* 0x000fea0003800000 */
[----:B------:R-:W0:Y:S02]  /*320c0*/  LDG.E.U8 R2, desc[UR46][R10.64+0xe8] ;  /* 0x0000e82e0a027981 */ /* 0x000e24000c1e1100 */
[----:B0-----:R-:W-:-:S05]  /*320d0*/  PRMT R6, R2, 0x8880, RZ ;  /* 0x0000888002067816 */ /* 0x001fca00000000ff */
[----:B------:R-:W-:-:S07]  /*320e0*/  IMAD R3, R6, R17, RZ ;  /* 0x0000001106037224 */ /* 0x000fce00078e02ff */
.L_x_1027:
[----:B------:R-:W-:Y:S05]  /*320f0*/  BSYNC B1 ;  /* 0x0000000000017941 */ /* 0x000fea0003800000 */
.L_x_1026:
[----:B0-----:R-:W-:Y:S01]  /*32100*/  @!P3 IMAD R7, R44, R16, R3 ;  /* 0x000000102c07b224 */ /* 0x001fe200078e0203 */
[----:B------:R-:W-:Y:S04]  /*32110*/  BSSY B1, `(.L_x_1028) ;  /* 0x0000006000017945 */ /* 0x000fe80003800000 */
[----:B------:R0:W-:Y:S01]  /*32120*/  @!P3 STG.E.U8 desc[UR46][R4.64+0xe8], R7 ;  /* 0x0000e8070400b986 */ /* 0x0001e2000c10112e */
[----:B------:R-:W-:Y:S05]  /*32130*/  @P6 BRA `(.L_x_1029) ;  /* 0x00000000000c6947 */ /* 0x000fea0003800000 */
[----:B------:R-:W5:Y:S02]  /*32140*/  LDG.E.U8 R2, desc[UR46][R10.64+0xe9] ;  /* 0x0000e92e0a027981 */ /* 0x000f64000c1e1100 */
[----:B-----5:R-:W-:-:S05]  /*32150*/  PRMT R6, R2, 0x8880, RZ ;  /* 0x0000888002067816 */ /* 0x020fca00000000ff */
[----:B------:R-:W-:-:S07]  /*32160*/  IMAD R3, R6, R17, RZ ;  /* 0x0000001106037224 */ /* 0x000fce00078e02ff */
.L_x_1029:
[----:B------:R-:W-:Y:S05]  /*32170*/  BSYNC B1 ;  /* 0x0000000000017941 */ /* 0x000fea0003800000 */
.L_x_1028:
[----:B------:R-:W-:Y:S01]  /*32180*/  @!P6 IMAD R45, R45, R16, R3 ;  /* 0x000000102d2de224 */ /* 0x000fe200078e0203 */
[----:B------:R-:W-:Y:S01]  /*32190*/  BSSY B1, `(.L_x_1030) ;  /* 0x000000a000017945 */ /* 0x000fe20003800000 */
[----:B------:R-:W-:Y:S02]  /*321a0*/  ISETP.LT.OR P3, PT, R0, 0xf1, !P1 ;  /* 0x000000f10000780c */ /* 0x000fe40004f61670 */
[C---:B----4-:R-:W-:Y:S01]  /*321b0*/  @!P5 IADD3 R8, P4, R4.reuse, UR44, RZ ;  /* 0x0000002c0408dc10 */ /* 0x050fe2000ff9e0ff */
[----:B------:R4:W-:Y:S01]  /*321c0*/  @!P6 STG.E.U8 desc[UR46][R4.64+0xe9], R45 ;  /* 0x0000e92d0400e986 */ /* 0x0009e2000c10112e */
[----:B------:R-:W-:-:S04]  /*321d0*/  @!P0 IADD3 R6, P6, R4, UR44, RZ ;  /* 0x0000002c04068c10 */ /* 0x000fc8000ffde0ff */
[----:B0-----:R-:W-:Y:S01]  /*321e0*/  @!P0 IADD3.X R7, R5, UR43, RZ, P6, !PT ;  /* 0x0000002b05078c10 */ /* 0x001fe2000b7fe4ff */
[----:B------:R-:W-:Y:S08]  /*321f0*/  @P0 BRA `(.L_x_1031) ;  /* 0x00000000000c0947 */ /* 0x000ff00003800000 */
[----:B------:R-:W5:Y:S02]  /*32200*/  LDG.E.U8 R2, desc[UR46][R12.64+0xe8] ;  /* 0x0000e82e0c027981 */ /* 0x000f64000c1e1100 */
[----:B-----5:R-:W-:-:S05]  /*32210*/  PRMT R14, R2, 0x8880, RZ ;  /* 0x00008880020e7816 */ /* 0x020fca00000000ff */
[----:B------:R-:W-:-:S07]  /*32220*/  IMAD R3, R14, R17, RZ ;  /* 0x000000110e037224 */ /* 0x000fce00078e02ff */
.L_x_1031:
[----:B------:R-:W-:Y:S05]  /*32230*/  BSYNC B1 ;  /* 0x0000000000017941 */ /* 0x000fea0003800000 */
.L_x_1030:
        /* <DEDUP_REMOVED lines=8> */
.L_x_1033:
[----:B------:R-:W-:Y:S05]  /*322c0*/  BSYNC B1 ;  /* 0x0000000000017941 */ /* 0x000fea0003800000 */
.L_x_1032:
[C---:B------:R-:W-:Y:S01]  /*322d0*/  ISETP.LT.OR P0, PT, R0.reuse, 0xf1, !P2 ;  /* 0x000000f10000780c */ /* 0x040fe20005701670 */
[----:B------:R-:W-:Y:S01]  /*322e0*/  @!P5 IMAD R47, R47, R16, R3 ;  /* 0x000000102f2fd224 */ /* 0x000fe200078e0203 */
[----:B------:R-:W-:Y:S01]  /*322f0*/  BSSY B1, `(.L_x_1034) ;  /* 0x0000009000017945 */ /* 0x000fe20003800000 */
[----:B------:R-:W-:Y:S02]  /*32300*/  ISETP.LT.OR P4, PT, R0, 0xf2, !P1 ;  /* 0x000000f20000780c */ /* 0x000fe40004f81670 */
[----:B0-----:R-:W-:Y:S01]  /*32310*/  @!P3 IADD3 R6, P6, R4, UR44, RZ ;  /* 0x0000002c0406bc10 */ /* 0x001fe2000ffde0ff */
[----:B------:R0:W-:Y:S01]  /*32320*/  @!P5 STG.E.U8 desc[UR46][R8.64+0xe9], R47 ;  /* 0x0000e92f0800d986 */ /* 0x0001e2000c10112e */
[----:B------:R-:W-:-:S06]  /*32330*/  ISETP.LT.OR P5, PT, R0, 0xf2, !P2 ;  /* 0x000000f20000780c */ /* 0x000fcc00057a1670 */
[----:B------:R-:W-:Y:S07]  /*32340*/  @P0 BRA `(.L_x_1035) ;  /* 0x00000000000c0947 */ /* 0x000fee0003800000 */
[----:B------:R-:W0:Y:S02]  /*32350*/  LDG.E.U8 R2, desc[UR46][R10.64+0xf0] ;  /* 0x0000f02e0a027981 */ /* 0x000e24000c1e1100 */
[----:B0-----:R-:W-:-:S05]  /*32360*/  PRMT R8, R2, 0x8880, RZ ;  /* 0x0000888002087816 */ /* 0x001fca00000000ff */
[----:B------:R-:W-:-:S07]  /*32370*/  IMAD R3, R8, R17, RZ ;  /* 0x0000001108037224 */ /* 0x000fce00078e02ff */
.L_x_1035:
[----:B------:R-:W-:Y:S05]  /*32380*/  BSYNC B1 ;  /* 0x0000000000017941 */ /* 0x000fea0003800000 */
.L_x_1034:
[----:B0-----:R-:W-:Y:S01]  /*32390*/  @!P0 IMAD R9, R48, R16, R3 ;  /* 0x0000001030098224 */ /* 0x001fe200078e0203 */
[----:B------:R-:W-:Y:S04]  /*323a0*/  BSSY B1, `(.L_x_1036) ;  /* 0x0000006000017945 */ /* 0x000fe80003800000 */
[----:B------:R0:W-:Y:S01]  /*323b0*/  @!P0 STG.E.U8 desc[UR46][R4.64+0xf0], R9 ;  /* 0x0000f00904008986 */ /* 0x0001e2000c10112e */
[----:B------:R-:W-:Y:S05]  /*323c0*/  @P5 BRA `(.L_x_1037) ;  /* 0x00000000000c5947 */ /* 0x000fea0003800000 */
[----:B------:R-:W5:Y:S02]  /*323d0*/  LDG.E.U8 R2, desc[UR46][R10.64+0xf1] ;  /* 0x0000f12e0a027981 */ /* 0x000f64000c1e1100 */
[----:B-----5:R-:W-:-:S05]  /*323e0*/  PRMT R8, R2, 0x8880, RZ ;  /* 0x0000888002087816 */ /* 0x020fca00000000ff */
[----:B------:R-:W-:-:S07]  /*323f0*/  IMAD R3, R8, R17, RZ ;  /* 0x0000001108037224 */ /* 0x000fce00078e02ff */
.L_x_1037:
[----:B------:R-:W-:Y:S05]  /*32400*/  BSYNC B1 ;  /* 0x0000000000017941 */ /* 0x000fea0003800000 */
.L_x_1036:
        /* <DEDUP_REMOVED lines=8> */
.L_x_1039:
[----:B------:R-:W-:Y:S05]  /*32490*/  BSYNC B1 ;  /* 0x0000000000017941 */ /* 0x000fea0003800000 */
.L_x_1038:
        /* <DEDUP_REMOVED lines=10> */
[----:B------:R-:W1:Y:S02]  /*32540*/  LDG.E.U8 R2, desc[UR46][R12.64+0xf1] ;  /* 0x0000f12e0c027981 */ /* 0x000e64000c1e1100 */
[----:B-1----:R-:W-:-:S05]  /*32550*/  PRMT R6, R2, 0x8880, RZ ;  /* 0x0000888002067816 */ /* 0x002fca00000000ff */
[----:B------:R-:W-:-:S07]  /*32560*/  IMAD R3, R6, R17, RZ ;  /* 0x0000001106037224 */ /* 0x000fce00078e02ff */
.L_x_1041:
[----:B------:R-:W-:Y:S05]  /*32570*/  BSYNC B1 ;  /* 0x0000000000017941 */ /* 0x000fea0003800000 */
.L_x_1040:
[----:B------:R-:W-:Y:S01]  /*32580*/  @!P4 IMAD R51, R51, R16, R3 ;  /* 0x000000103333c224 */ /* 0x000fe200078e0203 */
[----:B------:R-:W-:Y:S04]  /*32590*/  BSSY B1, `(.L_x_1042) ;  /* 0x0000006000017945 */ /* 0x000fe80003800000 */
[----:B------:R0:W-:Y:S01]  /*325a0*/  @!P4 STG.E.U8 desc[UR46][R8.64+0xf1], R51 ;  /* 0x0000f1330800c986 */ /* 0x0001e2000c10112e */
[----:B------:R-:W-:Y:S05]  /*325b0*/  @P0 BRA `(.L_x_1043) ;  /* 0x00000000000c0947 */ /* 0x000fea0003800000 */
[----:B------:R-:W1:Y:S02]  /*325c0*/  LDG.E.U8 R2, desc[UR46][R10.64+0xf8] ;  /* 0x0000f82e0a027981 */ /* 0x000e64000c1e1100 */
[----:B-1----:R-:W-:-:S05]  /*325d0*/  PRMT R6, R2, 0x8880, RZ ;  /* 0x0000888002067816 */ /* 0x002fca00000000ff */
[----:B------:R-:W-:-:S07]  /*325e0*/  IMAD R3, R6, R17, RZ ;  /* 0x0000001106037224 */ /* 0x000fce00078e02ff */
.L_x_1043:
[----:B------:R-:W-:Y:S05]  /*325f0*/  BSYNC B1 ;  /* 0x0000000000017941 */ /* 0x000fea0003800000 */
.L_x_1042:
[----:B-1----:R-:W-:Y:S01]  /*32600*/  @!P0 IMAD R7, R52, R16, R3 ;  /* 0x0000001034078224 */ /* 0x002fe200078e0203 */
[----:B------:R-:W-:Y:S04]  /*32610*/  BSSY B1, `(.L_x_1044) ;  /* 0x0000006000017945 */ /* 0x000fe80003800000 */
[----:B------:R1:W-:Y:S01]  /*32620*/  @!P0 STG.E.U8 desc[UR46][R4.64+0xf8], R7 ;  /* 0x0000f80704008986 */ /* 0x0003e2000c10112e */
[----:B------:R-:W-:Y:S05]  /*32630*/  @P6 BRA `(.L_x_1045) ;  /* 0x00000000000c6947 */ /* 0x000fea0003800000 */
[----:B------:R-:W5:Y:S02]  /*32640*/  LDG.E.U8 R2, desc[UR46][R10.64+0xf9] ;  /* 0x0000f92e0a027981 */ /* 0x000f64000c1e1100 */
[----:B-----5:R-:W-:-:S05]  /*32650*/  PRMT R6, R2, 0x8880, RZ ;  /* 0x0000888002067816 */ /* 0x020fca00000000ff */
[----:B------:R-:W-:-:S07]  /*32660*/  IMAD R3, R6, R17, RZ ;  /* 0x0000001106037224 */ /* 0x000fce00078e02ff */
.L_x_1045:
[----:B------:R-:W-:Y:S05]  /*32670*/  BSYNC B1 ;  /* 0x0000000000017941 */ /* 0x000fea0003800000 */
.L_x_1044:
[----:B------:R-:W-:Y:S01]  /*32680*/  @!P6 IMAD R53, R53, R16, R3 ;  /* 0x000000103535e224 */ /* 0x000fe200078e0203 */
[----:B------:R-:W-:Y:S01]  /*32690*/  BSSY B1, `(.L_x_1046) ;  /* 0x000000a000017945 */ /* 0x000fe20003800000 */
[----:B------:R-:W-:Y:S02]  /*326a0*/  ISETP.LT.OR P0, PT, R0, 0x101, !P1 ;  /* 0x000001010000780c */ /* 0x000fe40004f01670 */
[C---:B0-----:R-:W-:Y:S01]  /*326b0*/  @!P5 IADD3 R8, P4, R4.reuse, UR44, RZ ;  /* 0x0000002c0408dc10 */ /* 0x041fe2000ff9e0ff */
[----:B------:R0:W-:Y:S01]  /*326c0*/  @!P6 STG.E.U8 desc[UR46][R4.64+0xf9], R53 ;  /* 0x0000f9350400e986 */ /* 0x0001e2000c10112e */
[----:B------:R-:W-:-:S04]  /*326d0*/  @!P3 IADD3 R6, P6, R4, UR44, RZ ;  /* 0x0000002c0406bc10 */ /* 0x000fc8000ffde0ff */
[----:B-1----:R-:W-:Y:S01]  /*326e0*/  @!P3 IADD3.X R7, R5, UR43, RZ, P6, !PT ;  /* 0x0000002b0507bc10 */ /* 0x002fe2000b7fe4ff */
[----:B------:R-:W-:Y:S08]  /*326f0*/  @P3 BRA `(.L_x_1047) ;  /* 0x00000000000c3947 */ /* 0x000ff00003800000 */
[----:B------:R-:W5:Y:S02]  /*32700*/  LDG.E.U8 R2, desc[UR46][R12.64+0xf8] ;  /* 0x0000f82e0c027981 */ /* 0x000f64000c1e1100 */
[----:B-----5:R-:W-:-:S05]  /*32710*/  PRMT R14, R2, 0x8880, RZ ;  /* 0x00008880020e7816 */ /* 0x020fca00000000ff */
[----:B------:R-:W-:-:S07]  /*32720*/  IMAD R3, R14, R17, RZ ;  /* 0x000000110e037224 */ /* 0x000fce00078e02ff */
.L_x_1047:
[----:B------:R-:W-:Y:S05]  /*32730*/  BSYNC B1 ;  /* 0x0000000000017941 */ /* 0x000fea0003800000 */
.L_x_1046:
[----:B------:R-:W-:Y:S01]  /*32740*/  @!P3 IMAD R15, R54, R16, R3 ;  /* 0x00000010360fb224 */ /* 0x000fe200078e0203 */
[----:B------:R-:W-:Y:S01]  /*32750*/  BSSY B1, `(.L_x_1048) ;  /* 0x0000007000017945 */ /* 0x000fe20003800000 */
[----:B------:R-:W-:-:S03]  /*32760*/  @!P5 IADD3.X R9, R5, UR43, RZ, P4, !PT ;  /* 0x0000002b0509dc10 */ /* 0x000fc6000a7fe4ff */
[----:B------:R1:W-:Y:S01]  /*32770*/  @!P3 STG.E.U8 desc[UR46][R6.64+0xf8], R15 ;  /* 0x0000f80f0600b986 */ /* 0x0003e2000c10112e */
[----:B------:R-:W-:Y:S05]  /*32780*/  @P5 BRA `(.L_x_1049) ;  /* 0x00000000000c5947 */ /* 0x000fea0003800000 */
[----:B------:R-:W1:Y:S02]  /*32790*/  LDG.E.U8 R2, desc[UR46][R12.64+0xf9] ;  /* 0x0000f92e0c027981 */ /* 0x000e64000c1e1100 */
[----:B-1----:R-:W-:-:S05]  /*327a0*/  PRMT R6, R2, 0x8880, RZ ;  /* 0x0000888002067816 */ /* 0x002fca00000000ff */
[----:B------:R-:W-:-:S07]  /*327b0*/  IMAD R3, R6, R17, RZ ;  /* 0x0000001106037224 */ /* 0x000fce00078e02ff */
.L_x_1049:
[----:B------:R-:W-:Y:S05]  /*327c0*/  BSYNC B1 ;  /* 0x0000000000017941 */ /* 0x000fea0003800000 */
.L_x_1048:
[C---:B------:R-:W-:Y:S01]  /*327d0*/  ISETP.LT.OR P3, PT, R0.reuse, 0x101, !P2 ;  /* 0x000001010000780c */ /* 0x040fe20005761670 */
[----:B------:R-:W-:Y:S01]  /*327e0*/  @!P5 IMAD R55, R55, R16, R3 ;  /* 0x000000103737d224 */ /* 0x000fe200078e0203 */
[----:B------:R-:W-:Y:S01]  /*327f0*/  BSSY B1, `(.L_x_1050) ;  /* 0x0000009000017945 */ /* 0x000fe20003800000 */
[----:B------:R-:W-:Y:S02]  /*32800*/  ISETP.LT.OR P4, PT, R0, 0x102, !P1 ;  /* 0x000001020000780c */ /* 0x000fe40004f81670 */
[----:B-1----:R-:W-:Y:S01]  /*32810*/  @!P0 IADD3 R6, P6, R4, UR44, RZ ;  /* 0x0000002c04068c10 */ /* 0x002fe2000ffde0ff */
[----:B------:R1:W-:Y:S01]  /*32820*/  @!P5 STG.E.U8 desc[UR46][R8.64+0xf9], R55 ;  /* 0x0000f9370800d986 */ /* 0x0003e2000c10112e */
[----:B------:R-:W-:-:S06]  /*32830*/  ISETP.LT.OR P5, PT, R0, 0x102, !P2 ;  /* 0x000001020000780c */ /* 0x000fcc00057a1670 */
[----:B------:R-:W-:Y:S07]  /*32840*/  @P3 BRA `(.L_x_1051) ;  /* 0x00000000000c3947 */ /* 0x000fee0003800000 */
[----:B------:R-:W1:Y:S02]  /*32850*/  LDG.E.U8 R2, desc[UR46][R10.64+0x100] ;  /* 0x0001002e0a027981 */ /* 0x000e64000c1e1100 */
[----:B-1----:R-:W-:-:S05]  /*32860*/  PRMT R8, R2, 0x8880, RZ ;  /* 0x0000888002087816 */ /* 0x002fca00000000ff */
[----:B------:R-:W-:-:S07]  /*32870*/  IMAD R3, R8, R17, RZ ;  /* 0x0000001108037224 */ /* 0x000fce00078e02ff */
.L_x_1051:
[----:B------:R-:W-:Y:S05]  /*32880*/  BSYNC B1 ;  /* 0x0000000000017941 */ /* 0x000fea0003800000 */
.L_x_1050:
[----:B-1----:R-:W-:Y:S01]  /*32890*/  @!P3 IMAD R9, R56, R16, R3 ;  /* 0x000000103809b224 */ /* 0x002fe200078e0203 */
[----:B------:R-:W-:Y:S04]  /*328a0*/  BSSY B1, `(.L_x_1052) ;  /* 0x0000006000017945 */ /* 0x000fe80003800000 */
[----:B------:R1:W-:Y:S01]  /*328b0*/  @!P3 STG.E.U8 desc[UR46][R4.64+0x100], R9 ;  /* 0x000100090400b986 */ /* 0x0003e2000c10112e */
[----:B------:R-:W-:Y:S05]  /*328c0*/  @P5 BRA `(.L_x_1053) ;  /* 0x00000000000c5947 */ /* 0x000fea0003800000 */
[----:B------:R-:W5:Y:S02]  /*328d0*/  LDG.E.U8 R2, desc[UR46][R10.64+0x101] ;  /* 0x0001012e0a027981 */ /* 0x000f64000c1e1100 */
[----:B-----5:R-:W-:-:S05]  /*328e0*/  PRMT R8, R2, 0x8880, RZ ;  /* 0x0000888002087816 */ /* 0x020fca00000000ff */
[----:B------:R-:W-:-:S07]  /*328f0*/  IMAD R3, R8, R17, RZ ;  /* 0x0000001108037224 */ /* 0x000fce00078e02ff */
.L_x_1053:
[----:B------:R-:W-:Y:S05]  /*32900*/  BSYNC B1 ;  /* 0x0000000000017941 */ /* 0x000fea0003800000 */
.L_x_1052:
        /* <DEDUP_REMOVED lines=8> */
.L_x_1055:
[----:B------:R-:W-:Y:S05]  /*32990*/  BSYNC B1 ;  /* 0x0000000000017941 */ /* 0x000fea0003800000 */
.L_x_1054:
[----:B------:R-:W-:Y:S01]  /*329a0*/  @!P0 IMAD R15, R58, R16, R3 ;  /* 0x000000103a0f8224 */ /* 0x000fe200078e0203 */
[----:B------:R-:W-:Y:S01]  /*329b0*/  @!P4 IADD3 R8, P5, R4, UR44, RZ ;  /* 0x0000002c0408cc10 */ /* 0x000fe2000ffbe0ff */
[----:B------:R-:W-:Y:S01]  /*329c0*/  BSSY B1, `(.L_x_1056) ;  /* 0x000000b000017945 */ /* 0x000fe20003800000 */
[C---:B------:R-:W-:Y:S02]  /*329d0*/  ISETP.LT.OR P3, PT, R0.reuse, 0x109, !P2 ;  /* 0x000001090000780c */ /* 0x040fe40005761670 */
[----:B------:R0:W-:Y:S01]  /*329e0*/  @!P0 STG.E.U8 desc[UR46][R6.64+0x100], R15 ;  /* 0x0001000f06008986 */ /* 0x0001e2000c10112e */
[----:B-1----:R-:W-:Y:S02]  /*329f0*/  @!P4 IADD3.X R9, R5, UR43, RZ, P5, !PT ;  /* 0x0000002b0509cc10 */ /* 0x002fe4000affe4ff */
[C---:B------:R-:W-:Y:S02]  /*32a00*/  ISETP.LT.OR P6, PT, R0.reuse, 0x10a, !P2 ;  /* 0x0000010a0000780c */ /* 0x040fe400057c1670 */
[----:B------:R-:W-:-:S02]  /*32a10*/  ISETP.LT.OR P0, PT, R0, 0x109, !P1 ;  /* 0x000001090000780c */ /* 0x000fc40004f01670 */
[----:B------:R-:W-:Y:S01]  /*32a20*/  ISETP.LT.OR P5, PT, R0, 0x10a, !P1 ;  /* 0x0000010a0000780c */ /* 0x000fe20004fa1670 */
[----:B------:R-:W-:-:S12]  /*32a30*/  @P4 BRA `(.L_x_1057) ;  /* 0x00000000000c4947 */ /* 0x000fd80003800000 */
[----:B------:R-:W0:Y:S02]  /*32a40*/  LDG.E.U8 R2, desc[UR46][R12.64+0x101] ;  /* 0x0001012e0c027981 */ /* 0x000e24000c1e1100 */
[----:B0-----:R-:W-:-:S05]  /*32a50*/  PRMT R6, R2, 0x8880, RZ ;  /* 0x0000888002067816 */ /* 0x001fca00000000ff */
[----:B------:R-:W-:-:S07]  /*32a60*/  IMAD R3, R6, R17, RZ ;  /* 0x0000001106037224 */ /* 0x000fce00078e02ff */
.L_x_1057:
[----:B------:R-:W-:Y:S05]  /*32a70*/  BSYNC B1 ;  /* 0x0000000000017941 */ /* 0x000fea0003800000 */
.L_x_1056:
[----:B------:R-:W-:Y:S01]  /*32a80*/  @!P4 IMAD R59, R59, R16, R3 ;  /* 0x000000103b3bc224 */ /* 0x000fe200078e0203 */
[----:B------:R-:W-:Y:S04]  /*32a90*/  BSSY B1, `(.L_x_1058) ;  /* 0x0000006000017945 */ /* 0x000fe80003800000 */
[----:B------:R1:W-:Y:S01]  /*32aa0*/  @!P4 STG.E.U8 desc[UR46][R8.64+0x101], R59 ;  /* 0x0001013b0800c986 */ /* 0x0003e2000c10112e */
[----:B------:R-:W-:Y:S05]  /*32ab0*/  @P3 BRA `(.L_x_1059) ;  /* 0x00000000000c3947 */ /* 0x000fea0003800000 */
[----:B------:R-:W0:Y:S02]  /*32ac0*/  LDG.E.U8 R2, desc[UR46][R10.64+0x108] ;  /* 0x0001082e0a027981 */ /* 0x000e24000c1e1100 */
[----:B0-----:R-:W-:-:S05]  /*32ad0*/  PRMT R6, R2, 0x8880, RZ ;  /* 0x0000888002067816 */ /* 0x001fca00000000ff */
[----:B------:R-:W-:-:S07]  /*32ae0*/  IMAD R3, R6, R17, RZ ;  /* 0x0000001106037224 */ /* 0x000fce00078e02ff */
.L_x_1059:
[----:B------:R-:W-:Y:S05]  /*32af0*/  BSYNC B1 ;  /* 0x0000000000017941 */ /* 0x000fea0003800000 */
.L_x_1058:
[----:B0-----:R-:W-:Y:S01]  /*32b00*/  @!P3 IMAD R7, R60, R16, R3 ;  /* 0x000000103c07b224 */ /* 0x001fe200078e0203 */
[----:B------:R-:W-:Y:S04]  /*32b10*/  BSSY B1, `(.L_x_1060) ;  /* 0x0000006000017945 */ /* 0x000fe80003800000 */
[----:B------:R0:W-:Y:S01]  /*32b20*/  @!P3 STG.E.U8 desc[UR46][R4.64+0x108], R7 ;  /* 0x000108070400b986 */ /* 0x0001e2000c10112e */
[----:B------:R-:W-:Y:S05]  /*32b30*/  @P6 BRA `(.L_x_1061) ;  /* 0x00000000000c6947 */ /* 0x000fea0003800000 */
[----:B------:R-:W5:Y:S02]  /*32b40*/  LDG.E.U8 R2, desc[UR46][R10.64+0x109] ;  /* 0x0001092e0a027981 */ /* 0x000f64000c1e1100 */
[----:B-----5:R-:W-:-:S05]  /*32b50*/  PRMT R6, R2, 0x8880, RZ ;  /* 0x0000888002067816 */ /* 0x020fca00000000ff */
[----:B------:R-:W-:-:S07]  /*32b60*/  IMAD R3, R6, R17, RZ ;  /* 0x0000001106037224 */ /* 0x000fce00078e02ff */
.L_x_1061:
[----:B------:R-:W-:Y:S05]  /*32b70*/  BSYNC B1 ;  /* 0x0000000000017941 */ /* 0x000fea0003800000 */
.L_x_1060:
[----:B------:R-:W-:Y:S01]  /*32b80*/  @!P6 IMAD R61, R61, R16, R3 ;  /* 0x000000103d3de224 */ /* 0x000fe200078e0203 */
[----:B------:R-:W-:Y:S01]  /*32b90*/  BSSY B1, `(.L_x_1062) ;  /* 0x000000a000017945 */ /* 0x000fe20003800000 */
[----:B------:R-:W-:Y:S02]  /*32ba0*/  ISETP.LT.OR P3, PT, R0, 0x111, !P1 ;  /* 0x000001110000780c */ /* 0x000fe40004f61670 */
[C---:B-1----:R-:W-:Y:S01]  /*32bb0*/  @!P5 IADD3 R8, P4, R4.reuse, UR44, RZ ;  /* 0x0000002c0408dc10 */ /* 0x042fe2000ff9e0ff */
[----:B------:R1:W-:Y:S01]  /*32bc0*/  @!P6 STG.E.U8 desc[UR46][R4.64+0x109], R61 ;  /* 0x0001093d0400e986 */ /* 0x0003e2000c10112e */
[----:B------:R-:W-:-:S04]  /*32bd0*/  @!P0 IADD3 R6, P6, R4, UR44, RZ ;  /* 0x0000002c04068c10 */ /* 0x000fc8000ffde0ff */
[----:B0-----:R-:W-:Y:S01]  /*32be0*/  @!P0 IADD3.X R7, R5, UR43, RZ, P6, !PT ;  /* 0x0000002b05078c10 */ /* 0x001fe2000b7fe4ff */
[----:B------:R-:W-:Y:S08]  /*32bf0*/  @P0 BRA `(.L_x_1063) ;  /* 0x00000000000c0947 */ /* 0x000ff00003800000 */
[----:B------:R-:W5:Y:S02]  /*32c00*/  LDG.E.U8 R2, desc[UR46][R12.64+0x108] ;  /* 0x0001082e0c027981 */ /* 0x000f64000c1e1100 */
[----:B-----5:R-:W-:-:S05]  /*32c10*/  PRMT R14, R2, 0x8880, RZ ;  /* 0x00008880020e7816 */ /* 0x020fca00000000ff */
[----:B------:R-:W-:-:S07]  /*32c20*/  IMAD R3, R14, R17, RZ ;  /* 0x000000110e037224 */ /* 0x000fce00078e02ff */
.L_x_1063:
[----:B------:R-:W-:Y:S05]  /*32c30*/  BSYNC B1 ;  /* 0x0000000000017941 */ /* 0x000fea0003800000 */
.L_x_1062:
        /* <DEDUP_REMOVED lines=8> */
.L_x_1065:
[----:B------:R-:W-:Y:S05]  /*32cc0*/  BSYNC B1 ;  /* 0x0000000000017941 */ /* 0x000fea0003800000 */
.L_x_1064:
        /* <DEDUP_REMOVED lines=11> */
.L_x_1067:
[----:B------:R-:W-:Y:S05]  /*32d80*/  BSYNC B1 ;  /* 0x0000000000017941 */ /* 0x000fea0003800000 */
.L_x_1066:
[----:B0-----:R-:W-:Y:S01]  /*32d90*/  @!P0 IMAD R9, R64, R16, R3 ;  /* 0x0000001040098224 */ /* 0x001fe200078e0203 */
[----:B------:R-:W-:Y:S04]  /*32da0*/  BSSY B1, `(.L_x_1068) ;  /* 0x0000006000017945 */ /* 0x000fe80003800000 */
[----:B------:R0:W-:Y:S01]  /*32db0*/  @!P0 STG.E.U8 desc[UR46][R4.64+0x110], R9 ;  /* 0x0001100904008986 */ /* 0x0001e2000c10112e */
[----:B------:R-:W-:Y:S05]  /*32dc0*/  @P5 BRA `(.L_x_1069) ;  /* 0x00000000000c5947 */ /* 0x000fea0003800000 */
[----:B------:R-:W5:Y:S02]  /*32dd0*/  LDG.E.U8 R2, desc[UR46][R10.64+0x111] ;  /* 0x0001112e0a027981 */ /* 0x000f64000c1e1100 */
[----:B-----5:R-:W-:-:S05]  /*32de0*/  PRMT R8, R2, 0x8880, RZ ;  /* 0x0000888002087816 */ /* 0x020fca00000000ff */
[----:B------:R-:W-:-:S07]  /*32df0*/  IMAD R3, R8, R17, RZ ;  /* 0x0000001108037224 */ /* 0x000fce00078e02ff */
.L_x_1069:
[----:B------:R-:W-:Y:S05]  /*32e00*/  BSYNC B1 ;  /* 0x0000000000017941 */ /* 0x000fea0003800000 */
.L_x_1068:
        /* <DEDUP_REMOVED lines=8> */
.L_x_1071:
[----:B------:R-:W-:Y:S05]  /*32e90*/  BSYNC B1 ;  /* 0x0000000000017941 */ /* 0x000fea0003800000 */
.L_x_1070:
        /* <DEDUP_REMOVED lines=13> */
.L_x_1073:
[----:B------:R-:W-:Y:S05]  /*32f70*/  BSYNC B1 ;  /* 0x0000000000017941 */ /* 0x000fea0003800000 */
.L_x_1072:
[----:B------:R-:W-:Y:S01]  /*32f80*/  @!P4 IMAD R67, R67, R16, R3 ;  /* 0x000000104343c224 */ /* 0x000fe200078e0203 */
[----:B------:R-:W-:Y:S04]  /*32f90*/  BSSY B1, `(.L_x_1074) ;  /* 0x0000006000017945 */ /* 0x000fe80003800000 */
[----:B------:R0:W-:Y:S01]  /*32fa0*/  @!P4 STG.E.U8 desc[UR46][R8.64+0x111], R67 ;  /* 0x000111430800c986 */ /* 0x0001e2000c10112e */
[----:B------:R-:W-:Y:S05]  /*32fb0*/  @P0 BRA `(.L_x_1075) ;  /* 0x00000000000c0947 */ /* 0x000fea0003800000 */
[----:B------:R-:W1:Y:S02]  /*32fc0*/  LDG.E.U8 R2, desc[UR46][R10.64+0x118] ;  /* 0x0001182e0a027981 */ /* 0x000e64000c1e1100 */
[----:B-1----:R-:W-:-:S05]  /*32fd0*/  PRMT R6, R2, 0x8880, RZ ;  /* 0x0000888002067816 */ /* 0x002fca00000000ff */
[----:B------:R-:W-:-:S07]  /*32fe0*/  IMAD R3, R6, R17, RZ ;  /* 0x0000001106037224 */ /* 0x000fce00078e02ff */
.L_x_1075:
[----:B------:R-:W-:Y:S05]  /*32ff0*/  BSYNC B1 ;  /* 0x0000000000017941 */ /* 0x000fea0003800000 */
.L_x_1074:
[----:B-1----:R-:W-:Y:S01]  /*33000*/  @!P0 IMAD R7, R68, R16, R3 ;  /* 0x0000001044078224 */ /* 0x002fe200078e0203 */
[----:B------:R-:W-:Y:S04]  /*33010*/  BSSY B1, `(.L_x_1076) ;  /* 0x0000006000017945 */ /* 0x000fe80003800000 */
[----:B------:R1:W-:Y:S01]  /*33020*/  @!P0 STG.E.U8 desc[UR46][R4.64+0x118], R7 ;  /* 0x0001180704008986 */ /* 0x0003e2000c10112e */
[----:B------:R-:W-:Y:S05]  /*33030*/  @P6 BRA `(.L_x_1077) ;  /* 0x00000000000c6947 */ /* 0x000fea0003800000 */
[----:B------:R-:W5:Y:S02]  /*33040*/  LDG.E.U8 R2, desc[UR46][R10.64+0x119] ;  /* 0x0001192e0a027981 */ /* 0x000f64000c1e1100 */
[----:B-----5:R-:W-:-:S05]  /*33050*/  PRMT R6, R2, 0x8880, RZ ;  /* 0x0000888002067816 */ /* 0x020fca00000000ff */
[----:B------:R-:W-:-:S07]  /*33060*/  IMAD R3, R6, R17, RZ ;  /* 0x0000001106037224 */ /* 0x000fce00078e02ff */
.L_x_1077:
[----:B------:R-:W-:Y:S05]  /*33070*/  BSYNC B1 ;  /* 0x0000000000017941 */ /* 0x000fea0003800000 */
.L_x_1076:
        /* <DEDUP_REMOVED lines=11> */
.L_x_1079:
[----:B------:R-:W-:Y:S05]  /*33130*/  BSYNC B1 ;  /* 0x0000000000017941 */ /* 0x000fea0003800000 */
.L_x_1078:
        /* <DEDUP_REMOVED lines=8> */
.L_x_1081:
[----:B------:R-:W-:Y:S05]  /*331c0*/  BSYNC B1 ;  /* 0x0000000000017941 */ /* 0x000fea0003800000 */
.L_x_1080:
        /* <DEDUP_REMOVED lines=11> */
.L_x_1083:
[----:B------:R-:W-:Y:S05]  /*33280*/  BSYNC B1 ;  /* 0x0000000000017941 */ /* 0x000fea0003800000 */
.L_x_1082:
[----:B-1----:R-:W-:Y:S01]  /*33290*/  @!P3 IMAD R9, R72, R16, R3 ;  /* 0x000000104809b224 */ /* 0x002fe200078e0203 */
[----:B------:R-:W-:Y:S04]  /*332a0*/  BSSY B1, `(.L_x_1084) ;  /* 0x0000006000017945 */ /* 0x000fe80003800000 */
[----:B------:R1:W-:Y:S01]  /*332b0*/  @!P3 STG.E.U8 desc[UR46][R4.64+0x120], R9 ;  /* 0x000120090400b986 */ /* 0x0003e2000c10112e */
[----:B------:R-:W-:Y:S05]  /*332c0*/  @P5 BRA `(.L_x_1085) ;  /* 0x00000000000c5947 */ /* 0x000fea0003800000 */
[----:B------:R-:W5:Y:S02]  /*332d0*/  LDG.E.U8 R2, desc[UR46][R10.64+0x121] ;  /* 0x0001212e0a027981 */ /* 0x000f64000c1e1100 */
[----:B-----5:R-:W-:-:S05]  /*332e0*/  PRMT R8, R2, 0x8880, RZ ;  /* 0x0000888002087816 */ /* 0x020fca00000000ff */
[----:B------:R-:W-:-:S07]  /*332f0*/  IMAD R3, R8, R17, RZ ;  /* 0x0000001108037224 */ /* 0x000fce00078e02ff */
.L_x_1085:
[----:B------:R-:W-:Y:S05]  /*33300*/  BSYNC B1 ;  /* 0x0000000000017941 */ /* 0x000fea0003800000 */
.L_x_1084:
        /* <DEDUP_REMOVED lines=8> */
.L_x_1087:
[----:B------:R-:W-:Y:S05]  /*33390*/  BSYNC B1 ;  /* 0x0000000000017941 */ /* 0x000fea0003800000 */
.L_x_1086:
        /* <DEDUP_REMOVED lines=13> */
.L_x_1089:
[----:B------:R-:W-:Y:S05]  /*33470*/  BSYNC B1 ;  /* 0x0000000000017941 */ /* 0x000fea0003800000 */
.L_x_1088:
[----:B------:R-:W-:Y:S01]  /*33480*/  @!P4 IMAD R75, R75, R16, R3 ;  /* 0x000000104b4bc224 */ /* 0x000fe200078e0203 */
[----:B------:R-:W-:Y:S04]  /*33490*/  BSSY B1, `(.L_x_1090) ;  /* 0x0000006000017945 */ /* 0x000fe80003800000 */
[----:B------:R1:W-:Y:S01]  /*334a0*/  @!P4 STG.E.U8 desc[UR46][R8.64+0x121], R75 ;  /* 0x0001214b0800c986 */ /* 0x0003e2000c10112e */
[----:B------:R-:W-:Y:S05]  /*334b0*/  @P3 BRA `(.L_x_1091) ;  /* 0x00000000000c3947 */ /* 0x000fea0003800000 */
[----:B------:R-:W0:Y:S02]  /*334c0*/  LDG.E.U8 R2, desc[UR46][R10.64+0x128] ;  /* 0x0001282e0a027981 */ /* 0x000e24000c1e1100 */
[----:B0-----:R-:W-:-:S05]  /*334d0*/  PRMT R6, R2, 0x8880, RZ ;  /* 0x0000888002067816 */ /* 0x001fca00000000ff */
[----:B------:R-:W-:-:S07]  /*334e0*/  IMAD R3, R6, R17, RZ ;  /* 0x0000001106037224 */ /* 0x000fce00078e02ff */
.L_x_1091:
[----:B------:R-:W-:Y:S05]  /*334f0*/  BSYNC B1 ;  /* 0x0000000000017941 */ /* 0x000fea0003800000 */
.L_x_1090:
[----:B0-----:R-:W-:Y:S01]  /*33500*/  @!P3 IMAD R7, R76, R16, R3 ;  /* 0x000000104c07b224 */ /* 0x001fe200078e0203 */
[----:B------:R-:W-:Y:S04]  /*33510*/  BSSY B1, `(.L_x_1092) ;  /* 0x0000006000017945 */ /* 0x000fe80003800000 */
[----:B------:R0:W-:Y:S01]  /*33520*/  @!P3 STG.E.U8 desc[UR46][R4.64+0x128], R7 ;  /* 0x000128070400b986 */ /* 0x0001e2000c10112e */
[----:B------:R-:W-:Y:S05]  /*33530*/  @P6 BRA `(.L_x_1093) ;  /* 0x00000000000c6947 */ /* 0x000fea0003800000 */
[----:B------:R-:W5:Y:S02]  /*33540*/  LDG.E.U8 R2, desc[UR46][R10.64+0x129] ;  /* 0x0001292e0a027981 */ /* 0x000f64000c1e1100 */
[----:B-----5:R-:W-:-:S05]  /*33550*/  PRMT R6, R2, 0x8880, RZ ;  /* 0x0000888002067816 */ /* 0x020fca00000000ff */
[----:B------:R-:W-:-:S07]  /*33560*/  IMAD R3, R6, R17, RZ ;  /* 0x0000001106037224 */ /* 0x000fce00078e02ff */
.L_x_1093:
[----:B------:R-:W-:Y:S05]  /*33570*/  BSYNC B1 ;  /* 0x0000000000017941 */ /* 0x000fea0003800000 */
.L_x_1092:
        /* <DEDUP_REMOVED lines=11> */
.L_x_1095:
[----:B------:R-:W-:Y:S05]  /*33630*/  BSYNC B1 ;  /* 0x0000000000017941 */ /* 0x000fea0003800000 */
.L_x_1094:
        /* <DEDUP_REMOVED lines=8> */
.L_x_1097:
[----:B------:R-:W-:Y:S05]  /*336c0*/  BSYNC B1 ;  /* 0x0000000000017941 */ /* 0x000fea0003800000 */
.L_x_1096:
        /* <DEDUP_REMOVED lines=11> */
.L_x_1099:
[----:B------:R-:W-:Y:S05]  /*33780*/  BSYNC B1 ;  /* 0x0000000000017941 */ /* 0x000fea0003800000 */
.L_x_1098:
[----:B0-----:R-:W-:Y:S01]  /*33790*/  @!P0 IMAD R9, R80, R16, R3 ;  /* 0x0000001050098224 */ /* 0x001fe200078e0203 */
[----:B------:R-:W-:Y:S04]  /*337a0*/  BSSY B1, `(.L_x_1100) ;  /* 0x0000006000017945 */ /* 0x000fe80003800000 */
[----:B------:R0:W-:Y:S01]  /*337b0*/  @!P0 STG.E.U8 desc[UR46][R4.64+0x130], R9 ;  /* 0x0001300904008986 */ /* 0x0001e2000c10112e */
[----:B------:R-:W-:Y:S05]  /*337c0*/  @P5 BRA `(.L_x_1101) ;  /* 0x00000000000c5947 */ /* 0x000fea0003800000 */
[----:B------:R-:W5:Y:S02]  /*337d0*/  LDG.E.U8 R2, desc[UR46][R10.64+0x131] ;  /* 0x0001312e0a027981 */ /* 0x000f64000c1e1100 */
[----:B-----5:R-:W-:-:S05]  /*337e0*/  PRMT R8, R2, 0x8880, RZ ;  /* 0x0000888002087816 */ /* 0x020fca00000000ff */
[----:B------:R-:W-:-:S07]  /*337f0*/  IMAD R3, R8, R17, RZ ;  /* 0x0000001108037224 */ /* 0x000fce00078e02ff */
.L_x_1101:
[----:B------:R-:W-:Y:S05]  /*33800*/  BSYNC B1 ;  /* 0x0000000000017941 */ /* 0x000fea0003800000 */
.L_x_1100:
        /* <DEDUP_REMOVED lines=8> */
.L_x_1103:
[----:B------:R-:W-:Y:S05]  /*33890*/  BSYNC B1 ;  /* 0x0000000000017941 */ /* 0x000fea0003800000 */
.L_x_1102:
        /* <DEDUP_REMOVED lines=13> */
.L_x_1105:
[----:B------:R-:W-:Y:S05]  /*33970*/  BSYNC B1 ;  /* 0x0000000000017941 */ /* 0x000fea0003800000 */
.L_x_1104:
[----:B------:R-:W-:Y:S01]  /*33980*/  @!P4 IMAD R83, R83, R16, R3 ;  /* 0x000000105353c224 */ /* 0x000fe200078e0203 */
[----:B------:R-:W-:Y:S04]  /*33990*/  BSSY B1, `(.L_x_1106) ;  /* 0x0000006000017945 */ /* 0x000fe80003800000 */
[----:B------:R0:W-:Y:S01]  /*339a0*/  @!P4 STG.E.U8 desc[UR46][R8.64+0x131], R83 ;  /* 0x000131530800c986 */ /* 0x0001e2000c10112e */
[----:B------:R-:W-:Y:S05]  /*339b0*/  @P0 BRA `(.L_x_1107) ;  /* 0x00000000000c0947 */ /* 0x000fea0003800000 */
[----:B------:R-:W1:Y:S02]  /*339c0*/  LDG.E.U8 R2, desc[UR46][R10.64+0x138] ;  /* 0x0001382e0a027981 */ /* 0x000e64000c1e1100 */
[----:B-1----:R-:W-:-:S05]  /*339d0*/  PRMT R6, R2, 0x8880, RZ ;  /* 0x0000888002067816 */ /* 0x002fca00000000ff */
[----:B------:R-:W-:-:S07]  /*339e0*/  IMAD R3, R6, R17, RZ ;  /* 0x0000001106037224 */ /* 0x000fce00078e02ff */
.L_x_1107:
[----:B------:R-:W-:Y:S05]  /*339f0*/  BSYNC B1 ;  /* 0x0000000000017941 */ /* 0x000fea0003800000 */
.L_x_1106:
[----:B-1----:R-:W-:Y:S01]  /*33a00*/  @!P0 IMAD R7, R84, R16, R3 ;  /* 0x0000001054078224 */ /* 0x002fe200078e0203 */
[----:B------:R-:W-:Y:S04]  /*33a10*/  BSSY B1, `(.L_x_1108) ;  /* 0x0000006000017945 */ /* 0x000fe80003800000 */
[----:B------:R1:W-:Y:S01]  /*33a20*/  @!P0 STG.E.U8 desc[UR46][R4.64+0x138], R7 ;  /* 0x0001380704008986 */ /* 0x0003e2000c10112e */
[----:B------:R-:W-:Y:S05]  /*33a30*/  @P6 BRA `(.L_x_1109) ;  /* 0x00000000000c6947 */ /* 0x000fea0003800000 */
[----:B------:R-:W5:Y:S02]  /*33a40*/  LDG.E.U8 R2, desc[UR46][R10.64+0x139] ;  /* 0x0001392e0a027981 */ /* 0x000f64000c1e1100 */
[----:B-----5:R-:W-:-:S05]  /*33a50*/  PRMT R6, R2, 0x8880, RZ ;  /* 0x0000888002067816 */ /* 0x020fca00000000ff */
[----:B------:R-:W-:-:S07]  /*33a60*/  IMAD R3, R6, R17, RZ ;  /* 0x0000001106037224 */ /* 0x000fce00078e02ff */
.L_x_1109:
[----:B------:R-:W-:Y:S05]  /*33a70*/  BSYNC B1 ;  /* 0x0000000000017941 */ /* 0x000fea0003800000 */
.L_x_1108:
        /* <DEDUP_REMOVED lines=11> */
.L_x_1111:
[----:B------:R-:W-:Y:S05]  /*33b30*/  BSYNC B1 ;  /* 0x0000000000017941 */ /* 0x000fea0003800000 */
.L_x_1110:
        /* <DEDUP_REMOVED lines=8> */
.L_x_1113:
[----:B------:R-:W-:Y:S05]  /*33bc0*/  BSYNC B1 ;  /* 0x0000000000017941 */ /* 0x000fea0003800000 */
.L_x_1112:
        /* <DEDUP_REMOVED lines=11> */
.L_x_1115:
[----:B------:R-:W-:Y:S05]  /*33c80*/  BSYNC B1 ;  /* 0x0000000000017941 */ /* 0x000fea0003800000 */
.L_x_1114:
[----:B-1----:R-:W-:Y:S01]  /*33c90*/  @!P3 IMAD R9, R88, R16, R3 ;  /* 0x000000105809b224 */ /* 0x002fe200078e0203 */
[----:B------:R-:W-:Y:S04]  /*33ca0*/  BSSY B1, `(.L_x_1116) ;  /* 0x0000006000017945 */ /* 0x000fe80003800000 */
[----:B------:R1:W-:Y:S01]  /*33cb0*/  @!P3 STG.E.U8 desc[UR46][R4.64+0x140], R9 ;  /* 0x000140090400b986 */ /* 0x0003e2000c10112e */
[----:B------:R-:W-:Y:S05]  /*33cc0*/  @P5 BRA `(.L_x_1117) ;  /* 0x00000000000c5947 */ /* 0x000fea0003800000 */
[----:B------:R-:W5:Y:S02]  /*33cd0*/  LDG.E.U8 R2, desc[UR46][R10.64+0x141] ;  /* 0x0001412e0a027981 */ /* 0x000f64000c1e1100 */
[----:B-----5:R-:W-:-:S05]  /*33ce0*/  PRMT R8, R2, 0x8880, RZ ;  /* 0x0000888002087816 */ /* 0x020fca00000000ff */
[----:B------:R-:W-:-:S07]  /*33cf0*/  IMAD R3, R8, R17, RZ ;  /* 0x0000001108037224 */ /* 0x000fce00078e02ff */
.L_x_1117:
[----:B------:R-:W-:Y:S05]  /*33d00*/  BSYNC B1 ;  /* 0x0000000000017941 */ /* 0x000fea0003800000 */
.L_x_1116:
        /* <DEDUP_REMOVED lines=8> */
.L_x_1119:
[----:B------:R-:W-:Y:S05]  /*33d90*/  BSYNC B1 ;  /* 0x0000000000017941 */ /* 0x000fea0003800000 */
.L_x_1118:
        /* <DEDUP_REMOVED lines=13> */
.L_x_1121:
[----:B------:R-:W-:Y:S05]  /*33e70*/  BSYNC B1 ;  /* 0x0000000000017941 */ /* 0x000fea0003800000 */
.L_x_1120:
[----:B------:R-:W-:Y:S01]  /*33e80*/  @!P4 IMAD R91, R91, R16, R3 ;  /* 0x000000105b5bc224 */ /* 0x000fe200078e0203 */
[----:B------:R-:W-:Y:S04]  /*33e90*/  BSSY B1, `(.L_x_1122) ;  /* 0x0000006000017945 */ /* 0x000fe80003800000 */
[----:B------:R1:W-:Y:S01]  /*33ea0*/  @!P4 STG.E.U8 desc[UR46][R8.64+0x141], R91 ;  /* 0x0001415b0800c986 */ /* 0x0003e2000c10112e */
[----:B------:R-:W-:Y:S05]  /*33eb0*/  @P3 BRA `(.L_x_1123) ;  /* 0x00000000000c3947 */ /* 0x000fea0003800000 */
[----:B------:R-:W0:Y:S02]  /*33ec0*/  LDG.E.U8 R2, desc[UR46][R10.64+0x148] ;  /* 0x0001482e0a027981 */ /* 0x000e24000c1e1100 */
[----:B0-----:R-:W-:-:S05]  /*33ed0*/  PRMT R6, R2, 0x8880, RZ ;  /* 0x0000888002067816 */ /* 0x001fca00000000ff */
[----:B------:R-:W-:-:S07]  /*33ee0*/  IMAD R3, R6, R17, RZ ;  /* 0x0000001106037224 */ /* 0x000fce00078e02ff */
.L_x_1123:
[----:B------:R-:W-:Y:S05]  /*33ef0*/  BSYNC B1 ;  /* 0x0000000000017941 */ /* 0x000fea0003800000 */
.L_x_1122:
[----:B0-----:R-:W-:Y:S01]  /*33f00*/  @!P3 IMAD R7, R92, R16, R3 ;  /* 0x000000105c07b224 */ /* 0x001fe200078e0203 */
[----:B------:R-:W-:Y:S04]  /*33f10*/  BSSY B1, `(.L_x_1124) ;  /* 0x0000006000017945 */ /* 0x000fe80003800000 */
[----:B------:R0:W-:Y:S01]  /*33f20*/  @!P3 STG.E.U8 desc[UR46][R4.64+0x148], R7 ;  /* 0x000148070400b986 */ /* 0x0001e2000c10112e */
[----:B------:R-:W-:Y:S05]  /*33f30*/  @P6 BRA `(.L_x_1125) ;  /* 0x00000000000c6947 */ /* 0x000fea0003800000 */
[----:B------:R-:W5:Y:S02]  /*33f40*/  LDG.E.U8 R2, desc[UR46][R10.64+0x149] ;  /* 0x0001492e0a027981 */ /* 0x000f64000c1e1100 */
[----:B-----5:R-:W-:-:S05]  /*33f50*/  PRMT R6, R2, 0x8880, RZ ;  /* 0x0000888002067816 */ /* 0x020fca00000000ff */
[----:B------:R-:W-:-:S07]  /*33f60*/  IMAD R3, R6, R17, RZ ;  /* 0x0000001106037224 */ /* 0x000fce00078e02ff */
.L_x_1125:
[----:B------:R-:W-:Y:S05]  /*33f70*/  BSYNC B1 ;  /* 0x0000000000017941 */ /* 0x000fea0003800000 */
.L_x_1124:
        /* <DEDUP_REMOVED lines=11> */
.L_x_1127:
[----:B------:R-:W-:Y:S05]  /*34030*/  BSYNC B1 ;  /* 0x0000000000017941 */ /* 0x000fea0003800000 */
.L_x_1126:
        /* <DEDUP_REMOVED lines=8> */
.L_x_1129:
[----:B------:R-:W-:Y:S05]  /*340c0*/  BSYNC B1 ;  /* 0x0000000000017941 */ /* 0x000fea0003800000 */
.L_x_1128:
        /* <DEDUP_REMOVED lines=11> */
.L_x_1131:
[----:B------:R-:W-:Y:S05]  /*34180*/  BSYNC B1 ;  /* 0x0000000000017941 */ /* 0x000fea0003800000 */
.L_x_1130:
[----:B0-----:R-:W-:Y:S01]  /*34190*/  @!P0 IMAD R9, R96, R16, R3 ;  /* 0x0000001060098224 */ /* 0x001fe200078e0203 */
[----:B------:R-:W-:Y:S04]  /*341a0*/  BSSY B1, `(.L_x_1132) ;  /* 0x0000006000017945 */ /* 0x000fe80003800000 */
[----:B------:R0:W-:Y:S01]  /*341b0*/  @!P0 STG.E.U8 desc[UR46][R4.64+0x150], R9 ;  /* 0x0001500904008986 */ /* 0x0001e2000c10112e */
[----:B------:R-:W-:Y:S05]  /*341c0*/  @P5 BRA `(.L_x_1133) ;  /* 0x00000000000c5947 */ /* 0x000fea0003800000 */
[----:B------:R-:W5:Y:S02]  /*341d0*/  LDG.E.U8 R2, desc[UR46][R10.64+0x151] ;  /* 0x0001512e0a027981 */ /* 0x000f64000c1e1100 */
[----:B-----5:R-:W-:-:S05]  /*341e0*/  PRMT R8, R2, 0x8880, RZ ;  /* 0x0000888002087816 */ /* 0x020fca00000000ff */
[----:B------:R-:W-:-:S07]  /*341f0*/  IMAD R3, R8, R17, RZ ;  /* 0x0000001108037224 */ /* 0x000fce00078e02ff */
.L_x_1133:
[----:B------:R-:W-:Y:S05]  /*34200*/  BSYNC B1 ;  /* 0x0000000000017941 */ /* 0x000fea0003800000 */
.L_x_1132:
        /* <DEDUP_REMOVED lines=8> */
.L_x_1135:
[----:B------:R-:W-:Y:S05]  /*34290*/  BSYNC B1 ;  /* 0x0000000000017941 */ /* 0x000fea0003800000 */
.L_x_1134:
        /* <DEDUP_REMOVED lines=13> */
.L_x_1137:
[----:B------:R-:W-:Y:S05]  /*34370*/  BSYNC B1 ;  /* 0x0000000000017941 */ /* 0x000fea0003800000 */
.L_x_1136:
[----:B------:R-:W-:Y:S01]  /*34380*/  @!P4 IMAD R99, R99, R16, R3 ;  /* 0x000000106363c224 */ /* 0x000fe200078e0203 */
[----:B------:R-:W-:Y:S04]  /*34390*/  BSSY B1, `(.L_x_1138) ;  /* 0x0000006000017945 */ /* 0x000fe80003800000 */
[----:B------:R0:W-:Y:S01]  /*343a0*/  @!P4 STG.E.U8 desc[UR46][R8.64+0x151], R99 ;  /* 0x000151630800c986 */ /* 0x0001e2000c10112e */
[----:B------:R-:W-:Y:S05]  /*343b0*/  @P0 BRA `(.L_x_1139) ;  /* 0x00000000000c0947 */ /* 0x000fea0003800000 */
[----:B------:R-:W1:Y:S02]  /*343c0*/  LDG.E.U8 R2, desc[UR46][R10.64+0x158] ;  /* 0x0001582e0a027981 */ /* 0x000e64000c1e1100 */
[----:B-1----:R-:W-:-:S05]  /*343d0*/  PRMT R6, R2, 0x8880, RZ ;  /* 0x0000888002067816 */ /* 0x002fca00000000ff */
[----:B------:R-:W-:-:S07]  /*343e0*/  IMAD R3, R6, R17, RZ ;  /* 0x0000001106037224 */ /* 0x000fce00078e02ff */
.L_x_1139:
[----:B------:R-:W-:Y:S05]  /*343f0*/  BSYNC B1 ;  /* 0x0000000000017941 */ /* 0x000fea0003800000 */
.L_x_1138:
[----:B-1----:R-:W-:Y:S01]  /*34400*/  @!P0 IMAD R7, R100, R16, R3 ;  /* 0x0000001064078224 */ /* 0x002fe200078e0203 */
[----:B------:R-:W-:Y:S04]  /*34410*/  BSSY B1, `(.L_x_1140) ;  /* 0x0000006000017945 */ /* 0x000fe80003800000 */
[----:B------:R1:W-:Y:S01]  /*34420*/  @!P0 STG.E.U8 desc[UR46][R4.64+0x158], R7 ;  /* 0x0001580704008986 */ /* 0x0003e2000c10112e */
[----:B------:R-:W-:Y:S05]  /*34430*/  @P6 BRA `(.L_x_1141) ;  /* 0x00000000000c6947 */ /* 0x000fea0003800000 */
[----:B------:R-:W5:Y:S02]  /*34440*/  LDG.E.U8 R2, desc[UR46][R10.64+0x159] ;  /* 0x0001592e0a027981 */ /* 0x000f64000c1e1100 */
[----:B-----5:R-:W-:-:S05]  /*34450*/  PRMT R6, R2, 0x8880, RZ ;  /* 0x0000888002067816 */ /* 0x020fca00000000ff */
[----:B------:R-:W-:-:S07]  /*34460*/  IMAD R3, R6, R17, RZ ;  /* 0x0000001106037224 */ /* 0x000fce00078e02ff */
.L_x_1141:
[----:B------:R-:W-:Y:S05]  /*34470*/  BSYNC B1 ;  /* 0x0000000000017941 */ /* 0x000fea0003800000 */
.L_x_1140:
        /* <DEDUP_REMOVED lines=11> */
.L_x_1143:
[----:B------:R-:W-:Y:S05]  /*34530*/  BSYNC B1 ;  /* 0x0000000000017941 */ /* 0x000fea0003800000 */
.L_x_1142:
        /* <DEDUP_REMOVED lines=8> */
.L_x_1145:
[----:B------:R-:W-:Y:S05]  /*345c0*/  BSYNC B1 ;  /* 0x0000000000017941 */ /* 0x000fea0003800000 */
.L_x_1144:
        /* <DEDUP_REMOVED lines=11> */
.L_x_1147:
[----:B------:R-:W-:Y:S05]  /*34680*/  BSYNC B1 ;  /* 0x0000000000017941 */ /* 0x000fea0003800000 */
.L_x_1146:
[----:B-1----:R-:W-:Y:S01]  /*34690*/  @!P3 IMAD R9, R104, R16, R3 ;  /* 0x000000106809b224 */ /* 0x002fe200078e0203 */
[----:B------:R-:W-:Y:S04]  /*346a0*/  BSSY B1, `(.L_x_1148) ;  /* 0x0000006000017945 */ /* 0x000fe80003800000 */
[----:B------:R1:W-:Y:S01]  /*346b0*/  @!P3 STG.E.U8 desc[UR46][R4.64+0x160], R9 ;  /* 0x000160090400b986 */ /* 0x0003e2000c10112e */
[----:B------:R-:W-:Y:S05]  /*346c0*/  @P5 BRA `(.L_x_1149) ;  /* 0x00000000000c5947 */ /* 0x000fea0003800000 */
[----:B------:R-:W5:Y:S02]  /*346d0*/  LDG.E.U8 R2, desc[UR46][R10.64+0x161] ;  /* 0x0001612e0a027981 */ /* 0x000f64000c1e1100 */
[----:B-----5:R-:W-:-:S05]  /*346e0*/  PRMT R8, R2, 0x8880, RZ ;  /* 0x0000888002087816 */ /* 0x020fca00000000ff */
[----:B------:R-:W-:-:S07]  /*346f0*/  IMAD R3, R8, R17, RZ ;  /* 0x0000001108037224 */ /* 0x000fce00078e02ff */
.L_x_1149:
[----:B------:R-:W-:Y:S05]  /*34700*/  BSYNC B1 ;  /* 0x0000000000017941 */ /* 0x000fea0003800000 */
.L_x_1148:
        /* <DEDUP_REMOVED lines=8> */
.L_x_1151:
[----:B------:R-:W-:Y:S05]  /*34790*/  BSYNC B1 ;  /* 0x0000000000017941 */ /* 0x000fea0003800000 */
.L_x_1150:
        /* <DEDUP_REMOVED lines=13> */
.L_x_1153:
[----:B------:R-:W-:Y:S05]  /*34870*/  BSYNC B1 ;  /* 0x0000000000017941 */ /* 0x000fea0003800000 */
.L_x_1152:
[----:B------:R-:W-:Y:S01]  /*34880*/  @!P4 IMAD R107, R107, R16, R3 ;  /* 0x000000106b6bc224 */ /* 0x000fe200078e0203 */
[----:B------:R-:W-:Y:S04]  /*34890*/  BSSY B1, `(.L_x_1154) ;  /* 0x0000006000017945 */ /* 0x000fe80003800000 */
[----:B------:R1:W-:Y:S01]  /*348a0*/  @!P4 STG.E.U8 desc[UR46][R8.64+0x161], R107 ;  /* 0x0001616b0800c986 */ /* 0x0003e2000c10112e */
[----:B------:R-:W-:Y:S05]  /*348b0*/  @P3 BRA `(.L_x_1155) ;  /* 0x00000000000c3947 */ /* 0x000fea0003800000 */
[----:B------:R-:W0:Y:S02]  /*348c0*/  LDG.E.U8 R2, desc[UR46][R10.64+0x168] ;  /* 0x0001682e0a027981 */ /* 0x000e24000c1e1100 */
[----:B0-----:R-:W-:-:S05]  /*348d0*/  PRMT R6, R2, 0x8880, RZ ;  /* 0x0000888002067816 */ /* 0x001fca00000000ff */
[----:B------:R-:W-:-:S07]  /*348e0*/  IMAD R3, R6, R17, RZ ;  /* 0x0000001106037224 */ /* 0x000fce00078e02ff */
.L_x_1155:
[----:B------:R-:W-:Y:S05]  /*348f0*/  BSYNC B1 ;  /* 0x0000000000017941 */ /* 0x000fea0003800000 */
.L_x_1154:
[----:B0-----:R-:W-:Y:S01]  /*34900*/  @!P3 IMAD R7, R108, R16, R3 ;  /* 0x000000106c07b224 */ /* 0x001fe200078e0203 */
[----:B------:R-:W-:Y:S04]  /*34910*/  BSSY B1, `(.L_x_1156) ;  /* 0x0000006000017945 */ /* 0x000fe80003800000 */
[----:B------:R0:W-:Y:S01]  /*34920*/  @!P3 STG.E.U8 desc[UR46][R4.64+0x168], R7 ;  /* 0x000168070400b986 */ /* 0x0001e2000c10112e */
[----:B------:R-:W-:Y:S05]  /*34930*/  @P6 BRA `(.L_x_1157) ;  /* 0x00000000000c6947 */ /* 0x000fea0003800000 */
[----:B------:R-:W5:Y:S02]  /*34940*/  LDG.E.U8 R2, desc[UR46][R10.64+0x169] ;  /* 0x0001692e0a027981 */ /* 0x000f64000c1e1100 */
[----:B-----5:R-:W-:-:S05]  /*34950*/  PRMT R6, R2, 0x8880, RZ ;  /* 0x0000888002067816 */ /* 0x020fca00000000ff */
[----:B------:R-:W-:-:S07]  /*34960*/  IMAD R3, R6, R17, RZ ;  /* 0x0000001106037224 */ /* 0x000fce00078e02ff */
.L_x_1157:
[----:B------:R-:W-:Y:S05]  /*34970*/  BSYNC B1 ;  /* 0x0000000000017941 */ /* 0x000fea0003800000 */
.L_x_1156:
[----:B------:R-:W-:Y:S01]  /*34980*/  @!P6 IMAD R109, R109, R16, R3 ;  /* 0x000000106d6de224 */ /* 0x000fe200078e0203 */
[----:B------:R-:W-:Y:S01]  /*34990*/  @!P0 IADD3 R6, P4, R4, UR44, RZ ;  /* 0x0000002c04068c10 */ /* 0x000fe2000ff9e0ff */
[----:B------:R-:W-:Y:S01]  /*349a0*/  BSSY B1, `(.L_x_1158) ;  /* 0x000000a000017945 */ /* 0x000fe20003800000 */
[C---:B------:R-:W-:Y:S02]  /*349b0*/  ISETP.LT.OR P3, PT, R0.reuse, 0x171, !P1 ;  /* 0x000001710000780c */ /* 0x040fe40004f61670 */
[----:B------:R2:W-:Y:S01]  /*349c0*/  @!P6 STG.E.U8 desc[UR46][R4.64+0x169], R109 ;  /* 0x0001696d0400e986 */ /* 0x0005e2000c10112e */
[----:B0-----:R-:W-:Y:S02]  /*349d0*/  @!P0 IADD3.X R7, R5, UR43, RZ, P4, !PT ;  /* 0x0000002b05078c10 */ /* 0x001fe4000a7fe4ff */
[----:B------:R-:W-:Y:S02]  /*349e0*/  ISETP.LT.OR P6, PT, R0, 0x171, !P2 ;  /* 0x000001710000780c */ /* 0x000fe400057c1670 */
[----:B-1----:R-:W-:Y:S01]  /*349f0*/  @!P5 IADD3 R8, P4, R4, UR44, RZ ;  /* 0x0000002c0408dc10 */ /* 0x002fe2000ff9e0ff */
[----:B------:R-:W-:-:S12]  /*34a00*/  @P0 BRA `(.L_x_1159) ;  /* 0x00000000000c0947 */ /* 0x000fd80003800000 */
[----:B------:R-:W5:Y:S02]  /*34a10*/  LDG.E.U8 R2, desc[UR46][R12.64+0x168] ;  /* 0x0001682e0c027981 */ /* 0x000f64000c1e1100 */
[----:B-----5:R-:W-:-:S05]  /*34a20*/  PRMT R14, R2, 0x8880, RZ ;  /* 0x00008880020e7816 */ /* 0x020fca00000000ff */
[----:B------:R-:W-:-:S07]  /*34a30*/  IMAD R3, R14, R17, RZ ;  /* 0x000000110e037224 */ /* 0x000fce00078e02ff */
.L_x_1159:
[----:B------:R-:W-:Y:S05]  /*34a40*/  BSYNC B1 ;  /* 0x0000000000017941 */ /* 0x000fea0003800000 */
.L_x_1158:
        /* <DEDUP_REMOVED lines=8> */
.L_x_1161:
[----:B------:R-:W-:Y:S05]  /*34ad0*/  BSYNC B1 ;  /* 0x0000000000017941 */ /* 0x000fea0003800000 */
.L_x_1160:
[----:B------:R-:W-:Y:S01]  /*34ae0*/  @!P5 IMAD R111, R111, R16, R3 ;  /* 0x000000106f6fd224 */ /* 0x000fe200078e0203 */
[----:B------:R-:W-:Y:S04]  /*34af0*/  BSSY B1, `(.L_x_1162) ;  /* 0x0000006000017945 */ /* 0x000fe80003800000 */
[----:B------:R1:W-:Y:S01]  /*34b00*/  @!P5 STG.E.U8 desc[UR46][R8.64+0x169], R111 ;  /* 0x0001696f0800d986 */ /* 0x0003e2000c10112e */
[----:B------:R-:W-:Y:S05]  /*34b10*/  @P6 BRA `(.L_x_1163) ;  /* 0x00000000000c6947 */ /* 0x000fea0003800000 */
[----:B------:R-:W0:Y:S02]  /*34b20*/  LDG.E.U8 R2, desc[UR46][R10.64+0x170] ;  /* 0x0001702e0a027981 */ /* 0x000e24000c1e1100 */
[----:B0-----:R-:W-:-:S05]  /*34b30*/  PRMT R6, R2, 0x8880, RZ ;  /* 0x0000888002067816 */ /* 0x001fca00000000ff */
[----:B------:R-:W-:-:S07]  /*34b40*/  IMAD R3, R6, R17, RZ ;  /* 0x0000001106037224 */ /* 0x000fce00078e02ff */
.L_x_1163:
[----:B------:R-:W-:Y:S05]  /*34b50*/  BSYNC B1 ;  /* 0x0000000000017941 */ /* 0x000fea0003800000 */
.L_x_1162:
[----:B------:R-:W-:Y:S01]  /*34b60*/  ISETP.LT.OR P5, PT, R0, 0x172, !P2 ;  /* 0x000001720000780c */ /* 0x000fe200057a1670 */
[----:B-1----:R-:W-:Y:S01]  /*34b70*/  @!P6 IMAD R9, R112, R16, R3 ;  /* 0x000000107009e224 */ /* 0x002fe200078e0203 */
[----:B------:R-:W-:Y:S01]  /*34b80*/  BSSY B1, `(.L_x_1164) ;  /* 0x0000009000017945 */ /* 0x000fe20003800000 */
[C---:B------:R-:W-:Y:S02]  /*34b90*/  ISETP.LT.OR P4, PT, R0.reuse, 0x172, !P1 ;  /* 0x000001720000780c */ /* 0x040fe40004f81670 */
[----:B------:R-:W-:Y:S01]  /*34ba0*/  ISETP.LT.OR P0, PT, R0, 0x179, !P1 ;  /* 0x000001790000780c */ /* 0x000fe20004f01670 */
[----:B------:R1:W-:Y:S01]  /*34bb0*/  @!P6 STG.E.U8 desc[UR46][R4.64+0x170], R9 ;  /* 0x000170090400e986 */ /* 0x0003e2000c10112e */
[----:B0-----:R-:W-:-:S06]  /*34bc0*/  @!P3 IADD3 R6, P6, R4, UR44, RZ ;  /* 0x0000002c0406bc10 */ /* 0x001fcc000ffde0ff */
[----:B------:R-:W-:Y:S07]  /*34bd0*/  @P5 BRA `(.L_x_1165) ;  /* 0x00000000000c5947 */ /* 0x000fee0003800000 */
[----:B------:R-:W5:Y:S02]  /*34be0*/  LDG.E.U8 R2, desc[UR46][R10.64+0x171] ;  /* 0x0001712e0a027981 */ /* 0x000f64000c1e1100 */
[----:B-----5:R-:W-:-:S05]  /*34bf0*/  PRMT R8, R2, 0x8880, RZ ;  /* 0x0000888002087816 */ /* 0x020fca00000000ff */
[----:B------:R-:W-:-:S07]  /*34c00*/  IMAD R3, R8, R17, RZ ;  /* 0x0000001108037224 */ /* 0x000fce00078e02ff */
.L_x_1165:
[----:B------:R-:W-:Y:S05]  /*34c10*/  BSYNC B1 ;  /* 0x0000000000017941 */ /* 0x000fea0003800000 */
.L_x_1164:
        /* <DEDUP_REMOVED lines=8> */
.L_x_1167:
[----:B------:R-:W-:Y:S05]  /*34ca0*/  BSYNC B1 ;  /* 0x0000000000017941 */ /* 0x000fea0003800000 */
.L_x_1166:
[----:B------:R-:W-:Y:S01]  /*34cb0*/  @!P3 IMAD R15, R114, R16, R3 ;  /* 0x00000010720fb224 */ /* 0x000fe200078e0203 */
[----:B------:R-:W-:Y:S01]  /*34cc0*/  BSSY B1, `(.L_x_1168) ;  /* 0x000000b000017945 */ /* 0x000fe20003800000 */
[C---:B------:R-:W-:Y:S02]  /*34cd0*/  ISETP.LT.OR P5, PT, R0.reuse, 0x179, !P2 ;  /* 0x000001790000780c */ /* 0x040fe400057a1670 */
[----:B------:R-:W-:Y:S01]  /*34ce0*/  ISETP.LT.OR P2, PT, R0, 0x17a, !P2 ;  /* 0x0000017a0000780c */ /* 0x000fe20005741670 */
[----:B------:R0:W-:Y:S01]  /*34cf0*/  @!P3 STG.E.U8 desc[UR46][R6.64+0x170], R15 ;  /* 0x0001700f0600b986 */ /* 0x0001e2000c10112e */
[C---:B------:R-:W-:Y:S02]  /*34d00*/  @!P4 IADD3 R8, P3, R4.reuse, UR44, RZ ;  /* 0x0000002c0408cc10 */ /* 0x040fe4000ff7e0ff */
[----:B------:R-:W-:Y:S02]  /*34d10*/  @!P0 IADD3 R14, P6, R4, UR44, RZ ;  /* 0x0000002c040e8c10 */ /* 0x000fe4000ffde0ff */
[----:B-1----:R-:W-:Y:S01]  /*34d20*/  @!P4 IADD3.X R9, R5, UR43, RZ, P3, !PT ;  /* 0x0000002b0509cc10 */ /* 0x002fe20009ffe4ff */
[----:B------:R-:W-:Y:S10]  /*34d30*/  @P4 BRA `(.L_x_1169) ;  /* 0x00000000000c4947 */ /* 0x000ff40003800000 */
[----:B------:R-:W0:Y:S02]  /*34d40*/  LDG.E.U8 R2, desc[UR46][R12.64+0x171] ;  /* 0x0001712e0c027981 */ /* 0x000e24000c1e1100 */
[----:B0-----:R-:W-:-:S05]  /*34d50*/  PRMT R6, R2, 0x8880, RZ ;  /* 0x0000888002067816 */ /* 0x001fca00000000ff */
[----:B------:R-:W-:-:S07]  /*34d60*/  IMAD R3, R6, R17, RZ ;  /* 0x0000001106037224 */ /* 0x000fce00078e02ff */
.L_x_1169:
[----:B------:R-:W-:Y:S05]  /*34d70*/  BSYNC B1 ;  /* 0x0000000000017941 */ /* 0x000fea0003800000 */
.L_x_1168:
[----:B------:R-:W-:Y:S01]  /*34d80*/  @!P4 IMAD R115, R115, R16, R3 ;  /* 0x000000107373c224 */ /* 0x000fe200078e0203 */
[----:B------:R-:W-:Y:S04]  /*34d90*/  BSSY B1, `(.L_x_1170) ;  /* 0x0000006000017945 */ /* 0x000fe80003800000 */
[----:B------:R1:W-:Y:S01]  /*34da0*/  @!P4 STG.E.U8 desc[UR46][R8.64+0x171], R115 ;  /* 0x000171730800c986 */ /* 0x0003e2000c10112e */
[----:B------:R-:W-:Y:S05]  /*34db0*/  @P5 BRA `(.L_x_1171) ;  /* 0x00000000000c5947 */ /* 0x000fea0003800000 */
[----:B------:R-:W0:Y:S02]  /*34dc0*/  LDG.E.U8 R2, desc[UR46][R10.64+0x178] ;  /* 0x0001782e0a027981 */ /* 0x000e24000c1e1100 */
[----:B0-----:R-:W-:-:S05]  /*34dd0*/  PRMT R6, R2, 0x8880, RZ ;  /* 0x0000888002067816 */ /* 0x001fca00000000ff */
[----:B------:R-:W-:-:S07]  /*34de0*/  IMAD R3, R6, R17, RZ ;  /* 0x0000001106037224 */ /* 0x000fce00078e02ff */
.L_x_1171:
[----:B------:R-:W-:Y:S05]  /*34df0*/  BSYNC B1 ;  /* 0x0000000000017941 */ /* 0x000fea0003800000 */
.L_x_1170:
[----:B0-----:R-:W-:Y:S01]  /*34e00*/  @!P5 IMAD R7, R116, R16, R3 ;  /* 0x000000107407d224 */ /* 0x001fe200078e0203 */
[----:B------:R-:W-:Y:S04]  /*34e10*/  BSSY B1, `(.L_x_1172) ;  /* 0x0000006000017945 */ /* 0x000fe80003800000 */
[----:B------:R0:W-:Y:S01]  /*34e20*/  @!P5 STG.E.U8 desc[UR46][R4.64+0x178], R7 ;  /* 0x000178070400d986 */ /* 0x0001e2000c10112e */
[----:B------:R-:W-:Y:S05]  /*34e30*/  @P2 BRA `(.L_x_1173) ;  /* 0x00000000000c2947 */ /* 0x000fea0003800000 */
[----:B------:R-:W5:Y:S02]  /*34e40*/  LDG.E.U8 R2, desc[UR46][R10.64+0x179] ;  /* 0x0001792e0a027981 */ /* 0x000f64000c1e1100 */
[----:B-----5:R-:W-:-:S05]  /*34e50*/  PRMT R6, R2, 0x8880, RZ ;  /* 0x0000888002067816 */ /* 0x020fca00000000ff */
[----:B------:R-:W-:-:S07]  /*34e60*/  IMAD R3, R6, R17, RZ ;  /* 0x0000001106037224 */ /* 0x000fce00078e02ff */
.L_x_1173:
[----:B------:R-:W-:Y:S05]  /*34e70*/  BSYNC B1 ;  /* 0x0000000000017941 */ /* 0x000fea0003800000 */
.L_x_1172:
        /* <DEDUP_REMOVED lines=8> */
.L_x_1175:
[----:B------:R-:W-:Y:S05]  /*34f00*/  BSYNC B1 ;  /* 0x0000000000017941 */ /* 0x000fea0003800000 */
.L_x_1174:
[----:B0-----:R-:W-:Y:S01]  /*34f10*/  @!P0 IMAD R7, R118, R16, R3 ;  /* 0x0000001076078224 */ /* 0x001fe200078e0203 */
[----:B------:R-:W-:Y:S01]  /*34f20*/  ISETP.LT.OR P1, PT, R0, 0x17a, !P1 ;  /* 0x0000017a0000780c */ /* 0x000fe20004f21670 */
[----:B------:R-:W-:Y:S03]  /*34f30*/  BSSY B1, `(.L_x_1176) ;  /* 0x0000006000017945 */ /* 0x000fe60003800000 */
[----:B------:R0:W-:Y:S09]  /*34f40*/  @!P0 STG.E.U8 desc[UR46][R14.64+0x178], R7 ;  /* 0x000178070e008986 */ /* 0x0001f2000c10112e */
[----:B------:R-:W-:Y:S05]  /*34f50*/  @P1 BRA `(.L_x_1177) ;  /* 0x00000000000c1947 */ /* 0x000fea0003800000 */
[----:B------:R-:W5:Y:S02]  /*34f60*/  LDG.E.U8 R2, desc[UR46][R12.64+0x179] ;  /* 0x0001792e0c027981 */ /* 0x000f64000c1e1100 */
[----:B-----5:R-:W-:-:S05]  /*34f70*/  PRMT R0, R2, 0x8880, RZ ;  /* 0x0000888002007816 */ /* 0x020fca00000000ff */
[----:B------:R-:W-:-:S07]  /*34f80*/  IMAD R3, R0, R17, RZ ;  /* 0x0000001100037224 */ /* 0x000fce00078e02ff */
.L_x_1177:
[----:B------:R-:W-:Y:S05]  /*34f90*/  BSYNC B1 ;  /* 0x0000000000017941 */ /* 0x000fea0003800000 */
.L_x_1176:
[----:B------:R-:W-:Y:S01]  /*34fa0*/  IMAD R3, R119, R16, R3 ;  /* 0x0000001077037224 */ /* 0x000fe200078e0203 */
[----:B------:R-:W-:Y:S06]  /*34fb0*/  @P1 BRA `(.L_x_1178) ;  /* 0x000000b400741947 */ /* 0x000fec0003800000 */
[----:B--234-:R-:W-:-:S04]  /*34fc0*/  IADD3 R4, P0, R4, UR44, RZ ;  /* 0x0000002c04047c10 */ /* 0x01cfc8000ff1e0ff */
[----:B------:R-:W-:-:S05]  /*34fd0*/  IADD3.X R5, R5, UR43, RZ, P0, !PT ;  /* 0x0000002b05057c10 */ /* 0x000fca00087fe4ff */
[----:B------:R2:W-:Y:S01]  /*34fe0*/  STG.E.U8 desc[UR46][R4.64+0x179], R3 ;  /* 0x0001790304007986 */ /* 0x0005e2000c10112e */
[----:B------:R-:W-:Y:S05]  /*34ff0*/  BRA `(.L_x_1178) ;  /* 0x000000b400647947 */ /* 0x000fea0003800000 */
.L_x_29:
[----:B------:R-:W2:Y:S01]  /*35000*/  LDL.LU R3, [R1+0x480] ;  /* 0x0004800001037983 */ /* 0x000ea20000300800 */
[----:B------:R-:W-:Y:S01]  /*35010*/  ISETP.GE.AND P3, PT, R19, 0x1, PT ;  /* 0x000000011300780c */ /* 0x000fe20003f66270 */
[----:B------:R-:W-:Y:S02]  /*35020*/  ULDC.64 UR4, c[0x0][0x5c0] ;  /* 0x0001700000047ab9 */ /* 0x000fe40000000a00 */
[----:B------:R-:W3:Y:S01]  /*35030*/  LDL.LU R4, [R1+0x484] ;  /* 0x0004840001047983 */ /* 0x000ee20000300800 */
[----:B------:R-:W-:-:S03]  /*35040*/  ISETP.LT.OR P0, PT, R0, 0x1, !P3 ;  /* 0x000000010000780c */ /* 0x000fc60005f01670 */
[----:B------:R-:W4:Y:S01]  /*35050*/  LDL.LU R6, [R1+0x510] ;  /* 0x0005100001067983 */ /* 0x000f220000300800 */
[----:B------:R-:W-:-:S03]  /*35060*/  IADD3 R8, P1, R8, UR4, RZ ;  /* 0x0000000408087c10 */ /* 0x000fc6000ff3e0ff */
[----:B------:R-:W5:Y:S04]  /*35070*/  LDL.LU R10, [R1+0x514] ;  /* 0x00051400010a7983 */ /* 0x000f680000300800 */
[----:B------:R-:W5:Y:S01]  /*35080*/  LDL.LU R7, [R1+0x518] ;  /* 0x0005180001077983 */ /* 0x000f620000300800 */
[----:B------:R-:W-:-:S03]  /*35090*/  IADD3.X R9, R14, UR5, RZ, P1, !PT ;  /* 0x000000050e097c10 */ /* 0x000fc60008ffe4ff */
[----:B------:R-:W5:Y:S04]  /*350a0*/  LDL.LU R235, [R1+0x590] ;  /* 0x0005900001eb7983 */ /* 0x000f680000300800 */
        /* <DEDUP_REMOVED lines=27> */
[----:B------:R-:W5:Y:S01]  /*35260*/  LDL.LU R14, [R1+0x58c] ;  /* 0x00058c00010e7983 */ /* 0x000f620000300800 */
[----:B------:R-:W-:-:S04]  /*35270*/  ISETP.GE.AND P1, PT, R19, 0x9, PT ;  /* 0x000000091300780c */ /* 0x000fc80003f26270 */
[----:B------:R-:W-:Y:S01]  /*35280*/  ISETP.LT.OR P2, PT, R0, 0x1, !P1 ;  /* 0x000000010000780c */ /* 0x000fe20004f41670 */
[----:B--2---:R-:W-:-:S05]  /*35290*/  @!P0 IMAD R3, R3, R16, RZ ;  /* 0x0000001003038224 */ /* 0x004fca00078e02ff */
[----:B------:R3:W-:Y:S01]  /*352a0*/  @!P0 STG.E.U8 desc[UR46][R8.64], R3 ;  /* 0x0000000308008986 */ /* 0x0007e2000c10112e */
[----:B------:R-:W-:-:S13]  /*352b0*/  ISETP.LT.OR P0, PT, R0, 0x2, !P3 ;  /* 0x000000020000780c */ /* 0x000fda0005f01670 */
[----:B---3--:R-:W-:Y:S02]  /*352c0*/  @!P0 IMAD R3, R4, R16, RZ ;  /* 0x0000001004038224 */ /* 0x008fe400078e02ff */
[----:B------:R-:W-:Y:S02]  /*352d0*/  @!P0 IMAD.MOV.U32 R4, RZ, RZ, R8 ;  /* 0x000000ffff048224 */ /* 0x000fe400078e0008 */
[----:B------:R-:W-:-:S05]  /*352e0*/  @!P0 IMAD.MOV.U32 R5, RZ, RZ, R9 ;  /* 0x000000ffff058224 */ /* 0x000fca00078e0009 */
[----:B------:R0:W-:Y:S04]  /*352f0*/  @!P0 STG.E.U8 desc[UR46][R4.64+0x1], R3 ;  /* 0x0000010304008986 */ /* 0x0001e8000c10112e */
[----:B0-----:R-:W2:Y:S01]  /*35300*/  LDL.LU R3, [R1+0x488] ;  /* 0x0004880001037983 */ /* 0x001ea20000300800 */
[----:B------:R-:W-:Y:S02]  /*35310*/  @!P2 IADD3 R4, P4, R8, UR44, RZ ;  /* 0x0000002c0804ac10 */ /* 0x000fe4000ff9e0ff */
[----:B------:R-:W-:Y:S02]  /*35320*/  ISETP.LT.OR P0, PT, R0, 0x2, !P1 ;  /* 0x000000020000780c */ /* 0x000fe40004f01670 */
[----:B------:R-:W-:Y:S01]  /*35330*/  @!P2 IADD3.X R5, R9, UR43, RZ, P4, !PT ;  /* 0x0000002b0905ac10 */ /* 0x000fe2000a7fe4ff */
[----:B--2---:R-:W-:-:S05]  /*35340*/  @!P2 IMAD R3, R3, R16, RZ ;  /* 0x000000100303a224 */ /* 0x004fca00078e02ff */
        /* <DEDUP_REMOVED lines=8> */
[----:B------:R-:W-:Y:S01]  /*353d0*/  @!P2 IMAD.MOV.U32 R4, RZ, RZ, R8 ;  /* 0x000000ffff04a224 */ /* 0x000fe200078e0008 */
[----:B------:R-:W-:Y:S01]  /*353e0*/  ISETP.LT.OR P0, PT, R0, 0xa, !P3 ;  /* 0x0000000a0000780c */ /* 0x000fe20005f01670 */
[----:B--2---:R-:W-:Y:S02]  /*353f0*/  @!P2 IMAD R3, R5, R16, RZ ;  /* 0x000000100503a224 */ /* 0x004fe400078e02ff */
[----:B------:R-:W-:-:S05]  /*35400*/  @!P2 IMAD.MOV.U32 R5, RZ, RZ, R9 ;  /* 0x000000ffff05a224 */ /* 0x000fca00078e0009 */
        /* <DEDUP_REMOVED lines=177> */
[C---:B------:R-:W-:Y:S02]  /*35f20*/  ISETP.LT.OR P2, PT, R0.reuse, 0x42, !P1 ;  /* 0x000000420000780c */ /* 0x040fe40004f41670 */
[----:B------:R-:W-:Y:S02]  /*35f30*/  @!P5 IADD3.X R5, R9, UR43, RZ, P0, !PT ;  /* 0x0000002b0905dc10 */ /* 0x000fe400087fe4ff */
[----:B------:R-:W-:Y:S01]  /*35f40*/  ISETP.LT.OR P4, PT, R0, 0x49, !P3 ;  /* 0x000000490000780c */ /* 0x000fe20005f81670 */
[----:B--2---:R-:W-:-:S05]  /*35f50*/  @!P5 IMAD R3, R3, R16, RZ ;  /* 0x000000100303d224 */ /* 0x004fca00078e02ff */
[----:B------:R0:W-:Y:S04]  /*35f60*/  @!P5 STG.E.U8 desc[UR46][R4.64+0x40], R3 ;  /* 0x000040030400d986 */ /* 0x0001e8000c10112e */
[----:B0-----:R-:W2:Y:S01]  /*35f70*/  LDL.LU R3, [R1+0x50c] ;  /* 0x00050c0001037983 */ /* 0x001ea20000300800 */
[----:B------:R-:W-:Y:S02]  /*35f80*/  @!P2 IADD3 R4, P6, R8, UR44, RZ ;  /* 0x0000002c0804ac10 */ /* 0x000fe4000ffde0ff */
[----:B----4-:R-:W-:Y:S01]  /*35f90*/  @!P4 IMAD R6, R6, R16, RZ ;  /* 0x000000100606c224 */ /* 0x010fe200078e02ff */
[C---:B------:R-:W-:Y:S02]  /*35fa0*/  ISETP.LT.OR P0, PT, R0.reuse, 0x49, !P1 ;  /* 0x000000490000780c */ /* 0x040fe40004f01670 */
[----:B------:R-:W-:-:S02]  /*35fb0*/  ISETP.LT.OR P5, PT, R0, 0x4a, !P3 ;  /* 0x0000004a0000780c */ /* 0x000fc40005fa1670 */
[----:B------:R-:W-:-:S11]  /*35fc0*/  @!P2 IADD3.X R5, R9, UR43, RZ, P6, !PT ;  /* 0x0000002b0905ac10 */ /* 0x000fd6000b7fe4ff */
[-C--:B-----5:R-:W-:Y:S02]  /*35fd0*/  @!P5 IMAD R10, R10, R16.reuse, RZ ;  /* 0x000000100a0ad224 */ /* 0x0a0fe400078e02ff */
[----:B--2---:R-:W-:-:S05]  /*35fe0*/  @!P2 IMAD R3, R3, R16, RZ ;  /* 0x000000100303a224 */ /* 0x004fca00078e02ff */
[----:B------:R0:W-:Y:S02]  /*35ff0*/  @!P2 STG.E.U8 desc[UR46][R4.64+0x41], R3 ;  /* 0x000041030400a986 */ /* 0x0001e4000c10112e */
[--C-:B0-----:R-:W-:Y:S02]  /*36000*/  @!P4 IMAD.MOV.U32 R4, RZ, RZ, R8.reuse ;  /* 0x000000ffff04c224 */ /* 0x101fe400078e0008 */
[--C-:B------:R-:W-:Y:S02]  /*36010*/  @!P4 IMAD.MOV.U32 R5, RZ, RZ, R9.reuse ;  /* 0x000000ffff05c224 */ /* 0x100fe400078e0009 */
[----:B------:R-:W-:Y:S02]  /*36020*/  @!P0 IMAD R3, R7, R16, RZ ;  /* 0x0000001007038224 */ /* 0x000fe400078e02ff */
[----:B------:R-:W-:Y:S01]  /*36030*/  @!P5 IMAD.MOV.U32 R7, RZ, RZ, R9 ;  /* 0x000000ffff07d224 */ /* 0x000fe200078e0009 */
[----:B------:R0:W-:Y:S01]  /*36040*/  @!P4 STG.E.U8 desc[UR46][R4.64+0x48], R6 ;  /* 0x000048060400c986 */ /* 0x0001e2000c10112e */
[----:B------:R-:W-:Y:S01]  /*36050*/  ISETP.LT.OR P4, PT, R0, 0x4a, !P1 ;  /* 0x0000004a0000780c */ /* 0x000fe20004f81670 */
[----:B0-----:R-:W-:Y:S01]  /*36060*/  @!P5 IMAD.MOV.U32 R6, RZ, RZ, R8 ;  /* 0x000000ffff06d224 */ /* 0x001fe200078e0008 */
[----:B------:R-:W-:-:S04]  /*36070*/  @!P0 IADD3 R4, P2, R8, UR44, RZ ;  /* 0x0000002c08048c10 */ /* 0x000fc8000ff5e0ff */
[----:B------:R0:W-:Y:S01]  /*36080*/  @!P5 STG.E.U8 desc[UR46][R6.64+0x49], R10 ;  /* 0x0000490a0600d986 */ /* 0x0001e2000c10112e */
[----:B------:R-:W-:-:S03]  /*36090*/  @!P0 IADD3.X R5, R9, UR43, RZ, P2, !PT ;  /* 0x0000002b09058c10 */ /* 0x000fc600097fe4ff */
[----:B0-----:R-:W2:Y:S04]  /*360a0*/  LDL.LU R10, [R1+0x51c] ;  /* 0x00051c00010a7983 */ /* 0x001ea80000300800 */
[----:B------:R-:W3:Y:S04]  /*360b0*/  LDL.LU R6, [R1+0x520] ;  /* 0x0005200001067983 */ /* 0x000ee80000300800 */
[----:B------:R-:W4:Y:S01]  /*360c0*/  LDL.LU R7, [R1+0x524] ;  /* 0x0005240001077983 */ /* 0x000f220000300800 */
[C---:B------:R-:W-:Y:S02]  /*360d0*/  ISETP.LT.OR P2, PT, R0.reuse, 0x51, !P3 ;  /* 0x000000510000780c */ /* 0x040fe40005f41670 */
[C---:B------:R-:W-:Y:S01]  /*360e0*/  ISETP.LT.OR P5, PT, R0.reuse, 0x52, !P3 ;  /* 0x000000520000780c */ /* 0x040fe20005fa1670 */
[----:B------:R0:W-:Y:S01]  /*360f0*/  @!P0 STG.E.U8 desc[UR46][R4.64+0x48], R3 ;  /* 0x0000480304008986 */ /* 0x0001e2000c10112e */
[----:B------:R-:W-:-:S02]  /*36100*/  ISETP.LT.OR P0, PT, R0, 0x51, !P1 ;  /* 0x000000510000780c */ /* 0x000fc40004f01670 */
[----:B0-----:R-:W-:-:S04]  /*36110*/  @!P4 IADD3 R4, P6, R8, UR44, RZ ;  /* 0x0000002c0804cc10 */ /* 0x001fc8000ffde0ff */
[----:B------:R-:W-:Y:S01]  /*36120*/  @!P4 IADD3.X R5, R9, UR43, RZ, P6, !PT ;  /* 0x0000002b0905cc10 */ /* 0x000fe2000b7fe4ff */
[----:B--2---:R-:W-:-:S05]  /*36130*/  @!P4 IMAD R3, R10, R16, RZ ;  /* 0x000000100a03c224 */ /* 0x004fca00078e02ff */
[----:B------:R3:W-:Y:S01]  /*36140*/  @!P4 STG.E.U8 desc[UR46][R4.64+0x49], R3 ;  /* 0x000049030400c986 */ /* 0x0007e2000c10112e */
[----:B------:R-:W-:Y:S01]  /*36150*/  ISETP.LT.OR P4, PT, R0, 0x52, !P1 ;  /* 0x000000520000780c */ /* 0x000fe20004f81670 */
[-C--:B----4-:R-:W-:Y:S02]  /*36160*/  @!P5 IMAD R10, R7, R16.reuse, RZ ;  /* 0x00000010070ad224 */ /* 0x090fe400078e02ff */
[----:B------:R-:W-:Y:S02]  /*36170*/  @!P2 IMAD.MOV.U32 R7, RZ, RZ, R9 ;  /* 0x000000ffff07a224 */ /* 0x000fe400078e0009 */
[----:B---3--:R-:W-:Y:S01]  /*36180*/  @!P2 IMAD R3, R6, R16, RZ ;  /* 0x000000100603a224 */ /* 0x008fe200078e02ff */
[----:B------:R-:W-:Y:S01]  /*36190*/  @!P0 IADD3 R4, P6, R8, UR44, RZ ;  /* 0x0000002c08048c10 */ /* 0x000fe2000ffde0ff */
[----:B------:R-:W-:-:S05]  /*361a0*/  @!P2 IMAD.MOV.U32 R6, RZ, RZ, R8 ;  /* 0x000000ffff06a224 */ /* 0x000fca00078e0008 */
[----:B------:R0:W-:Y:S04]  /*361b0*/  @!P2 STG.E.U8 desc[UR46][R6.64+0x50], R3 ;  /* 0x000050030600a986 */ /* 0x0001e8000c10112e */
[----:B0-----:R-:W2:Y:S01]  /*361c0*/  LDL.LU R7, [R1+0x528] ;  /* 0x0005280001077983 */ /* 0x001ea20000300800 */
[----:B------:R-:W-:Y:S01]  /*361d0*/  @!P5 IMAD.MOV.U32 R6, RZ, RZ, R8 ;  /* 0x000000ffff06d224 */ /* 0x000fe200078e0008 */
[----:B------:R-:W-:Y:S01]  /*361e0*/  @!P0 IADD3.X R5, R9, UR43, RZ, P6, !PT ;  /* 0x0000002b09058c10 */ /* 0x000fe2000b7fe4ff */
[----:B--2---:R-:W-:Y:S02]  /*361f0*/  @!P0 IMAD R3, R7, R16, RZ ;  /* 0x0000001007038224 */ /* 0x004fe400078e02ff */
[----:B------:R-:W-:-:S05]  /*36200*/  @!P5 IMAD.MOV.U32 R7, RZ, RZ, R9 ;  /* 0x000000ffff07d224 */ /* 0x000fca00078e0009 */
[----:B------:R0:W-:Y:S04]  /*36210*/  @!P5 STG.E.U8 desc[UR46][R6.64+0x51], R10 ;  /* 0x0000510a0600d986 */ /* 0x0001e8000c10112e */
[----:B0-----:R-:W2:Y:S04]  /*36220*/  LDL.LU R10, [R1+0x52c] ;  /* 0x00052c00010a7983 */ /* 0x001ea80000300800 */
[----:B------:R-:W3:Y:S04]  /*36230*/  LDL.LU R6, [R1+0x530] ;  /* 0x0005300001067983 */ /* 0x000ee80000300800 */
[----:B------:R-:W4:Y:S01]  /*36240*/  LDL.LU R7, [R1+0x534] ;  /* 0x0005340001077983 */ /* 0x000f220000300800 */
[----:B------:R-:W-:-:S02]  /*36250*/  ISETP.LT.OR P2, PT, R0, 0x59, !P3 ;  /* 0x000000590000780c */ /* 0x000fc40005f41670 */
[C---:B------:R-:W-:Y:S01]  /*36260*/  ISETP.LT.OR P5, PT, R0.reuse, 0x5a, !P3 ;  /* 0x0000005a0000780c */ /* 0x040fe20005fa1670 */
[----:B------:R0:W-:Y:S01]  /*36270*/  @!P0 STG.E.U8 desc[UR46][R4.64+0x50], R3 ;  /* 0x0000500304008986 */ /* 0x0001e2000c10112e */
[----:B------:R-:W-:Y:S02]  /*36280*/  ISETP.LT.OR P0, PT, R0, 0x59, !P1 ;  /* 0x000000590000780c */ /* 0x000fe40004f01670 */
        /* <DEDUP_REMOVED lines=133> */
[----:B------:R-:W-:Y:S02]  /*36ae0*/  @!P0 IADD3.X R5, R9, UR43, RZ, P6, !PT ;  /* 0x0000002b09058c10 */ /* 0x000fe4000b7fe4ff */
[----:B------:R-:W-:Y:S02]  /*36af0*/  ISETP.LT.OR P2, PT, R0, 0x89, !P3 ;  /* 0x000000890000780c */ /* 0x000fe40005f41670 */
[----:B------:R-:W-:Y:S01]  /*36b00*/  LOP3.LUT R18, R18, 0xffffffbf, RZ, 0xc0, !PT ;  /* 0xffffffbf12127812 */ /* 0x000fe200078ec0ff */
[----:B------:R-:W-:-:S03]  /*36b10*/  USHF.L.U64.HI UR4, UR10, 0x7, UR11 ;  /* 0x000000070a047899 */ /* 0x000fc6000801020b */
[----:B------:R-:W-:Y:S01]  /*36b20*/  @P3 LOP3.LUT R18, R18, 0x40, RZ, 0xfc, !PT ;  /* 0x0000004012123812 */ /* 0x000fe200078efcff */
[----:B--2---:R-:W-:Y:S02]  /*36b30*/  @!P0 IMAD R3, R7, R16, RZ ;  /* 0x0000001007038224 */ /* 0x004fe400078e02ff */
[----:B------:R-:W-:-:S05]  /*36b40*/  @!P5 IMAD.MOV.U32 R7, RZ, RZ, R9 ;  /* 0x000000ffff07d224 */ /* 0x000fca00078e0009 */
[----:B------:R0:W-:Y:S01]  /*36b50*/  @!P5 STG.E.U8 desc[UR46][R6.64+0x81], R10 ;  /* 0x0000810a0600d986 */ /* 0x0001e2000c10112e */
[----:B------:R-:W-:-:S03]  /*36b60*/  ISETP.LT.OR P5, PT, R0, 0x8a, !P3 ;  /* 0x0000008a0000780c */ /* 0x000fc60005fa1670 */
[----:B------:R1:W-:Y:S01]  /*36b70*/  @!P0 STG.E.U8 desc[UR46][R4.64+0x80], R3 ;  /* 0x0000800304008986 */ /* 0x0003e2000c10112e */
[----:B------:R-:W-:Y:S01]  /*36b80*/  ISETP.LT.OR P0, PT, R0, 0x89, !P1 ;  /* 0x000000890000780c */ /* 0x000fe20004f01670 */
[----:B0-----:R-:W-:Y:S02]  /*36b90*/  @!P2 IMAD.MOV.U32 R6, RZ, RZ, R8 ;  /* 0x000000ffff06a224 */ /* 0x001fe400078e0008 */
[----:B------:R-:W-:Y:S01]  /*36ba0*/  @!P2 IMAD.MOV.U32 R7, RZ, RZ, R9 ;  /* 0x000000ffff07a224 */ /* 0x000fe200078e0009 */
[----:B-1----:R-:W-:Y:S01]  /*36bb0*/  @!P4 IADD3 R4, P6, R8, UR44, RZ ;  /* 0x0000002c0804cc10 */ /* 0x002fe2000ffde0ff */
[----:B------:R-:W-:-:S04]  /*36bc0*/  @!P4 IMAD R3, R14, R16, RZ ;  /* 0x000000100e03c224 */ /* 0x000fc800078e02ff */
[-C--:B------:R-:W-:Y:S01]  /*36bd0*/  @!P5 IMAD R10, R234, R16.reuse, RZ ;  /* 0x00000010ea0ad224 */ /* 0x080fe200078e02ff */
[----:B------:R-:W-:Y:S01]  /*36be0*/  @!P4 IADD3.X R5, R9, UR43, RZ, P6, !PT ;  /* 0x0000002b0905cc10 */ /* 0x000fe2000b7fe4ff */
[----:B------:R-:W2:Y:S04]  /*36bf0*/  LDL.LU R14, [R1+0x414] ;  /* 0x00041400010e7983 */ /* 0x000ea80000300800 */
[----:B------:R0:W-:Y:S01]  /*36c00*/  @!P4 STG.E.U8 desc[UR46][R4.64+0x81], R3 ;  /* 0x000081030400c986 */ /* 0x0001e2000c10112e */
[----:B------:R-:W-:Y:S01]  /*36c10*/  ISETP.LT.OR P4, PT, R0, 0x8a, !P1 ;  /* 0x0000008a0000780c */ /* 0x000fe20004f81670 */
[----:B0-----:R-:W-:Y:S01]  /*36c20*/  @!P2 IMAD R3, R235, R16, RZ ;  /* 0x00000010eb03a224 */ /* 0x001fe200078e02ff */
[----:B------:R-:W-:Y:S01]  /*36c30*/  @!P0 IADD3 R4, P6, R8, UR44, RZ ;  /* 0x0000002c08048c10 */ /* 0x000fe2000ffde0ff */
[----:B------:R-:W3:Y:S03]  /*36c40*/  LDL.LU R235, [R1+0x418] ;  /* 0x0004180001eb7983 */ /* 0x000ee60000300800 */
[----:B------:R-:W-:Y:S01]  /*36c50*/  @!P0 IADD3.X R5, R9, UR43, RZ, P6, !PT ;  /* 0x0000002b09058c10 */ /* 0x000fe2000b7fe4ff */
[----:B------:R0:W-:Y:S01]  /*36c60*/  @!P2 STG.E.U8 desc[UR46][R6.64+0x88], R3 ;  /* 0x000088030600a986 */ /* 0x0001e2000c10112e */
[----:B------:R-:W-:-:S03]  /*36c70*/  ISETP.LT.OR P2, PT, R0, 0x91, !P3 ;  /* 0x000000910000780c */ /* 0x000fc60005f41670 */
[----:B------:R-:W4:Y:S01]  /*36c80*/  LDL.LU R234, [R1+0x41c] ;  /* 0x00041c0001ea7983 */ /* 0x000f220000300800 */
[----:B0-----:R-:W-:Y:S02]  /*36c90*/  @!P5 IMAD.MOV.U32 R6, RZ, RZ, R8 ;  /* 0x000000ffff06d224 */ /* 0x001fe400078e0008 */
[----:B------:R-:W-:Y:S02]  /*36ca0*/  @!P5 IMAD.MOV.U32 R7, RZ, RZ, R9 ;  /* 0x000000ffff07d224 */ /* 0x000fe400078e0009 */
[----:B------:R-:W-:Y:S02]  /*36cb0*/  @!P0 IMAD R3, R233, R16, RZ ;  /* 0x00000010e9038224 */ /* 0x000fe400078e02ff */
[----:B------:R-:W5:Y:S04]  /*36cc0*/  LDL.LU R233, [R1+0x420] ;  /* 0x0004200001e97983 */ /* 0x000f680000300800 */
        /* <DEDUP_REMOVED lines=10> */
[----:B------:R-:W5:Y:S04]  /*36d70*/  LDL.LU R232, [R1+0x424] ;  /* 0x0004240001e87983 */ /* 0x000f680000300800 */
[----:B------:R0:W-:Y:S01]  /*36d80*/  @!P4 STG.E.U8 desc[UR46][R4.64+0x89], R3 ;  /* 0x000089030400c986 */ /* 0x0001e2000c10112e */
[----:B------:R-:W-:Y:S01]  /*36d90*/  ISETP.LT.OR P4, PT, R0, 0x92, !P1 ;  /* 0x000000920000780c */ /* 0x000fe20004f81670 */
[----:B0-----:R-:W-:Y:S01]  /*36da0*/  @!P2 IMAD R3, R231, R16, RZ ;  /* 0x00000010e703a224 */ /* 0x001fe200078e02ff */
[----:B------:R-:W-:Y:S01]  /*36db0*/  @!P0 IADD3 R4, P6, R8, UR44, RZ ;  /* 0x0000002c08048c10 */ /* 0x000fe2000ffde0ff */
[----:B------:R-:W5:Y:S03]  /*36dc0*/  LDL.LU R231, [R1+0x428] ;  /* 0x0004280001e77983 */ /* 0x000f660000300800 */
[----:B------:R-:W-:Y:S01]  /*36dd0*/  @!P0 IADD3.X R5, R9, UR43, RZ, P6, !PT ;  /* 0x0000002b09058c10 */ /* 0x000fe2000b7fe4ff */
[----:B------:R0:W-:Y:S01]  /*36de0*/  @!P2 STG.E.U8 desc[UR46][R6.64+0x90], R3 ;  /* 0x000090030600a986 */ /* 0x0001e2000c10112e */
[----:B------:R-:W-:-:S03]  /*36df0*/  ISETP.LT.OR P2, PT, R0, 0x99, !P3 ;  /* 0x000000990000780c */ /* 0x000fc60005f41670 */
[----:B------:R-:W5:Y:S01]  /*36e00*/  LDL.LU R230, [R1+0x42c] ;  /* 0x00042c0001e67983 */ /* 0x000f620000300800 */
        /* <DEDUP_REMOVED lines=46> */
[----:B------:R-:W-:-:S02]  /*370f0*/  ISETP.LT.OR P2, PT, R0, 0xa9, !P1 ;  /* 0x000000a90000780c */ /* 0x000fc40004f41670 */
[C---:B------:R-:W-:Y:S01]  /*37100*/  ISETP.LT.OR P6, PT, R0.reuse, 0xaa, !P3 ;  /* 0x000000aa0000780c */ /* 0x040fe20005fc1670 */
        /* <DEDUP_REMOVED lines=8> */
[----:B0-----:R-:W-:-:S09]  /*37190*/  @!P6 IMAD R10, R218, R16, RZ ;  /* 0x00000010da0ae224 */ /* 0x001fd200078e02ff */
[----:B------:R-:W-:Y:S01]  /*371a0*/  @!P5 IMAD.MOV.U32 R6, RZ, RZ, R8 ;  /* 0x000000ffff06d224 */ /* 0x000fe200078e0008 */
[----:B-1----:R-:W-:Y:S01]  /*371b0*/  @!P4 IADD3 R4, P0, R8, UR44, RZ ;  /* 0x0000002c0804cc10 */ /* 0x002fe2000ff1e0ff */
[----:B------:R-:W-:Y:S02]  /*371c0*/  @!P4 IMAD R3, R220, R16, RZ ;  /* 0x00000010dc03c224 */ /* 0x000fe400078e02ff */
[----:B------:R-:W-:Y:S01]  /*371d0*/  @!P5 IMAD.MOV.U32 R7, RZ, RZ, R9 ;  /* 0x000000ffff07d224 */ /* 0x000fe200078e0009 */
[----:B------:R-:W-:Y:S01]  /*371e0*/  @!P4 IADD3.X R5, R9, UR43, RZ, P0, !PT ;  /* 0x0000002b0905cc10 */ /* 0x000fe200087fe4ff */
[----:B------:R-:W5:Y:S01]  /*371f0*/  LDL.LU R220, [R1+0x454] ;  /* 0x0004540001dc7983 */ /* 0x000f620000300800 */
[----:B------:R-:W-:-:S03]  /*37200*/  ISETP.LT.OR P0, PT, R0, 0xaa, !P1 ;  /* 0x000000aa0000780c */ /* 0x000fc60004f01670 */
[----:B------:R0:W-:Y:S02]  /*37210*/  @!P4 STG.E.U8 desc[UR46][R4.64+0xa1], R3 ;  /* 0x0000a1030400c986 */ /* 0x0001e4000c10112e */
        /* <DEDUP_REMOVED lines=15> */
[----:B0-----:R-:W-:-:S08]  /*37310*/  @!P5 IMAD R7, R23, R16, RZ ;  /* 0x000000101707d224 */ /* 0x001fd000078e02ff */
[-C--:B------:R-:W-:Y:S01]  /*37320*/  @!P6 IMAD R10, R22, R16.reuse, RZ ;  /* 0x00000010160ae224 */ /* 0x080fe200078e02ff */
[----:B-1----:R-:W-:Y:S01]  /*37330*/  @!P0 IADD3 R4, P4, R8, UR44, RZ ;  /* 0x0000002c08048c10 */ /* 0x002fe2000ff9e0ff */
[----:B------:R-:W-:Y:S02]  /*37340*/  @!P0 IMAD R3, R216, R16, RZ ;  /* 0x00000010d8038224 */ /* 0x000fe400078e02ff */
[----:B------:R-:W5:Y:S01]  /*37350*/  LDL.LU R216, [R1+0x464] ;  /* 0x0004640001d87983 */ /* 0x000f620000300800 */
[----:B------:R-:W-:Y:S02]  /*37360*/  @!P0 IADD3.X R5, R9, UR43, RZ, P4, !PT ;  /* 0x0000002b09058c10 */ /* 0x000fe4000a7fe4ff */
[----:B------:R-:W-:Y:S01]  /*37370*/  ISETP.LT.OR P4, PT, R0, 0xb2, !P1 ;  /* 0x000000b20000780c */ /* 0x000fe20004f81670 */
[----:B------:R-:W5:Y:S04]  /*37380*/  LDL.LU R23, [R1+0x468] ;  /* 0x0004680001177983 */ /* 0x000f680000300800 */
[----:B------:R0:W-:Y:S01]  /*37390*/  @!P0 STG.E.U8 desc[UR46][R4.64+0xa9], R3 ;  /* 0x0000a90304008986 */ /* 0x0001e2000c10112e */
[----:B------:R-:W-:-:S03]  /*373a0*/  @!P2 IADD3 R6, P0, R8, UR44, RZ ;  /* 0x0000002c0806ac10 */ /* 0x000fc6000ff1e0ff */
[----:B------:R-:W5:Y:S01]  /*373b0*/  LDL.LU R22, [R1+0x46c] ;  /* 0x00046c0001167983 */ /* 0x000f620000300800 */
[--C-:B0-----:R-:W-:Y:S02]  /*373c0*/  @!P5 IMAD.MOV.U32 R4, RZ, RZ, R8.reuse ;  /* 0x000000ffff04d224 */ /* 0x101fe400078e0008 */
[--C-:B------:R-:W-:Y:S02]  /*373d0*/  @!P5 IMAD.MOV.U32 R5, RZ, RZ, R9.reuse ;  /* 0x000000ffff05d224 */ /* 0x100fe400078e0009 */
[----:B------:R-:W-:Y:S02]  /*373e0*/  @!P2 IMAD R3, R21, R16, RZ ;  /* 0x000000101503a224 */ /* 0x000fe400078e02ff */
[----:B------:R-:W5:Y:S04]  /*373f0*/  LDL.LU R21, [R1+0x470] ;  /* 0x0004700001157983 */ /* 0x000f680000300800 */
[----:B------:R0:W-:Y:S01]  /*37400*/  @!P5 STG.E.U8 desc[UR46][R4.64+0xb0], R7 ;  /* 0x0000b0070400d986 */ /* 0x0001e2000c10112e */
[----:B------:R-:W-:Y:S01]  /*37410*/  ISETP.LT.OR P5, PT, R0, 0xb9, !P3 ;  /* 0x000000b90000780c */ /* 0x000fe20005fa1670 */
[----:B0-----:R-:W-:Y:S01]  /*37420*/  @!P6 IMAD.MOV.U32 R4, RZ, RZ, R8 ;  /* 0x000000ffff04e224 */ /* 0x001fe200078e0008 */
[----:B------:R-:W-:Y:S01]  /*37430*/  @!P2 IADD3.X R7, R9, UR43, RZ, P0, !PT ;  /* 0x0000002b0907ac10 */ /* 0x000fe200087fe4ff */
[----:B------:R-:W-:-:S05]  /*37440*/  @!P6 IMAD.MOV.U32 R5, RZ, RZ, R9 ;  /* 0x000000ffff05e224 */ /* 0x000fca00078e0009 */
[----:B------:R0:W-:Y:S01]  /*37450*/  @!P6 STG.E.U8 desc[UR46][R4.64+0xb1], R10 ;  /* 0x0000b10a0400e986 */ /* 0x0001e2000c10112e */
[----:B------:R-:W-:-:S03]  /*37460*/  ISETP.LT.OR P6, PT, R0, 0xba, !P3 ;  /* 0x000000ba0000780c */ /* 0x000fc60005fc1670 */
[----:B------:R1:W-:Y:S01]  /*37470*/  @!P2 STG.E.U8 desc[UR46][R6.64+0xb0], R3 ;  /* 0x0000b0030600a986 */ /* 0x0003e2000c10112e */
[----:B------:R-:W-:Y:S02]  /*37480*/  ISETP.LT.OR P2, PT, R0, 0xb9, !P1 ;  /* 0x000000b90000780c */ /* 0x000fe40004f41670 */
[----:B0-----:R-:W-:-:S07]  /*37490*/  @!P4 IADD3 R4, P0, R8, UR44, RZ ;  /* 0x0000002c0804cc10 */ /* 0x001fce000ff1e0ff */
[-C--:B------:R-:W-:Y:S01]  /*374a0*/  @!P6 IMAD R11, R11, R16.reuse, RZ ;  /* 0x000000100b0be224 */ /* 0x080fe200078e02ff */
[----:B------:R-:W-:Y:S01]  /*374b0*/  @!P4 IADD3.X R5, R9, UR43, RZ, P0, !PT ;  /* 0x0000002b0905cc10 */ /* 0x000fe200087fe4ff */
[-C--:B-1----:R-:W-:Y:S01]  /*374c0*/  @!P4 IMAD R3, R20, R16.reuse, RZ ;  /* 0x000000101403c224 */ /* 0x082fe200078e02ff */
[----:B------:R-:W-:Y:S01]  /*374d0*/  ISETP.LT.OR P0, PT, R0, 0xba, !P1 ;  /* 0x000000ba0000780c */ /* 0x000fe20004f01670 */
[----:B------:R-:W5:Y:S01]  /*374e0*/  LDL.LU R20, [R1+0x474] ;  /* 0x0004740001147983 */ /* 0x000f620000300800 */
[----:B------:R-:W-:-:S03]  /*374f0*/  @!P2 IMAD R12, R12, R16, RZ ;  /* 0x000000100c0ca224 */ /* 0x000fc600078e02ff */
[----:B------:R0:W-:Y:S01]  /*37500*/  @!P4 STG.E.U8 desc[UR46][R4.64+0xb1], R3 ;  /* 0x0000b1030400c986 */ /* 0x0001e2000c10112e */
[----:B------:R-:W-:-:S07]  /*37510*/  @!P2 IADD3 R6, P4, R8, UR44, RZ ;  /* 0x0000002c0806ac10 */ /* 0x000fce000ff9e0ff */
[-C--:B------:R-:W-:Y:S02]  /*37520*/  @!P0 IMAD R10, R13, R16.reuse, RZ ;  /* 0x000000100d0a8224 */ /* 0x080fe400078e02ff */
[----:B0-----:R-:W-:Y:S02]  /*37530*/  @!P5 IMAD R3, R15, R16, RZ ;  /* 0x000000100f03d224 */ /* 0x001fe400078e02ff */
[----:B------:R-:W-:Y:S01]  /*37540*/  @!P5 IMAD.MOV.U32 R4, RZ, RZ, R8 ;  /* 0x000000ffff04d224 */ /* 0x000fe200078e0008 */
[----:B------:R-:W5:Y:S01]  /*37550*/  LDL.LU R15, [R1+0x478] ;  /* 0x00047800010f7983 */ /* 0x000f620000300800 */
[----:B------:R-:W-:-:S03]  /*37560*/  @!P5 IMAD.MOV.U32 R5, RZ, RZ, R9 ;  /* 0x000000ffff05d224 */ /* 0x000fc600078e0009 */
[----:B------:R-:W5:Y:S04]  /*37570*/  LDL.LU R13, [R1+0x47c] ;  /* 0x00047c00010d7983 */ /* 0x000f680000300800 */
[----:B------:R0:W-:Y:S04]  /*37580*/  @!P5 STG.E.U8 desc[UR46][R4.64+0xb8], R3 ;  /* 0x0000b8030400d986 */ /* 0x0001e8000c10112e */
[----:B0-----:R-:W2:Y:S01]  /*37590*/  LDL.LU R3, [R1+0x300] ;  /* 0x0003000001037983 */ /* 0x001ea20000300800 */
[----:B------:R-:W-:Y:S02]  /*375a0*/  @!P6 IMAD.MOV.U32 R4, RZ, RZ, R8 ;  /* 0x000000ffff04e224 */ /* 0x000fe400078e0008 */
[----:B------:R-:W-:Y:S01]  /*375b0*/  @!P6 IMAD.MOV.U32 R5, RZ, RZ, R9 ;  /* 0x000000ffff05e224 */ /* 0x000fe200078e0009 */
[----:B------:R-:W-:-:S02]  /*375c0*/  @!P2 IADD3.X R7, R9, UR43, RZ, P4, !PT ;  /* 0x0000002b0907ac10 */ /* 0x000fc4000a7fe4ff */
[----:B------:R-:W-:Y:S02]  /*375d0*/  ISETP.GE.AND P4, PT, R19, 0x81, PT ;  /* 0x000000811300780c */ /* 0x000fe40003f86270 */
[----:B------:R0:W-:Y:S02]  /*375e0*/  @!P6 STG.E.U8 desc[UR46][R4.64+0xb9], R11 ;  /* 0x0000b90b0400e986 */ /* 0x0001e4000c10112e */
[----:B------:R-:W-:Y:S02]  /*375f0*/  ISETP.LT.OR P6, PT, R0, 0x1, !P4 ;  /* 0x000000010000780c */ /* 0x000fe400067c1670 */
[----:B------:R1:W-:Y:S01]  /*37600*/  @!P2 STG.E.U8 desc[UR46][R6.64+0xb8], R12 ;  /* 0x0000b80c0600a986 */ /* 0x0003e2000c10112e */
[----:B0-----:R-:W-:-:S03]  /*37610*/  @!P0 IADD3 R4, P5, R8, UR44, RZ ;  /* 0x0000002c08048c10 */ /* 0x001fc6000ffbe0ff */
[----:B------:R-:W3:Y:S01]  /*37620*/  LDL.LU R11, [R1+0x304] ;  /* 0x00030400010b7983 */ /* 0x000ee20000300800 */
[----:B------:R-:W-:Y:S01]  /*37630*/  @!P0 IADD3.X R5, R9, UR43, RZ, P5, !PT ;  /* 0x0000002b09058c10 */ /* 0x000fe2000affe4ff */
[----:B-1----:R-:W-:Y:S02]  /*37640*/  IMAD.U32 R6, RZ, RZ, UR10 ;  /* 0x0000000aff067e24 */ /* 0x002fe4000f8e00ff */
[----:B------:R-:W4:Y:S04]  /*37650*/  LDL.LU R12, [R1+0x410] ;  /* 0x00041000010c7983 */ /* 0x000f280000300800 */
[----:B------:R-:W-:Y:S01]  /*37660*/  @!P0 STG.E.U8 desc[UR46][R4.64+0xb9], R10 ;  /* 0x0000b90a04008986 */ /* 0x000fe2000c10112e */
[----:B------:R-:W-:-:S04]  /*37670*/  LEA R6, P0, R6, R8, 0x7 ;  /* 0x0000000806067211 */ /* 0x000fc800078038ff */
[----:B------:R-:W-:Y:S01]  /*37680*/  IADD3.X R7, R9, UR4, RZ, P0, !PT ;  /* 0x0000000409077c10 */ /* 0x000fe200087fe4ff */
[----:B--2---:R-:W-:-:S05]  /*37690*/  @!P6 IMAD R3, R3, R16, RZ ;  /* 0x000000100303e224 */ /* 0x004fca00078e02ff */
[----:B------:R0:W-:Y:S04]  /*376a0*/  @!P6 STG.E.U8 desc[UR46][R6.64], R3 ;  /* 0x000000030600e986 */ /* 0x0001e8000c10112e */
[----:B0-----:R-:W2:Y:S01]  /*376b0*/  LDL.LU R3, [R1+0x308] ;  /* 0x0003080001037983 */ /* 0x001ea20000300800 */
[----:B------:R-:W-:Y:S02]  /*376c0*/  ISETP.LT.OR P2, PT, R0, 0x2, !P4 ;  /* 0x000000020000780c */ /* 0x000fe40006741670 */
[----:B------:R-:W-:-:S04]  /*376d0*/  ISETP.GE.AND P5, PT, R19, 0x89, PT ;  /* 0x000000891300780c */ /* 0x000fc80003fa6270 */
[----:B------:R-:W-:-:S07]  /*376e0*/  ISETP.LT.OR P0, PT, R0, 0x1, !P5 ;  /* 0x000000010000780c */ /* 0x000fce0006f01670 */
[----:B---3--:R-:W-:Y:S02]  /*376f0*/  @!P2 IMAD R10, R11, R16, RZ ;  /* 0x000000100b0aa224 */ /* 0x008fe400078e02ff */
[----:B------:R-:W-:Y:S02]  /*37700*/  @!P2 IMAD.MOV.U32 R4, RZ, RZ, R6 ;  /* 0x000000ffff04a224 */ /* 0x000fe400078e0006 */
[----:B------:R-:W-:-:S05]  /*37710*/  @!P2 IMAD.MOV.U32 R5, RZ, RZ, R7 ;  /* 0x000000ffff05a224 */ /* 0x000fca00078e0007 */
[----:B------:R0:W-:Y:S02]  /*37720*/  @!P2 STG.E.U8 desc[UR46][R4.64+0x1], R10 ;  /* 0x0000010a0400a986 */ /* 0x0001e4000c10112e */
[----:B0-----:R-:W-:-:S04]  /*37730*/  @!P0 IADD3 R10, P2, R6, UR44, RZ ;  /* 0x0000002c060a8c10 */ /* 0x001fc8000ff5e0ff */
[----:B------:R-:W-:Y:S01]  /*37740*/  @!P0 IADD3.X R11, R7, UR43, RZ, P2, !PT ;  /* 0x0000002b070b8c10 */ /* 0x000fe200097fe4ff */
[----:B--2---:R-:W-:-:S05]  /*37750*/  @!P0 IMAD R3, R3, R16, RZ ;  /* 0x0000001003038224 */ /* 0x004fca00078e02ff */
[----:B------:R0:W-:Y:S04]  /*37760*/  @!P0 STG.E.U8 desc[UR46][R10.64], R3 ;  /* 0x000000030a008986 */ /* 0x0001e8000c10112e */
[----:B0-----:R-:W2:Y:S04]  /*37770*/  LDL.LU R3, [R1+0x30c] ;  /* 0x00030c0001037983 */ /* 0x001ea80000300800 */
[----:B------:R-:W3:Y:S01]  /*37780*/  LDL.LU R10, [R1+0x310] ;  /* 0x00031000010a7983 */ /* 0x000ee20000300800 */
[C---:B------:R-:W-:Y:S02]  /*37790*/  ISETP.LT.OR P6, PT, R0.reuse, 0x2, !P5 ;  /* 0x000000020000780c */ /* 0x040fe40006fc1670 */
[----:B------:R-:W-:Y:S01]  /*377a0*/  ISETP.LT.OR P0, PT, R0, 0x9, !P4 ;  /* 0x000000090000780c */ /* 0x000fe20006701670 */
[----:B------:R-:W5:Y:S10]  /*377b0*/  LDL.LU R11, [R1+0x314] ;  /* 0x00031400010b7983 */ /* 0x000f740000300800 */
[----:B------:R-:W-:-:S04]  /*377c0*/  @!P6 IADD3 R4, P2, R6, UR44, RZ ;  /* 0x0000002c0604ec10 */ /* 0x000fc8000ff5e0ff */
[----:B------:R-:W-:Y:S01]  /*377d0*/  @!P6 IADD3.X R5, R7, UR43, RZ, P2, !PT ;  /* 0x0000002b0705ec10 */ /* 0x000fe200097fe4ff */
[----:B--2---:R-:W-:-:S05]  /*377e0*/  @!P6 IMAD R3, R3, R16, RZ ;  /* 0x000000100303e224 */ /* 0x004fca00078e02ff */
[----:B------:R3:W-:Y:S02]  /*377f0*/  @!P6 STG.E.U8 desc[UR46][R4.64+0x1], R3 ;  /* 0x000001030400e986 */ /* 0x0007e4000c10112e */
[----:B---3--:R-:W-:Y:S02]  /*37800*/  @!P0 IMAD R3, R10, R16, RZ ;  /* 0x000000100a038224 */ /* 0x008fe400078e02ff */
[----:B------:R-:W-:Y:S02]  /*37810*/  @!P0 IMAD.MOV.U32 R4, RZ, RZ, R6 ;  /* 0x000000ffff048224 */ /* 0x000fe400078e0006 */
[----:B------:R-:W-:-:S05]  /*37820*/  @!P0 IMAD.MOV.U32 R5, RZ, RZ, R7 ;  /* 0x000000ffff058224 */ /* 0x000fca00078e0007 */
[----:B------:R0:W-:Y:S04]  /*37830*/  @!P0 STG.E.U8 desc[UR46][R4.64+0x8], R3 ;  /* 0x0000080304008986 */ /* 0x0001e8000c10112e */
[----:B0-----:R-:W2:Y:S01]  /*37840*/  LDL.LU R3, [R1+0x318] ;  /* 0x0003180001037983 */ /* 0x001ea20000300800 */
[C---:B------:R-:W-:Y:S02]  /*37850*/  ISETP.LT.OR P2, PT, R0.reuse, 0xa, !P4 ;  /* 0x0000000a0000780c */ /* 0x040fe40006741670 */
[----:B------:R-:W-:-:S11]  /*37860*/  ISETP.LT.OR P6, PT, R0, 0x9, !P5 ;  /* 0x000000090000780c */ /* 0x000fd60006fc1670 */
[----:B-----5:R-:W-:Y:S02]  /*37870*/  @!P2 IMAD R10, R11, R16, RZ ;  /* 0x000000100b0aa224 */ /* 0x020fe400078e02ff */
        /* <DEDUP_REMOVED lines=367> */
[----:B0-----:R-:W2:Y:S01]  /*38f70*/  LDL.LU R11, [R1+0x40c] ;  /* 0x00040c00010b7983 */ /* 0x001ea20000300800 */
[C---:B------:R-:W-:Y:S02]  /*38f80*/  ISETP.LT.OR P6, PT, R0.reuse, 0x82, !P5 ;  /* 0x000000820000780c */ /* 0x040fe40006fc1670 */
[----:B------:R-:W-:-:S11]  /*38f90*/  ISETP.LT.OR P0, PT, R0, 0x89, !P4 ;  /* 0x000000890000780c */ /* 0x000fd60006701670 */
[----:B------:R-:W-:-:S04]  /*38fa0*/  @!P6 IADD3 R4, P2, R6, UR44, RZ ;  /* 0x0000002c0604ec10 */ /* 0x000fc8000ff5e0ff */
[----:B------:R-:W-:Y:S02]  /*38fb0*/  @!P6 IADD3.X R5, R7, UR43, RZ, P2, !PT ;  /* 0x0000002b0705ec10 */ /* 0x000fe400097fe4ff */
[----:B------:R-:W-:-:S13]  /*38fc0*/  ISETP.LT.OR P2, PT, R0, 0x8a, !P4 ;  /* 0x0000008a0000780c */ /* 0x000fda0006741670 */
[-C--:B------:R-:W-:Y:S02]  /*38fd0*/  @!P2 IMAD R10, R14, R16.reuse, RZ ;  /* 0x000000100e0aa224 */ /* 0x080fe400078e02ff */
[----:B--2---:R-:W-:-:S05]  /*38fe0*/  @!P6 IMAD R3, R11, R16, RZ ;  /* 0x000000100b03e224 */ /* 0x004fca00078e02ff */
[----:B------:R4:W-:Y:S01]  /*38ff0*/  @!P6 STG.E.U8 desc[UR46][R4.64+0x81], R3 ;  /* 0x000081030400e986 */ /* 0x0009e2000c10112e */
[----:B------:R-:W-:Y:S01]  /*39000*/  ISETP.LT.OR P6, PT, R0, 0x89, !P5 ;  /* 0x000000890000780c */ /* 0x000fe20006fc1670 */
[----:B----4-:R-:W-:Y:S02]  /*39010*/  @!P0 IMAD R3, R12, R16, RZ ;  /* 0x000000100c038224 */ /* 0x010fe400078e02ff */
[----:B------:R-:W-:Y:S02]  /*39020*/  @!P0 IMAD.MOV.U32 R4, RZ, RZ, R6 ;  /* 0x000000ffff048224 */ /* 0x000fe400078e0006 */
[----:B------:R-:W-:-:S05]  /*39030*/  @!P0 IMAD.MOV.U32 R5, RZ, RZ, R7 ;  /* 0x000000ffff058224 */ /* 0x000fca00078e0007 */
[----:B------:R0:W-:Y:S01]  /*39040*/  @!P0 STG.E.U8 desc[UR46][R4.64+0x88], R3 ;  /* 0x0000880304008986 */ /* 0x0001e2000c10112e */
[----:B------:R-:W-:Y:S01]  /*39050*/  ISETP.LT.OR P0, PT, R0, 0x8a, !P5 ;  /* 0x0000008a0000780c */ /* 0x000fe20006f01670 */
[----:B0-----:R-:W-:Y:S02]  /*39060*/  @!P2 IMAD.MOV.U32 R4, RZ, RZ, R6 ;  /* 0x000000ffff04a224 */ /* 0x001fe400078e0006 */
[----:B------:R-:W-:-:S05]  /*39070*/  @!P2 IMAD.MOV.U32 R5, RZ, RZ, R7 ;  /* 0x000000ffff05a224 */ /* 0x000fca00078e0007 */
[----:B------:R0:W-:Y:S01]  /*39080*/  @!P2 STG.E.U8 desc[UR46][R4.64+0x89], R10 ;  /* 0x0000890a0400a986 */ /* 0x0001e2000c10112e */
[----:B------:R-:W-:Y:S01]  /*39090*/  @!P6 IMAD R3, R235, R16, RZ ;  /* 0x00000010eb03e224 */ /* 0x000fe200078e02ff */
[----:B0-----:R-:W-:-:S04]  /*390a0*/  @!P6 IADD3 R10, P2, R6, UR44, RZ ;  /* 0x0000002c060aec10 */ /* 0x001fc8000ff5e0ff */
[----:B------:R-:W-:Y:S02]  /*390b0*/  @!P6 IADD3.X R11, R7, UR43, RZ, P2, !PT ;  /* 0x0000002b070bec10 */ /* 0x000fe400097fe4ff */
[----:B------:R-:W-:-:S03]  /*390c0*/  @!P0 IADD3 R4, P2, R6, UR44, RZ ;  /* 0x0000002c06048c10 */ /* 0x000fc6000ff5e0ff */
[----:B------:R0:W-:Y:S01]  /*390d0*/  @!P6 STG.E.U8 desc[UR46][R10.64+0x88], R3 ;  /* 0x000088030a00e986 */ /* 0x0001e2000c10112e */
[C---:B------:R-:W-:Y:S02]  /*390e0*/  ISETP.LT.OR P6, PT, R0.reuse, 0x91, !P4 ;  /* 0x000000910000780c */ /* 0x040fe400067c1670 */
[----:B------:R-:W-:Y:S02]  /*390f0*/  @!P0 IADD3.X R5, R7, UR43, RZ, P2, !PT ;  /* 0x0000002b07058c10 */ /* 0x000fe400097fe4ff */
[----:B------:R-:W-:Y:S01]  /*39100*/  ISETP.LT.OR P2, PT, R0, 0x92, !P4 ;  /* 0x000000920000780c */ /* 0x000fe20006741670 */
[----:B0-----:R-:W-:-:S05]  /*39110*/  @!P0 IMAD R3, R234, R16, RZ ;  /* 0x00000010ea038224 */ /* 0x001fca00078e02ff */
[----:B------:R0:W-:Y:S01]  /*39120*/  @!P0 STG.E.U8 desc[UR46][R4.64+0x89], R3 ;  /* 0x0000890304008986 */ /* 0x0001e2000c10112e */
[----:B------:R-:W-:-:S06]  /*39130*/  ISETP.LT.OR P0, PT, R0, 0x91, !P5 ;  /* 0x000000910000780c */ /* 0x000fcc0006f01670 */
[-C--:B------:R-:W-:Y:S02]  /*39140*/  @!P2 IMAD R10, R232, R16.reuse, RZ ;  /* 0x00000010e80aa224 */ /* 0x080fe400078e02ff */
[----:B0-----:R-:W-:Y:S02]  /*39150*/  @!P6 IMAD R3, R233, R16, RZ ;  /* 0x00000010e903e224 */ /* 0x001fe400078e02ff */
        /* <DEDUP_REMOVED lines=102> */
[----:B------:R0:W-:Y:S02]  /*397c0*/  @!P0 STG.E.U8 desc[UR46][R4.64+0xb8], R3 ;  /* 0x0000b80304008986 */ /* 0x0001e4000c10112e */
[----:B0-----:R-:W-:Y:S02]  /*397d0*/  @!P2 IMAD.MOV.U32 R4, RZ, RZ, R6 ;  /* 0x000000ffff04a224 */ /* 0x001fe400078e0006 */
[----:B------:R-:W-:-:S05]  /*397e0*/  @!P2 IMAD.MOV.U32 R5, RZ, RZ, R7 ;  /* 0x000000ffff05a224 */ /* 0x000fca00078e0007 */
[----:B------:R0:W-:Y:S01]  /*397f0*/  @!P2 STG.E.U8 desc[UR46][R4.64+0xb9], R10 ;  /* 0x0000b90a0400a986 */ /* 0x0001e2000c10112e */
[----:B------:R-:W-:Y:S01]  /*39800*/  @!P6 IMAD R3, R15, R16, RZ ;  /* 0x000000100f03e224 */ /* 0x000fe200078e02ff */
[----:B0-----:R-:W-:-:S04]  /*39810*/  @!P6 IADD3 R10, P2, R6, UR44, RZ ;  /* 0x0000002c060aec10 */ /* 0x001fc8000ff5e0ff */
[----:B------:R-:W-:Y:S02]  /*39820*/  @!P6 IADD3.X R11, R7, UR43, RZ, P2, !PT ;  /* 0x0000002b070bec10 */ /* 0x000fe400097fe4ff */
[----:B------:R-:W-:-:S03]  /*39830*/  ISETP.LT.OR P0, PT, R0, 0xba, !P5 ;  /* 0x000000ba0000780c */ /* 0x000fc60006f01670 */
[----:B------:R0:W-:Y:S04]  /*39840*/  @!P6 STG.E.U8 desc[UR46][R10.64+0xb8], R3 ;  /* 0x0000b8030a00e986 */ /* 0x0001e8000c10112e */
[----:B0-----:R-:W2:Y:S04]  /*39850*/  LDL.LU R11, [R1+0x184] ;  /* 0x00018400010b7983 */ /* 0x001ea80000300800 */
[----:B------:R-:W3:Y:S04]  /*39860*/  LDL.LU R14, [R1+0x2a0] ;  /* 0x0002a000010e7983 */ /* 0x000ee80000300800 */
[----:B------:R-:W4:Y:S04]  /*39870*/  LDL.LU R235, [R1+0x2a4] ;  /* 0x0002a40001eb7983 */ /* 0x000f280000300800 */
        /* <DEDUP_REMOVED lines=9> */
[----:B------:R-:W-:-:S03]  /*39910*/  @!P0 IADD3 R4, P2, R6, UR44, RZ ;  /* 0x0000002c06048c10 */ /* 0x000fc6000ff5e0ff */
[----:B------:R-:W5:Y:S04]  /*39920*/  LDL.LU R225, [R1+0x2cc] ;  /* 0x0002cc0001e17983 */ /* 0x000f680000300800 */
[----:B------:R-:W5:Y:S04]  /*39930*/  LDL.LU R224, [R1+0x2d0] ;  /* 0x0002d00001e07983 */ /* 0x000f680000300800 */
[----:B------:R-:W5:Y:S04]  /*39940*/  LDL.LU R223, [R1+0x2d4] ;  /* 0x0002d40001df7983 */ /* 0x000f680000300800 */
[----:B------:R-:W5:Y:S01]  /*39950*/  LDL.LU R222, [R1+0x2d8] ;  /* 0x0002d80001de7983 */ /* 0x000f620000300800 */
[----:B------:R-:W-:-:S03]  /*39960*/  @!P0 IADD3.X R5, R7, UR43, RZ, P2, !PT ;  /* 0x0000002b07058c10 */ /* 0x000fc600097fe4ff */
[----:B------:R-:W5:Y:S01]  /*39970*/  LDL.LU R221, [R1+0x2dc] ;  /* 0x0002dc0001dd7983 */ /* 0x000f620000300800 */
[----:B------:R-:W-:-:S03]  /*39980*/  @!P0 IMAD R3, R13, R16, RZ ;  /* 0x000000100d038224 */ /* 0x000fc600078e02ff */
        /* <DEDUP_REMOVED lines=8> */
[----:B------:R0:W-:Y:S04]  /*39a10*/  @!P0 STG.E.U8 desc[UR46][R4.64+0xb9], R3 ;  /* 0x0000b90304008986 */ /* 0x0001e8000c10112e */
[----:B0-----:R-:W2:Y:S01]  /*39a20*/  LDL.LU R3, [R1+0x180] ;  /* 0x0001800001037983 */ /* 0x001ea20000300800 */
[----:B------:R-:W-:-:S04]  /*39a30*/  LOP3.LUT R18, R18, 0xfffffff7, RZ, 0xc0, !PT ;  /* 0xfffffff712127812 */ /* 0x000fc800078ec0ff */
[----:B------:R-:W-:-:S04]  /*39a40*/  @P4 LOP3.LUT R18, R18, 0x8, RZ, 0xfc, !PT ;  /* 0x0000000812124812 */ /* 0x000fc800078efcff */
[----:B------:R-:W-:-:S04]  /*39a50*/  LOP3.LUT R18, R18, 0xffffffef, RZ, 0xc0, !PT ;  /* 0xffffffef12127812 */ /* 0x000fc800078ec0ff */
[----:B------:R-:W-:Y:S02]  /*39a60*/  @P5 LOP3.LUT R18, R18, 0x10, RZ, 0xfc, !PT ;  /* 0x0000001012125812 */ /* 0x000fe400078efcff */
[C---:B------:R-:W-:Y:S01]  /*39a70*/  ISETP.LT.OR P5, PT, R0.reuse, 0xc1, !P1 ;  /* 0x000000c10000780c */ /* 0x040fe20004fa1670 */
[----:B------:R-:W-:Y:S01]  /*39a80*/  IMAD.U32 R10, RZ, RZ, UR10 ;  /* 0x0000000aff0a7e24 */ /* 0x000fe2000f8e00ff */
[----:B------:R-:W-:Y:S01]  /*39a90*/  ISETP.LT.OR P4, PT, R0, 0xc2, !P1 ;  /* 0x000000c20000780c */ /* 0x000fe20004f81670 */
[----:B------:R-:W-:-:S03]  /*39aa0*/  USHF.L.U64.HI UR4, UR10, 0x8, UR11 ;  /* 0x000000080a047899 */ /* 0x000fc6000801020b */
[----:B------:R-:W-:-:S04]  /*39ab0*/  LEA R4, P0, R10, R8, 0x8 ;  /* 0x000000080a047211 */ /* 0x000fc800078040ff */
[----:B------:R-:W-:-:S03]  /*39ac0*/  IADD3.X R5, R9, UR4, RZ, P0, !PT ;  /* 0x0000000409057c10 */ /* 0x000fc600087fe4ff */
[C---:B------:R-:W-:Y:S02]  /*39ad0*/  @!P5 IADD3 R12, P0, R8.reuse, UR44, RZ ;  /* 0x0000002c080cdc10 */ /* 0x040fe4000ff1e0ff */
[----:B------:R-:W-:Y:S02]  /*39ae0*/  ISETP.GE.AND P2, PT, R19, 0x101, PT ;  /* 0x000001011300780c */ /* 0x000fe40003f46270 */
[----:B------:R-:W-:Y:S02]  /*39af0*/  @!P5 IADD3.X R13, R9, UR43, RZ, P0, !PT ;  /* 0x0000002b090ddc10 */ /* 0x000fe400087fe4ff */
[----:B------:R-:W-:-:S04]  /*39b00*/  @!P4 IADD3 R20, P0, R8, UR44, RZ ;  /* 0x0000002c0814cc10 */ /* 0x000fc8000ff1e0ff */
[----:B------:R-:W-:Y:S02]  /*39b10*/  @!P4 IADD3.X R21, R9, UR43, RZ, P0, !PT ;  /* 0x0000002b0915cc10 */ /* 0x000fe400087fe4ff */
[----:B------:R-:W-:-:S13]  /*39b20*/  ISETP.LT.OR P0, PT, R0, 0x1, !P2 ;  /* 0x000000010000780c */ /* 0x000fda0005701670 */
[----:B--2---:R-:W-:-:S05]  /*39b30*/  @!P0 IMAD R3, R3, R16, RZ ;  /* 0x0000001003038224 */ /* 0x004fca00078e02ff */
[----:B------:R0:W-:Y:S01]  /*39b40*/  @!P0 STG.E.U8 desc[UR46][R4.64], R3 ;  /* 0x0000000304008986 */ /* 0x0001e2000c10112e */
[----:B------:R-:W-:-:S13]  /*39b50*/  ISETP.LT.OR P0, PT, R0, 0x2, !P2 ;  /* 0x000000020000780c */ /* 0x000fda0005701670 */
[----:B0-----:R-:W-:-:S05]  /*39b60*/  @!P0 IMAD R3, R11, R16, RZ ;  /* 0x000000100b038224 */ /* 0x001fca00078e02ff */
[----:B------:R0:W-:Y:S04]  /*39b70*/  @!P0 STG.E.U8 desc[UR46][R4.64+0x1], R3 ;  /* 0x0000010304008986 */ /* 0x0001e8000c10112e */
[----:B0-----:R-:W2:Y:S01]  /*39b80*/  LDL.LU R3, [R1+0x188] ;  /* 0x0001880001037983 */ /* 0x001ea20000300800 */
[----:B------:R-:W-:-:S03]  /*39b90*/  ISETP.GE.AND P0, PT, R19, 0x109, PT ;  /* 0x000001091300780c */ /* 0x000fc60003f06270 */
[----:B------:R-:W3:Y:S01]  /*39ba0*/  LDL.LU R19, [R1+0x29c] ;  /* 0x00029c0001137983 */ /* 0x000ee20000300800 */
[----:B------:R-:W-:-:S13]  /*39bb0*/  ISETP.LT.OR P6, PT, R0, 0x1, !P0 ;  /* 0x000000010000780c */ /* 0x000fda00047c1670 */
[----:B------:R-:W-:-:S04]  /*39bc0*/  @!P6 IADD3 R10, P3, R4, UR44, RZ ;  /* 0x0000002c040aec10 */ /* 0x000fc8000ff7e0ff */
[----:B------:R-:W-:Y:S01]  /*39bd0*/  @!P6 IADD3.X R11, R5, UR43, RZ, P3, !PT ;  /* 0x0000002b050bec10 */ /* 0x000fe20009ffe4ff */
[----:B--2---:R-:W-:-:S05]  /*39be0*/  @!P6 IMAD R3, R3, R16, RZ ;  /* 0x000000100303e224 */ /* 0x004fca00078e02ff */
[----:B------:R0:W-:Y:S04]  /*39bf0*/  @!P6 STG.E.U8 desc[UR46][R10.64], R3 ;  /* 0x000000030a00e986 */ /* 0x0001e8000c10112e */
[----:B0-----:R-:W2:Y:S01]  /*39c00*/  LDL.LU R3, [R1+0x18c] ;  /* 0x00018c0001037983 */ /* 0x001ea20000300800 */
[----:B------:R-:W-:-:S13]  /*39c10*/  ISETP.LT.OR P6, PT, R0, 0x2, !P0 ;  /* 0x000000020000780c */ /* 0x000fda00047c1670 */
[----:B------:R-:W-:-:S04]  /*39c20*/  @!P6 IADD3 R10, P3, R4, UR44, RZ ;  /* 0x0000002c040aec10 */ /* 0x000fc8000ff7e0ff */
[----:B------:R-:W-:Y:S01]  /*39c30*/  @!P6 IADD3.X R11, R5, UR43, RZ, P3, !PT ;  /* 0x0000002b050bec10 */ /* 0x000fe20009ffe4ff */
[----:B--2---:R-:W-:-:S05]  /*39c40*/  @!P6 IMAD R3, R3, R16, RZ ;  /* 0x000000100303e224 */ /* 0x004fca00078e02ff */
[----:B------:R0:W-:Y:S04]  /*39c50*/  @!P6 STG.E.U8 desc[UR46][R10.64+0x1], R3 ;  /* 0x000001030a00e986 */ /* 0x0001e8000c10112e */
[----:B0-----:R-:W2:Y:S04]  /*39c60*/  LDL.LU R10, [R1+0x190] ;  /* 0x00019000010a7983 */ /* 0x001ea80000300800 */
[----:B------:R-:W4:Y:S01]  /*39c70*/  LDL.LU R11, [R1+0x194] ;  /* 0x00019400010b7983 */ /* 0x000f220000300800 */
[----:B------:R-:W-:-:S13]  /*39c80*/  ISETP.LT.OR P6, PT, R0, 0x9, !P2 ;  /* 0x000000090000780c */ /* 0x000fda00057c1670 */
[----:B--2---:R-:W-:-:S05]  /*39c90*/  @!P6 IMAD R3, R10, R16, RZ ;  /* 0x000000100a03e224 */ /* 0x004fca00078e02ff */
[----:B------:R4:W-:Y:S01]  /*39ca0*/  @!P6 STG.E.U8 desc[UR46][R4.64+0x8], R3 ;  /* 0x000008030400e986 */ /* 0x0009e2000c10112e */
[----:B------:R-:W-:-:S13]  /*39cb0*/  ISETP.LT.OR P6, PT, R0, 0xa, !P2 ;  /* 0x0000000a0000780c */ /* 0x000fda00057c1670 */
[----:B----4-:R-:W-:-:S05]  /*39cc0*/  @!P6 IMAD R3, R11, R16, RZ ;  /* 0x000000100b03e224 */ /* 0x010fca00078e02ff */
[----:B------:R0:W-:Y:S04]  /*39cd0*/  @!P6 STG.E.U8 desc[UR46][R4.64+0x9], R3 ;  /* 0x000009030400e986 */ /* 0x0001e8000c10112e */
[----:B0-----:R-:W2:Y:S01]  /*39ce0*/  LDL.LU R3, [R1+0x198] ;  /* 0x0001980001037983 */ /* 0x001ea20000300800 */
        /* <DEDUP_REMOVED lines=324> */
[----:B------:R0:W-:Y:S01]  /*3b130*/  @!P6 STG.E.U8 desc[UR46][R10.64+0x88], R3 ;  /* 0x000088030a00e986 */ /* 0x0001e2000c10112e */
[----:B------:R-:W-:-:S13]  /*3b140*/  ISETP.LT.OR P6, PT, R0, 0x8a, !P0 ;  /* 0x0000008a0000780c */ /* 0x000fda00047c1670 */
[----:B0-----:R-:W-:Y:S01]  /*3b150*/  @!P6 IADD3 R10, P3, R4, UR44, RZ ;  /* 0x0000002c040aec10 */ /* 0x001fe2000ff7e0ff */
[----:B---3--:R-:W-:-:S03]  /*3b160*/  @!P6 IMAD R3, R19, R16, RZ ;  /* 0x000000101303e224 */ /* 0x008fc600078e02ff */
[----:B------:R-:W-:-:S05]  /*3b170*/  @!P6 IADD3.X R11, R5, UR43, RZ, P3, !PT ;  /* 0x0000002b050bec10 */ /* 0x000fca0009ffe4ff */
[----:B------:R0:W-:Y:S01]  /*3b180*/  @!P6 STG.E.U8 desc[UR46][R10.64+0x89], R3 ;  /* 0x000089030a00e986 */ /* 0x0001e2000c10112e */
[----:B------:R-:W-:-:S13]  /*3b190*/  ISETP.LT.OR P6, PT, R0, 0x91, !P2 ;  /* 0x000000910000780c */ /* 0x000fda00057c1670 */
[----:B0-----:R-:W-:Y:S02]  /*3b1a0*/  @!P6 IMAD R3, R14, R16, RZ ;  /* 0x000000100e03e224 */ /* 0x001fe400078e02ff */
[----:B------:R-:W2:Y:S04]  /*3b1b0*/  LDL.LU R14, [R1+0x4] ;  /* 0x00000400010e7983 */ /* 0x000ea80000300800 */
[----:B------:R0:W-:Y:S01]  /*3b1c0*/  @!P6 STG.E.U8 desc[UR46][R4.64+0x90], R3 ;  /* 0x000090030400e986 */ /* 0x0001e2000c10112e */
[----:B------:R-:W-:-:S13]  /*3b1d0*/  ISETP.LT.OR P6, PT, R0, 0x92, !P2 ;  /* 0x000000920000780c */ /* 0x000fda00057c1670 */
[----:B0-----:R-:W-:-:S05]  /*3b1e0*/  @!P6 IMAD R3, R235, R16, RZ ;  /* 0x00000010eb03e224 */ /* 0x001fca00078e02ff */
[----:B------:R5:W-:Y:S01]  /*3b1f0*/  @!P6 STG.E.U8 desc[UR46][R4.64+0x91], R3 ;  /* 0x000091030400e986 */ /* 0x000be2000c10112e */
[----:B------:R-:W-:-:S13]  /*3b200*/  ISETP.LT.OR P6, PT, R0, 0x91, !P0 ;  /* 0x000000910000780c */ /* 0x000fda00047c1670 */
[----:B------:R-:W-:Y:S01]  /*3b210*/  @!P6 IADD3 R10, P3, R4, UR44, RZ ;  /* 0x0000002c040aec10 */ /* 0x000fe2000ff7e0ff */
[----:B-----5:R-:W-:-:S03]  /*3b220*/  @!P6 IMAD R3, R234, R16, RZ ;  /* 0x00000010ea03e224 */ /* 0x020fc600078e02ff */
[----:B------:R-:W-:-:S05]  /*3b230*/  @!P6 IADD3.X R11, R5, UR43, RZ, P3, !PT ;  /* 0x0000002b050bec10 */ /* 0x000fca0009ffe4ff */
[----:B------:R0:W-:Y:S01]  /*3b240*/  @!P6 STG.E.U8 desc[UR46][R10.64+0x90], R3 ;  /* 0x000090030a00e986 */ /* 0x0001e2000c10112e */
[----:B------:R-:W-:-:S13]  /*3b250*/  ISETP.LT.OR P6, PT, R0, 0x92, !P0 ;  /* 0x000000920000780c */ /* 0x000fda00047c1670 */
[----:B0-----:R-:W-:Y:S01]  /*3b260*/  @!P6 IADD3 R10, P3, R4, UR44, RZ ;  /* 0x0000002c040aec10 */ /* 0x001fe2000ff7e0ff */
[----:B------:R-:W-:-:S03]  /*3b270*/  @!P6 IMAD R3, R233, R16, RZ ;  /* 0x00000010e903e224 */ /* 0x000fc600078e02ff */
[----:B------:R-:W-:-:S05]  /*3b280*/  @!P6 IADD3.X R11, R5, UR43, RZ, P3, !PT ;  /* 0x0000002b050bec10 */ /* 0x000fca0009ffe4ff */
[----:B------:R0:W-:Y:S01]  /*3b290*/  @!P6 STG.E.U8 desc[UR46][R10.64+0x91], R3 ;  /* 0x000091030a00e986 */ /* 0x0001e2000c10112e */
[----:B------:R-:W-:-:S13]  /*3b2a0*/  ISETP.LT.OR P6, PT, R0, 0x99, !P2 ;  /* 0x000000990000780c */ /* 0x000fda00057c1670 */
[----:B0-----:R-:W-:-:S05]  /*3b2b0*/  @!P6 IMAD R3, R232, R16, RZ ;  /* 0x00000010e803e224 */ /* 0x001fca00078e02ff */
[----:B------:R0:W-:Y:S01]  /*3b2c0*/  @!P6 STG.E.U8 desc[UR46][R4.64+0x98], R3 ;  /* 0x000098030400e986 */ /* 0x0001e2000c10112e */
[----:B------:R-:W-:-:S13]  /*3b2d0*/  ISETP.LT.OR P6, PT, R0, 0x9a, !P2 ;  /* 0x0000009a0000780c */ /* 0x000fda00057c1670 */
[----:B0-----:R-:W-:-:S05]  /*3b2e0*/  @!P6 IMAD R3, R231, R16, RZ ;  /* 0x00000010e703e224 */ /* 0x001fca00078e02ff */
[----:B------:R0:W-:Y:S01]  /*3b2f0*/  @!P6 STG.E.U8 desc[UR46][R4.64+0x99], R3 ;  /* 0x000099030400e986 */ /* 0x0001e2000c10112e */
[----:B------:R-:W-:-:S13]  /*3b300*/  ISETP.LT.OR P6, PT, R0, 0x99, !P0 ;  /* 0x000000990000780c */ /* 0x000fda00047c1670 */
[----:B------:R-:W-:Y:S01]  /*3b310*/  @!P6 IADD3 R10, P3, R4, UR44, RZ ;  /* 0x0000002c040aec10 */ /* 0x000fe2000ff7e0ff */
[----:B0-----:R-:W-:-:S03]  /*3b320*/  @!P6 IMAD R3, R230, R16, RZ ;  /* 0x00000010e603e224 */ /* 0x001fc600078e02ff */
        /* <DEDUP_REMOVED lines=61> */
[----:B------:R-:W-:Y:S02]  /*3b700*/  ISETP.LT.OR P6, PT, R0, 0xb9, !P0 ;  /* 0x000000b90000780c */ /* 0x000fe400047c1670 */
[C---:B------:R-:W-:Y:S02]  /*3b710*/  LOP3.LUT P3, RZ, R18.reuse, 0x40, RZ, 0xc0, !PT ;  /* 0x0000004012ff7812 */ /* 0x040fe4000786c0ff */
[----:B------:R-:W-:-:S04]  /*3b720*/  LOP3.LUT R18, R18, 0xffffffdf, RZ, 0xc0, !PT ;  /* 0xffffffdf12127812 */ /* 0x000fc800078ec0ff */
[----:B------:R-:W-:-:S05]  /*3b730*/  @P2 LOP3.LUT R18, R18, 0x20, RZ, 0xfc, !PT ;  /* 0x0000002012122812 */ /* 0x000fca00078efcff */
[----:B------:R-:W-:Y:S01]  /*3b740*/  @!P6 IADD3 R10, P2, R4, UR44, RZ ;  /* 0x0000002c040aec10 */ /* 0x000fe2000ff5e0ff */
[----:B0-----:R-:W-:-:S03]  /*3b750*/  @!P6 IMAD R3, R22, R16, RZ ;  /* 0x000000101603e224 */ /* 0x001fc600078e02ff */
[----:B------:R-:W-:-:S05]  /*3b760*/  @!P6 IADD3.X R11, R5, UR43, RZ, P2, !PT ;  /* 0x0000002b050bec10 */ /* 0x000fca00097fe4ff */
[----:B------:R0:W-:Y:S01]  /*3b770*/  @!P6 STG.E.U8 desc[UR46][R10.64+0xb8], R3 ;  /* 0x0000b8030a00e986 */ /* 0x0001e2000c10112e */
[----:B------:R-:W-:-:S13]  /*3b780*/  ISETP.LT.OR P6, PT, R0, 0xba, !P0 ;  /* 0x000000ba0000780c */ /* 0x000fda00047c1670 */
[----:B0-----:R-:W-:Y:S02]  /*3b790*/  @!P6 IMAD R3, R15, R16, RZ ;  /* 0x000000100f03e224 */ /* 0x001fe400078e02ff */
        /* <DEDUP_REMOVED lines=27> */
[----:B0-----:R-:W2:Y:S01]  /*3b950*/  LDL.LU R11, [R1] ;  /* 0x00000000010b7983 */ /* 0x001ea20000300800 */
[----:B------:R-:W-:-:S13]  /*3b960*/  ISETP.LT.OR P6, PT, R0, 0xc1, !P3 ;  /* 0x000000c10000780c */ /* 0x000fda0005fc1670 */
[----:B--2---:R-:W-:-:S05]  /*3b970*/  @!P6 IMAD R3, R11, R16, RZ ;  /* 0x000000100b03e224 */ /* 0x004fca00078e02ff */
[----:B------:R0:W-:Y:S01]  /*3b980*/  @!P6 STG.E.U8 desc[UR46][R8.64+0xc0], R3 ;  /* 0x0000c0030800e986 */ /* 0x0001e2000c10112e */
[----:B------:R-:W-:-:S13]  /*3b990*/  ISETP.LT.OR P6, PT, R0, 0xc2, !P3 ;  /* 0x000000c20000780c */ /* 0x000fda0005fc1670 */
[----:B0-----:R-:W-:-:S05]  /*3b9a0*/  @!P6 IMAD R3, R14, R16, RZ ;  /* 0x000000100e03e224 */ /* 0x001fca00078e02ff */
[----:B------:R3:W-:Y:S02]  /*3b9b0*/  @!P6 STG.E.U8 desc[UR46][R8.64+0xc1], R3 ;  /* 0x0000c1030800e986 */ /* 0x0007e4000c10112e */
[----:B---3--:R-:W-:-:S05]  /*3b9c0*/  @!P5 IMAD R3, R15, R16, RZ ;  /* 0x000000100f03d224 */ /* 0x008fca00078e02ff */
[----:B------:R0:W-:Y:S04]  /*3b9d0*/  @!P5 STG.E.U8 desc[UR46][R12.64+0xc0], R3 ;  /* 0x0000c0030c00d986 */ /* 0x0001e8000c10112e */
[----:B0-----:R-:W2:Y:S04]  /*3b9e0*/  LDL.LU R3, [R1+0xc] ;  /* 0x00000c0001037983 */ /* 0x001ea80000300800 */
[----:B------:R-:W3:Y:S04]  /*3b9f0*/  LDL.LU R12, [R1+0x10] ;  /* 0x00001000010c7983 */ /* 0x000ee80000300800 */
[----:B------:R-:W4:Y:S01]  /*3ba00*/  LDL.LU R13, [R1+0x14] ;  /* 0x00001400010d7983 */ /* 0x000f220000300800 */
[----:B------:R-:W-:Y:S01]  /*3ba10*/  ISETP.LT.OR P2, PT, R0, 0xc9, !P1 ;  /* 0x000000c90000780c */ /* 0x000fe20004f41670 */
[----:B--2---:R-:W-:-:S05]  /*3ba20*/  @!P4 IMAD R3, R3, R16, RZ ;  /* 0x000000100303c224 */ /* 0x004fca00078e02ff */
[----:B------:R0:W-:Y:S04]  /*3ba30*/  @!P4 STG.E.U8 desc[UR46][R20.64+0xc1], R3 ;  /* 0x0000c1031400c986 */ /* 0x0001e8000c10112e */
[----:B0-----:R-:W2:Y:S01]  /*3ba40*/  LDL.LU R21, [R1+0x18] ;  /* 0x0000180001157983 */ /* 0x001ea20000300800 */
[----:B------:R-:W-:-:S13]  /*3ba50*/  ISETP.LT.OR P4, PT, R0, 0xc9, !P3 ;  /* 0x000000c90000780c */ /* 0x000fda0005f81670 */
[----:B---3--:R-:W-:-:S05]  /*3ba60*/  @!P4 IMAD R3, R12, R16, RZ ;  /* 0x000000100c03c224 */ /* 0x008fca00078e02ff */
[----:B------:R4:W-:Y:S01]  /*3ba70*/  @!P4 STG.E.U8 desc[UR46][R8.64+0xc8], R3 ;  /* 0x0000c8030800c986 */ /* 0x0009e2000c10112e */
[----:B------:R-:W-:Y:S02]  /*3ba80*/  ISETP.LT.OR P4, PT, R0, 0xca, !P3 ;  /* 0x000000ca0000780c */ /* 0x000fe40005f81670 */
[----:B------:R-:W-:-:S04]  /*3ba90*/  @!P2 IADD3 R10, P6, R8, UR44, RZ ;  /* 0x0000002c080aac10 */ /* 0x000fc8000ffde0ff */
[----:B------:R-:W-:-:S07]  /*3baa0*/  @!P2 IADD3.X R11, R9, UR43, RZ, P6, !PT ;  /* 0x0000002b090bac10 */ /* 0x000fce000b7fe4ff */
[----:B----4-:R-:W-:-:S05]  /*3bab0*/  @!P4 IMAD R3, R13, R16, RZ ;  /* 0x000000100d03c224 */ /* 0x010fca00078e02ff */
[----:B------:R2:W-:Y:S02]  /*3bac0*/  @!P4 STG.E.U8 desc[UR46][R8.64+0xc9], R3 ;  /* 0x0000c9030800c986 */ /* 0x0005e4000c10112e */
[----:B--2---:R-:W-:-:S05]  /*3bad0*/  @!P2 IMAD R3, R21, R16, RZ ;  /* 0x000000101503a224 */ /* 0x004fca00078e02ff */
[----:B------:R0:W-:Y:S04]  /*3bae0*/  @!P2 STG.E.U8 desc[UR46][R10.64+0xc8], R3 ;  /* 0x0000c8030a00a986 */ /* 0x0001e8000c10112e */
[----:B0-----:R-:W2:Y:S01]  /*3baf0*/  LDL.LU R3, [R1+0x1c] ;  /* 0x00001c0001037983 */ /* 0x001ea20000300800 */
[----:B------:R-:W-:-:S03]  /*3bb00*/  ISETP.LT.OR P6, PT, R0, 0xca, !P1 ;  /* 0x000000ca0000780c */ /* 0x000fc60004fc1670 */
[----:B------:R-:W3:Y:S04]  /*3bb10*/  LDL.LU R10, [R1+0x20] ;  /* 0x00002000010a7983 */ /* 0x000ee80000300800 */
[----:B------:R-:W4:Y:S06]  /*3bb20*/  LDL.LU R11, [R1+0x24] ;  /* 0x00002400010b7983 */ /* 0x000f2c0000300800 */
[----:B------:R-:W-:-:S04]  /*3bb30*/  @!P6 IADD3 R14, P5, R8, UR44, RZ ;  /* 0x0000002c080eec10 */ /* 0x000fc8000ffbe0ff */
[----:B------:R-:W-:Y:S01]  /*3bb40*/  @!P6 IADD3.X R15, R9, UR43, RZ, P5, !PT ;  /* 0x0000002b090fec10 */ /* 0x000fe2000affe4ff */
[----:B--2---:R-:W-:-:S05]  /*3bb50*/  @!P6 IMAD R3, R3, R16, RZ ;  /* 0x000000100303e224 */ /* 0x004fca00078e02ff */
[----:B------:R0:W-:Y:S04]  /*3bb60*/  @!P6 STG.E.U8 desc[UR46][R14.64+0xc9], R3 ;  /* 0x0000c9030e00e986 */ /* 0x0001e8000c10112e */
[----:B0-----:R-:W2:Y:S01]  /*3bb70*/  LDL.LU R15, [R1+0x28] ;  /* 0x00002800010f7983 */ /* 0x001ea20000300800 */
[C---:B------:R-:W-:Y:S02]  /*3bb80*/  ISETP.LT.OR P6, PT, R0.reuse, 0xd1, !P3 ;  /* 0x000000d10000780c */ /* 0x040fe40005fc1670 */
[----:B------:R-:W-:-:S11]  /*3bb90*/  ISETP.LT.OR P4, PT, R0, 0xd1, !P1 ;  /* 0x000000d10000780c */ /* 0x000fd60004f81670 */
        /* <DEDUP_REMOVED lines=14> */
[----:B------:R-:W-:Y:S02]  /*3bc80*/  @!P2 IADD3.X R21, R9, UR43, RZ, P5, !PT ;  /* 0x0000002b0915ac10 */ /* 0x000fe4000affe4ff */
[C---:B------:R-:W-:Y:S02]  /*3bc90*/  ISETP.LT.OR P5, PT, R0.reuse, 0xd9, !P1 ;  /* 0x000000d90000780c */ /* 0x040fe40004fa1670 */
[----:B------:R-:W-:-:S11]  /*3bca0*/  ISETP.LT.OR P4, PT, R0, 0xda, !P1 ;  /* 0x000000da0000780c */ /* 0x000fd60004f81670 */
[----:B------:R-:W-:-:S04]  /*3bcb0*/  @!P5 IADD3 R10, P6, R8, UR44, RZ ;  /* 0x0000002c080adc10 */ /* 0x000fc8000ffde0ff */
[----:B------:R-:W-:Y:S01]  /*3bcc0*/  @!P5 IADD3.X R11, R9, UR43, RZ, P6, !PT ;  /* 0x0000002b090bdc10 */ /* 0x000fe2000b7fe4ff */
[----:B--2---:R-:W-:-:S05]  /*3bcd0*/  @!P2 IMAD R3, R3, R16, RZ ;  /* 0x000000100303a224 */ /* 0x004fca00078e02ff */
[----:B------:R0:W-:Y:S04]  /*3bce0*/  @!P2 STG.E.U8 desc[UR46][R20.64+0xd1], R3 ;  /* 0x0000d1031400a986 */ /* 0x0001e8000c10112e */
[----:B0-----:R-:W2:Y:S01]  /*3bcf0*/  LDL.LU R21, [R1+0x38] ;  /* 0x0000380001157983 */ /* 0x001ea20000300800 */
[----:B------:R-:W-:-:S04]  /*3bd00*/  @!P4 IADD3 R14, P6, R8, UR44, RZ ;  /* 0x0000002c080ecc10 */ /* 0x000fc8000ffde0ff */
[----:B------:R-:W-:Y:S02]  /*3bd10*/  @!P4 IADD3.X R15, R9, UR43, RZ, P6, !PT ;  /* 0x0000002b090fcc10 */ /* 0x000fe4000b7fe4ff */
[----:B------:R-:W-:-:S13]  /*3bd20*/  ISETP.LT.OR P6, PT, R0, 0xd9, !P3 ;  /* 0x000000d90000780c */ /* 0x000fda0005fc1670 */
[----:B---3--:R-:W-:-:S05]  /*3bd30*/  @!P6 IMAD R3, R12, R16, RZ ;  /* 0x000000100c03e224 */ /* 0x008fca00078e02ff */
[----:B------:R4:W-:Y:S01]  /*3bd40*/  @!P6 STG.E.U8 desc[UR46][R8.64+0xd8], R3 ;  /* 0x0000d8030800e986 */ /* 0x0009e2000c10112e */
[----:B------:R-:W-:-:S13]  /*3bd50*/  ISETP.LT.OR P6, PT, R0, 0xda, !P3 ;  /* 0x000000da0000780c */ /* 0x000fda0005fc1670 */
[----:B----4-:R-:W-:-:S05]  /*3bd60*/  @!P6 IMAD R3, R13, R16, RZ ;  /* 0x000000100d03e224 */ /* 0x010fca00078e02ff */
[----:B------:R2:W-:Y:S02]  /*3bd70*/  @!P6 STG.E.U8 desc[UR46][R8.64+0xd9], R3 ;  /* 0x0000d9030800e986 */ /* 0x0005e4000c10112e */
[----:B--2---:R-:W-:-:S05]  /*3bd80*/  @!P5 IMAD R3, R21, R16, RZ ;  /* 0x000000101503d224 */ /* 0x004fca00078e02ff */
        /* <DEDUP_REMOVED lines=258> */
[----:B0-----:R-:W2:Y:S04]  /*3cdb0*/  LDL.LU R3, [R1+0x10c] ;  /* 0x00010c0001037983 */ /* 0x001ea80000300800 */
[----:B------:R-:W3:Y:S04]  /*3cdc0*/  LDL.LU R12, [R1+0x110] ;  /* 0x00011000010c7983 */ /* 0x000ee80000300800 */
[----:B------:R-:W4:Y:S01]  /*3cdd0*/  LDL.LU R13, [R1+0x114] ;  /* 0x00011400010d7983 */ /* 0x000f220000300800 */
[----:B------:R-:W-:-:S13]  /*3cde0*/  ISETP.LT.OR P6, PT, R0, 0x142, !P1 ;  /* 0x000001420000780c */ /* 0x000fda0004fc1670 */
[----:B------:R-:W-:-:S04]  /*3cdf0*/  @!P6 IADD3 R20, P5, R8, UR44, RZ ;  /* 0x0000002c0814ec10 */ /* 0x000fc8000ffbe0ff */
[----:B------:R-:W-:Y:S01]  /*3ce00*/  @!P6 IADD3.X R21, R9, UR43, RZ, P5, !PT ;  /* 0x0000002b0915ec10 */ /* 0x000fe2000affe4ff */
[----:B--2---:R-:W-:-:S05]  /*3ce10*/  @!P6 IMAD R3, R3, R16, RZ ;  /* 0x000000100303e224 */ /* 0x004fca00078e02ff */
[----:B------:R0:W-:Y:S01]  /*3ce20*/  @!P6 STG.E.U8 desc[UR46][R20.64+0x141], R3 ;  /* 0x000141031400e986 */ /* 0x0001e2000c10112e */
[----:B------:R-:W-:-:S03]  /*3ce30*/  ISETP.LT.OR P6, PT, R0, 0x149, !P3 ;  /* 0x000001490000780c */ /* 0x000fc60005fc1670 */
[----:B0-----:R-:W2:Y:S10]  /*3ce40*/  LDL.LU R21, [R1+0x120] ;  /* 0x0001200001157983 */ /* 0x001eb40000300800 */
[----:B---3--:R-:W-:Y:S01]  /*3ce50*/  @!P6 IMAD R3, R12, R16, RZ ;  /* 0x000000100c03e224 */ /* 0x008fe200078e02ff */
[----:B------:R-:W3:Y:S04]  /*3ce60*/  LDL.LU R20, [R1+0x124] ;  /* 0x0001240001147983 */ /* 0x000ee80000300800 */
[----:B------:R4:W-:Y:S01]  /*3ce70*/  @!P6 STG.E.U8 desc[UR46][R8.64+0x148], R3 ;  /* 0x000148030800e986 */ /* 0x0009e2000c10112e */
[----:B------:R-:W-:-:S13]  /*3ce80*/  ISETP.LT.OR P6, PT, R0, 0x14a, !P3 ;  /* 0x0000014a0000780c */ /* 0x000fda0005fc1670 */
[----:B----4-:R-:W-:-:S05]  /*3ce90*/  @!P6 IMAD R3, R13, R16, RZ ;  /* 0x000000100d03e224 */ /* 0x010fca00078e02ff */
[----:B------:R0:W-:Y:S04]  /*3cea0*/  @!P6 STG.E.U8 desc[UR46][R8.64+0x149], R3 ;  /* 0x000149030800e986 */ /* 0x0001e8000c10112e */
[----:B0-----:R-:W4:Y:S01]  /*3ceb0*/  LDL.LU R3, [R1+0x118] ;  /* 0x0001180001037983 */ /* 0x001f220000300800 */
[C---:B------:R-:W-:Y:S02]  /*3cec0*/  ISETP.LT.OR P4, PT, R0.reuse, 0x149, !P1 ;  /* 0x000001490000780c */ /* 0x040fe40004f81670 */
[----:B------:R-:W-:-:S11]  /*3ced0*/  ISETP.LT.OR P2, PT, R0, 0x14a, !P1 ;  /* 0x0000014a0000780c */ /* 0x000fd60004f41670 */
[----:B------:R-:W-:-:S04]  /*3cee0*/  @!P4 IADD3 R10, P5, R8, UR44, RZ ;  /* 0x0000002c080acc10 */ /* 0x000fc8000ffbe0ff */
[----:B------:R-:W-:Y:S02]  /*3cef0*/  @!P4 IADD3.X R11, R9, UR43, RZ, P5, !PT ;  /* 0x0000002b090bcc10 */ /* 0x000fe4000affe4ff */
[----:B------:R-:W-:-:S04]  /*3cf00*/  @!P2 IADD3 R14, P5, R8, UR44, RZ ;  /* 0x0000002c080eac10 */ /* 0x000fc8000ffbe0ff */
[----:B------:R-:W-:Y:S02]  /*3cf10*/  @!P2 IADD3.X R15, R9, UR43, RZ, P5, !PT ;  /* 0x0000002b090fac10 */ /* 0x000fe4000affe4ff */
[----:B------:R-:W-:-:S13]  /*3cf20*/  ISETP.LT.OR P5, PT, R0, 0x151, !P1 ;  /* 0x000001510000780c */ /* 0x000fda0004fa1670 */
[----:B------:R-:W-:-:S04]  /*3cf30*/  @!P5 IADD3 R12, P6, R8, UR44, RZ ;  /* 0x0000002c080cdc10 */ /* 0x000fc8000ffde0ff */
[----:B------:R-:W-:Y:S01]  /*3cf40*/  @!P5 IADD3.X R13, R9, UR43, RZ, P6, !PT ;  /* 0x0000002b090ddc10 */ /* 0x000fe2000b7fe4ff */
[-C--:B------:R-:W-:Y:S02]  /*3cf50*/  @!P2 IMAD R19, R19, R16.reuse, RZ ;  /* 0x000000101313a224 */ /* 0x080fe400078e02ff */
[----:B----4-:R-:W-:-:S05]  /*3cf60*/  @!P4 IMAD R3, R3, R16, RZ ;  /* 0x000000100303c224 */ /* 0x010fca00078e02ff */
[----:B------:R0:W-:Y:S01]  /*3cf70*/  @!P4 STG.E.U8 desc[UR46][R10.64+0x148], R3 ;  /* 0x000148030a00c986 */ /* 0x0001e2000c10112e */
[----:B------:R-:W-:-:S13]  /*3cf80*/  ISETP.LT.OR P4, PT, R0, 0x152, !P1 ;  /* 0x000001520000780c */ /* 0x000fda0004f81670 */
[----:B0-----:R-:W-:-:S04]  /*3cf90*/  @!P4 IADD3 R10, P6, R8, UR44, RZ ;  /* 0x0000002c080acc10 */ /* 0x001fc8000ffde0ff */
[----:B------:R-:W-:Y:S02]  /*3cfa0*/  @!P4 IADD3.X R11, R9, UR43, RZ, P6, !PT ;  /* 0x0000002b090bcc10 */ /* 0x000fe4000b7fe4ff */
[----:B------:R-:W-:Y:S01]  /*3cfb0*/  ISETP.LT.OR P6, PT, R0, 0x151, !P3 ;  /* 0x000001510000780c */ /* 0x000fe20005fc1670 */
[----:B------:R5:W-:-:S12]  /*3cfc0*/  @!P2 STG.E.U8 desc[UR46][R14.64+0x149], R19 ;  /* 0x000149130e00a986 */ /* 0x000bd8000c10112e */
[----:B--2---:R-:W-:-:S05]  /*3cfd0*/  @!P6 IMAD R21, R21, R16, RZ ;  /* 0x000000101515e224 */ /* 0x004fca00078e02ff */
[----:B------:R0:W-:Y:S01]  /*3cfe0*/  @!P6 STG.E.U8 desc[UR46][R8.64+0x150], R21 ;  /* 0x000150150800e986 */ /* 0x0001e2000c10112e */
[C---:B------:R-:W-:Y:S01]  /*3cff0*/  ISETP.LT.OR P6, PT, R0.reuse, 0x152, !P3 ;  /* 0x000001520000780c */ /* 0x040fe20005fc1670 */
[-C--:B-----5:R-:W-:Y:S01]  /*3d000*/  @!P5 IMAD R19, R235, R16.reuse, RZ ;  /* 0x00000010eb13d224 */ /* 0x0a0fe200078e02ff */
[----:B------:R-:W-:Y:S01]  /*3d010*/  ISETP.LT.OR P2, PT, R0, 0x159, !P1 ;  /* 0x000001590000780c */ /* 0x000fe20004f41670 */
[----:B0-----:R-:W-:-:S10]  /*3d020*/  @!P4 IMAD R21, R234, R16, RZ ;  /* 0x00000010ea15c224 */ /* 0x001fd400078e02ff */
[----:B---3--:R-:W-:-:S05]  /*3d030*/  @!P6 IMAD R3, R20, R16, RZ ;  /* 0x000000101403e224 */ /* 0x008fca00078e02ff */
[----:B------:R0:W-:Y:S04]  /*3d040*/  @!P6 STG.E.U8 desc[UR46][R8.64+0x151], R3 ;  /* 0x000151030800e986 */ /* 0x0001e8000c10112e */
[----:B------:R1:W-:Y:S04]  /*3d050*/  @!P5 STG.E.U8 desc[UR46][R12.64+0x150], R19 ;  /* 0x000150130c00d986 */ /* 0x0003e8000c10112e */
[----:B------:R2:W-:Y:S01]  /*3d060*/  @!P4 STG.E.U8 desc[UR46][R10.64+0x151], R21 ;  /* 0x000151150a00c986 */ /* 0x0005e2000c10112e */
[----:B------:R-:W-:Y:S02]  /*3d070*/  ISETP.LT.OR P4, PT, R0, 0x159, !P3 ;  /* 0x000001590000780c */ /* 0x000fe40005f81670 */
[----:B------:R-:W-:-:S04]  /*3d080*/  @!P2 IADD3 R14, P6, R8, UR44, RZ ;  /* 0x0000002c080eac10 */ /* 0x000fc8000ffde0ff */
[----:B------:R-:W-:Y:S02]  /*3d090*/  @!P2 IADD3.X R15, R9, UR43, RZ, P6, !PT ;  /* 0x0000002b090fac10 */ /* 0x000fe4000b7fe4ff */
[----:B------:R-:W-:-:S05]  /*3d0a0*/  ISETP.LT.OR P6, PT, R0, 0x15a, !P1 ;  /* 0x0000015a0000780c */ /* 0x000fca0004fc1670 */
[----:B0-----:R-:W-:-:S05]  /*3d0b0*/  @!P4 IMAD R3, R233, R16, RZ ;  /* 0x00000010e903c224 */ /* 0x001fca00078e02ff */
[----:B------:R0:W-:Y:S01]  /*3d0c0*/  @!P4 STG.E.U8 desc[UR46][R8.64+0x158], R3 ;  /* 0x000158030800c986 */ /* 0x0001e2000c10112e */
[----:B------:R-:W-:Y:S02]  /*3d0d0*/  ISETP.LT.OR P4, PT, R0, 0x15a, !P3 ;  /* 0x0000015a0000780c */ /* 0x000fe40005f81670 */
[----:B-1----:R-:W-:Y:S01]  /*3d0e0*/  @!P6 IADD3 R12, P5, R8, UR44, RZ ;  /* 0x0000002c080cec10 */ /* 0x002fe2000ffbe0ff */
[----:B--2---:R-:W-:-:S03]  /*3d0f0*/  @!P2 IMAD R21, R231, R16, RZ ;  /* 0x00000010e715a224 */ /* 0x004fc600078e02ff */
[----:B------:R-:W-:Y:S01]  /*3d100*/  @!P6 IADD3.X R13, R9, UR43, RZ, P5, !PT ;  /* 0x0000002b090dec10 */ /* 0x000fe2000affe4ff */
[----:B0-----:R-:W-:-:S06]  /*3d110*/  @!P6 IMAD R3, R230, R16, RZ ;  /* 0x00000010e603e224 */ /* 0x001fcc00078e02ff */
[----:B------:R-:W-:Y:S01]  /*3d120*/  @!P4 IMAD R19, R232, R16, RZ ;  /* 0x00000010e813c224 */ /* 0x000fe200078e02ff */
[----:B------:R-:W-:-:S04]  /*3d130*/  ISETP.LT.OR P5, PT, R0, 0x161, !P1 ;  /* 0x000001610000780c */ /* 0x000fc80004fa1670 */
        /* <DEDUP_REMOVED lines=12> */
[----:B------:R-:W-:Y:S02]  /*3d200*/  @!P4 IADD3.X R15, R9, UR43, RZ, P2, !PT ;  /* 0x0000002b090fcc10 */ /* 0x000fe400097fe4ff */
[----:B------:R-:W-:-:S05]  /*3d210*/  ISETP.LT.OR P2, PT, R0, 0x169, !P1 ;  /* 0x000001690000780c */ /* 0x000fca0004f41670 */
[----:B------:R-:W-:-:S05]  /*3d220*/  @!P6 IMAD R23, R23, R16, RZ ;  /* 0x000000101717e224 */ /* 0x000fca00078e02ff */
[----:B------:R1:W-:Y:S04]  /*3d230*/  @!P6 STG.E.U8 desc[UR46][R8.64+0x161], R23 ;  /* 0x000161170800e986 */ /* 0x0003e8000c10112e */
[----:B------:R-:W-:Y:S01]  /*3d240*/  @!P5 STG.E.U8 desc[UR46][R10.64+0x160], R3 ;  /* 0x000160030a00d986 */ /* 0x000fe2000c10112e */
[----:B------:R-:W-:Y:S02]  /*3d250*/  ISETP.LT.OR P5, PT, R0, 0x16a, !P1 ;  /* 0x0000016a0000780c */ /* 0x000fe40004fa1670 */
[----:B------:R-:W-:-:S04]  /*3d260*/  @!P2 IADD3 R20, P6, R8, UR44, RZ ;  /* 0x0000002c0814ac10 */ /* 0x000fc8000ffde0ff */
[----:B------:R-:W-:-:S07]  /*3d270*/  @!P2 IADD3.X R21, R9, UR43, RZ, P6, !PT ;  /* 0x0000002b0915ac10 */ /* 0x000fce000b7fe4ff */
[----:B------:R-:W-:-:S04]  /*3d280*/  @!P5 IADD3 R12, P6, R8, UR44, RZ ;  /* 0x0000002c080cdc10 */ /* 0x000fc8000ffde0ff */
[----:B------:R-:W-:Y:S02]  /*3d290*/  @!P5 IADD3.X R13, R9, UR43, RZ, P6, !PT ;  /* 0x0000002b090ddc10 */ /* 0x000fe4000b7fe4ff */
[----:B------:R-:W-:Y:S01]  /*3d2a0*/  ISETP.LT.OR P6, PT, R0, 0x169, !P3 ;  /* 0x000001690000780c */ /* 0x000fe20005fc1670 */
[----:B0-----:R-:W-:-:S05]  /*3d2b0*/  @!P4 IMAD R19, R227, R16, RZ ;  /* 0x00000010e313c224 */ /* 0x001fca00078e02ff */
[----:B------:R0:W-:Y:S07]  /*3d2c0*/  @!P4 STG.E.U8 desc[UR46][R14.64+0x161], R19 ;  /* 0x000161130e00c986 */ /* 0x0001ee000c10112e */
[----:B-1----:R-:W-:-:S05]  /*3d2d0*/  @!P6 IMAD R23, R226, R16, RZ ;  /* 0x00000010e217e224 */ /* 0x002fca00078e02ff */
[----:B------:R1:W-:Y:S01]  /*3d2e0*/  @!P6 STG.E.U8 desc[UR46][R8.64+0x168], R23 ;  /* 0x000168170800e986 */ /* 0x0003e2000c10112e */
[----:B------:R-:W-:Y:S01]  /*3d2f0*/  ISETP.LT.OR P6, PT, R0, 0x16a, !P3 ;  /* 0x0000016a0000780c */ /* 0x000fe20005fc1670 */
[-C--:B0-----:R-:W-:Y:S01]  /*3d300*/  @!P2 IMAD R19, R224, R16.reuse, RZ ;  /* 0x00000010e013a224 */ /* 0x081fe200078e02ff */
[----:B------:R-:W-:Y:S01]  /*3d310*/  ISETP.LT.OR P4, PT, R0, 0x171, !P1 ;  /* 0x000001710000780c */ /* 0x000fe20004f81670 */
[----:B-1----:R-:W-:-:S10]  /*3d320*/  @!P5 IMAD R23, R223, R16, RZ ;  /* 0x00000010df17d224 */ /* 0x002fd400078e02ff */
[----:B------:R-:W-:-:S05]  /*3d330*/  @!P6 IMAD R3, R225, R16, RZ ;  /* 0x00000010e103e224 */ /* 0x000fca00078e02ff */
        /* <DEDUP_REMOVED lines=10> */
[----:B------:R-:W-:Y:S01]  /*3d3e0*/  @!P6 IADD3 R14, P2, R8, UR44, RZ ;  /* 0x0000002c080eec10 */ /* 0x000fe2000ff5e0ff */
[-C--:B-1----:R-:W-:Y:S02]  /*3d3f0*/  @!P4 IMAD R21, R220, R16.reuse, RZ ;  /* 0x00000010dc15c224 */ /* 0x082fe400078e02ff */
[----:B--2---:R-:W-:Y:S01]  /*3d400*/  @!P6 IMAD R13, R219, R16, RZ ;  /* 0x00000010db0de224 */ /* 0x004fe200078e02ff */
[----:B------:R-:W-:-:S07]  /*3d410*/  @!P6 IADD3.X R15, R9, UR43, RZ, P2, !PT ;  /* 0x0000002b090fec10 */ /* 0x000fce00097fe4ff */
[----:B------:R-:W-:-:S05]  /*3d420*/  @!P5 IMAD R19, R221, R16, RZ ;  /* 0x00000010dd13d224 */ /* 0x000fca00078e02ff */
[----:B------:R1:W-:Y:S04]  /*3d430*/  @!P5 STG.E.U8 desc[UR46][R8.64+0x171], R19 ;  /* 0x000171130800d986 */ /* 0x0003e8000c10112e */
[----:B------:R2:W-:Y:S04]  /*3d440*/  @!P4 STG.E.U8 desc[UR46][R10.64+0x170], R21 ;  /* 0x000170150a00c986 */ /* 0x0005e8000c10112e */
[----:B------:R3:W-:Y:S01]  /*3d450*/  @!P6 STG.E.U8 desc[UR46][R14.64+0x171], R13 ;  /* 0x0001710d0e00e986 */ /* 0x0007e2000c10112e */
[C---:B------:R-:W-:Y:S02]  /*3d460*/  ISETP.LT.OR P6, PT, R0.reuse, 0x179, !P3 ;  /* 0x000001790000780c */ /* 0x040fe40005fc1670 */
[----:B------:R-:W-:-:S11]  /*3d470*/  ISETP.LT.OR P3, PT, R0, 0x17a, !P3 ;  /* 0x0000017a0000780c */ /* 0x000fd60005f61670 */
[----:B0-----:R-:W-:-:S05]  /*3d480*/  @!P6 IMAD R3, R218, R16, RZ ;  /* 0x00000010da03e224 */ /* 0x001fca00078e02ff */
[----:B------:R0:W-:Y:S01]  /*3d490*/  @!P6 STG.E.U8 desc[UR46][R8.64+0x178], R3 ;  /* 0x000178030800e986 */ /* 0x0001e2000c10112e */
[C---:B------:R-:W-:Y:S01]  /*3d4a0*/  ISETP.LT.OR P6, PT, R0.reuse, 0x179, !P1 ;  /* 0x000001790000780c */ /* 0x040fe20004fc1670 */
[----:B-1----:R-:W-:Y:S01]  /*3d4b0*/  @!P3 IMAD R19, R217, R16, RZ ;  /* 0x00000010d913b224 */ /* 0x002fe200078e02ff */
[----:B------:R-:W-:-:S04]  /*3d4c0*/  ISETP.LT.OR P1, PT, R0, 0x17a, !P1 ;  /* 0x0000017a0000780c */ /* 0x000fc80004f21670 */
[----:B------:R1:W-:Y:S01]  /*3d4d0*/  @!P3 STG.E.U8 desc[UR46][R8.64+0x179], R19 ;  /* 0x000179130800b986 */ /* 0x0003e2000c10112e */
[----:B------:R-:W-:-:S06]  /*3d4e0*/  LOP3.LUT P4, RZ, R18, 0x8, RZ, 0xc0, !PT ;  /* 0x0000000812ff7812 */ /* 0x000fcc000788c0ff */
[----:B--2---:R-:W-:Y:S01]  /*3d4f0*/  @!P6 IADD3 R10, P3, R8, UR44, RZ ;  /* 0x0000002c080aec10 */ /* 0x004fe2000ff7e0ff */
[----:B---3--:R-:W-:-:S03]  /*3d500*/  @!P6 IMAD R15, R216, R16, RZ ;  /* 0x00000010d80fe224 */ /* 0x008fc600078e02ff */
[----:B------:R-:W-:Y:S02]  /*3d510*/  @!P6 IADD3.X R11, R9, UR43, RZ, P3, !PT ;  /* 0x0000002b090bec10 */ /* 0x000fe40009ffe4ff */
[----:B------:R-:W-:-:S03]  /*3d520*/  @!P1 IADD3 R12, P3, R8, UR44, RZ ;  /* 0x0000002c080c9c10 */ /* 0x000fc6000ff7e0ff */
[----:B------:R-:W-:Y:S01]  /*3d530*/  @!P6 STG.E.U8 desc[UR46][R10.64+0x178], R15 ;  /* 0x0001780f0a00e986 */ /* 0x000fe2000c10112e */
[----:B------:R-:W-:Y:S01]  /*3d540*/  ISETP.LT.OR P6, PT, R0, 0xc1, !P4 ;  /* 0x000000c10000780c */ /* 0x000fe200067c1670 */
[----:B0-----:R-:W-:Y:S01]  /*3d550*/  @!P1 IMAD R3, R22, R16, RZ ;  /* 0x0000001016039224 */ /* 0x001fe200078e02ff */
[----:B------:R-:W-:Y:S02]  /*3d560*/  @!P1 IADD3.X R13, R9, UR43, RZ, P3, !PT ;  /* 0x0000002b090d9c10 */ /* 0x000fe40009ffe4ff */
[----:B------:R-:W-:Y:S02]  /*3d570*/  ISETP.LT.OR P3, PT, R0, 0xc2, !P4 ;  /* 0x000000c20000780c */ /* 0x000fe40006761670 */
[----:B------:R-:W-:Y:S01]  /*3d580*/  LOP3.LUT P5, RZ, R18, 0x10, RZ, 0xc0, !PT ;  /* 0x0000001012ff7812 */ /* 0x000fe200078ac0ff */
[----:B------:R0:W-:Y:S03]  /*3d590*/  @!P1 STG.E.U8 desc[UR46][R12.64+0x179], R3 ;  /* 0x000179030c009986 */ /* 0x0001e6000c10112e */
[----:B------:R-:W-:-:S03]  /*3d5a0*/  ISETP.LT.OR P1, PT, R0, 0xc1, !P5 ;  /* 0x000000c10000780c */ /* 0x000fc60006f21670 */
[----:B-1----:R-:W-:-:S05]  /*3d5b0*/  @!P6 IMAD R19, R120, R16, RZ ;  /* 0x000000107813e224 */ /* 0x002fca00078e02ff */
[----:B------:R-:W-:Y:S01]  /*3d5c0*/  @!P6 STG.E.U8 desc[UR46][R6.64+0xc0], R19 ;  /* 0x0000c0130600e986 */ /* 0x000fe2000c10112e */
[----:B------:R-:W-:Y:S01]  /*3d5d0*/  ISETP.LT.OR P6, PT, R0, 0xc2, !P5 ;  /* 0x000000c20000780c */ /* 0x000fe20006fc1670 */
[----:B------:R-:W-:-:S05]  /*3d5e0*/  @!P3 IMAD R121, R121, R16, RZ ;  /* 0x000000107979b224 */ /* 0x000fca00078e02ff */
[----:B------:R-:W-:Y:S01]  /*3d5f0*/  @!P3 STG.E.U8 desc[UR46][R6.64+0xc1], R121 ;  /* 0x0000c1790600b986 */ /* 0x000fe2000c10112e */
[----:B------:R-:W-:Y:S01]  /*3d600*/  @!P1 IADD3 R8, P3, R6, UR44, RZ ;  /* 0x0000002c06089c10 */ /* 0x000fe2000ff7e0ff */
[----:B0-----:R-:W-:-:S03]  /*3d610*/  @!P1 IMAD R3, R122, R16, RZ ;  /* 0x000000107a039224 */ /* 0x001fc600078e02ff */
[----:B------:R-:W-:Y:S02]  /*3d620*/  @!P1 IADD3.X R9, R7, UR43, RZ, P3, !PT ;  /* 0x0000002b07099c10 */ /* 0x000fe40009ffe4ff */
[----:B------:R-:W-:Y:S01]  /*3d630*/  @!P6 IADD3 R10, P3, R6, UR44, RZ ;  /* 0x0000002c060aec10 */ /* 0x000fe2000ff7e0ff */
[----:B------:R-:W-:Y:S02]  /*3d640*/  @!P6 IMAD R123, R123, R16, RZ ;  /* 0x000000107b7be224 */ /* 0x000fe400078e02ff */
[----:B------:R0:W-:Y:S01]  /*3d650*/  @!P1 STG.E.U8 desc[UR46][R8.64+0xc0], R3 ;  /* 0x0000c00308009986 */ /* 0x0001e2000c10112e */
[C---:B------:R-:W-:Y:S02]  /*3d660*/  ISETP.LT.OR P1, PT, R0.reuse, 0xc9, !P4 ;  /* 0x000000c90000780c */ /* 0x040fe40006721670 */
[----:B------:R-:W-:Y:S02]  /*3d670*/  @!P6 IADD3.X R11, R7, UR43, RZ, P3, !PT ;  /* 0x0000002b070bec10 */ /* 0x000fe40009ffe4ff */
[----:B------:R-:W-:-:S03]  /*3d680*/  ISETP.LT.OR P3, PT, R0, 0xca, !P4 ;  /* 0x000000ca0000780c */ /* 0x000fc60006761670 */
[----:B------:R1:W-:Y:S01]  /*3d690*/  @!P6 STG.E.U8 desc[UR46][R10.64+0xc1], R123 ;  /* 0x0000c17b0a00e986 */ /* 0x0003e2000c10112e */
[----:B------:R-:W-:-:S05]  /*3d6a0*/  ISETP.LT.OR P6, PT, R0, 0xc9, !P5 ;  /* 0x000000c90000780c */ /* 0x000fca0006fc1670 */
[----:B------:R-:W-:-:S04]  /*3d6b0*/  @!P1 IMAD R13, R124, R16, RZ ;  /* 0x000000107c0d9224 */ /* 0x000fc800078e02ff */
[----:B------:R-:W-:Y:S01]  /*3d6c0*/  @!P3 IMAD R125, R125, R16, RZ ;  /* 0x000000107d7db224 */ /* 0x000fe200078e02ff */
[----:B------:R2:W-:Y:S01]  /*3d6d0*/  @!P1 STG.E.U8 desc[UR46][R6.64+0xc8], R13 ;  /* 0x0000c80d06009986 */ /* 0x0005e2000c10112e */
[----:B------:R-:W-:-:S03]  /*3d6e0*/  ISETP.LT.OR P1, PT, R0, 0xca, !P5 ;  /* 0x000000ca0000780c */ /* 0x000fc60006f21670 */
[----:B------:R-:W-:Y:S01]  /*3d6f0*/  @!P3 STG.E.U8 desc[UR46][R6.64+0xc9], R125 ;  /* 0x0000c97d0600b986 */ /* 0x000fe2000c10112e */
[----:B0-----:R-:W-:Y:S01]  /*3d700*/  @!P6 IADD3 R8, P3, R6, UR44, RZ ;  /* 0x0000002c0608ec10 */ /* 0x001fe2000ff7e0ff */
[----:B------:R-:W-:-:S03]  /*3d710*/  @!P6 IMAD R3, R126, R16, RZ ;  /* 0x000000107e03e224 */ /* 0x000fc600078e02ff */
[----:B------:R-:W-:-:S05]  /*3d720*/  @!P6 IADD3.X R9, R7, UR43, RZ, P3, !PT ;  /* 0x0000002b0709ec10 */ /* 0x000fca0009ffe4ff */
[----:B------:R0:W-:Y:S01]  /*3d730*/  @!P6 STG.E.U8 desc[UR46][R8.64+0xc8], R3 ;  /* 0x0000c8030800e986 */ /* 0x0001e2000c10112e */
[----:B------:R-:W-:Y:S02]  /*3d740*/  ISETP.LT.OR P6, PT, R0, 0xd1, !P4 ;  /* 0x000000d10000780c */ /* 0x000fe400067c1670 */
[----:B-1----:R-:W-:Y:S01]  /*3d750*/  @!P1 IADD3 R10, P3, R6, UR44, RZ ;  /* 0x0000002c060a9c10 */ /* 0x002fe2000ff7e0ff */
[----:B------:R-:W-:-:S03]  /*3d760*/  @!P1 IMAD R127, R127, R16, RZ ;  /* 0x000000107f7f9224 */ /* 0x000fc600078e02ff */
[----:B------:R-:W-:Y:S02]  /*3d770*/  @!P1 IADD3.X R11, R7, UR43, RZ, P3, !PT ;  /* 0x0000002b070b9c10 */ /* 0x000fe40009ffe4ff */
[----:B------:R-:W-:-:S03]  /*3d780*/  ISETP.LT.OR P3, PT, R0, 0xd2, !P4 ;  /* 0x000000d20000780c */ /* 0x000fc60006761670 */
[----:B------:R1:W-:Y:S01]  /*3d790*/  @!P1 STG.E.U8 desc[UR46][R10.64+0xc9], R127 ;  /* 0x0000c97f0a009986 */ /* 0x0003e2000c10112e */
[----:B------:R-:W-:Y:S01]  /*3d7a0*/  ISETP.LT.OR P1, PT, R0, 0xd1, !P5 ;  /* 0x000000d10000780c */ /* 0x000fe20006f21670 */
[----:B--2---:R-:W-:-:S05]  /*3d7b0*/  @!P6 IMAD R13, R128, R16, RZ ;  /* 0x00000010800de224 */ /* 0x004fca00078e02ff */
[----:B------:R2:W-:Y:S01]  /*3d7c0*/  @!P6 STG.E.U8 desc[UR46][R6.64+0xd0], R13 ;  /* 0x0000d00d0600e986 */ /* 0x0005e2000c10112e */
[----:B------:R-:W-:Y:S02]  /*3d7d0*/  ISETP.LT.OR P6, PT, R0, 0xd2, !P5 ;  /* 0x000000d20000780c */ /* 0x000fe40006fc1670 */
[----:B------:R-:W-:-:S05]  /*3d7e0*/  @!P3 IMAD R129, R129, R16, RZ ;  /* 0x000000108181b224 */ /* 0x000fca00078e02ff */
[----:B------:R-:W-:Y:S01]  /*3d7f0*/  @!P3 STG.E.U8 desc[UR46][R6.64+0xd1], R129 ;  /* 0x0000d1810600b986 */ /* 0x000fe2000c10112e */
[----:B0-----:R-:W-:Y:S01]  /*3d800*/  @!P1 IADD3 R8, P3, R6, UR44, RZ ;  /* 0x0000002c06089c10 */ /* 0x001fe2000ff7e0ff */
[----:B------:R-:W-:-:S03]  /*3d810*/  @!P1 IMAD R3, R130, R16, RZ ;  /* 0x0000001082039224 */ /* 0x000fc600078e02ff */
[----:B------:R-:W-:Y:S02]  /*3d820*/  @!P1 IADD3.X R9, R7, UR43, RZ, P3, !PT ;  /* 0x0000002b07099c10 */ /* 0x000fe40009ffe4ff */
[----:B-1----:R-:W-:Y:S01]  /*3d830*/  @!P6 IADD3 R10, P3, R6, UR44, RZ ;  /* 0x0000002c060aec10 */ /* 0x002fe2000ff7e0ff */
[----:B------:R-:W-:Y:S02]  /*3d840*/  @!P6 IMAD R131, R131, R16, RZ ;  /* 0x000000108383e224 */ /* 0x000fe400078e02ff */
[----:B------:R0:W-:Y:S01]  /*3d850*/  @!P1 STG.E.U8 desc[UR46][R8.64+0xd0], R3 ;  /* 0x0000d00308009986 */ /* 0x0001e2000c10112e */
[C---:B------:R-:W-:Y:S02]  /*3d860*/  ISETP.LT.OR P1, PT, R0.reuse, 0xd9, !P4 ;  /* 0x000000d90000780c */ /* 0x040fe40006721670 */
[----:B------:R-:W-:Y:S02]  /*3d870*/  @!P6 IADD3.X R11, R7, UR43, RZ, P3, !PT ;  /* 0x0000002b070bec10 */ /* 0x000fe40009ffe4ff */
[----:B------:R-:W-:-:S03]  /*3d880*/  ISETP.LT.OR P3, PT, R0, 0xda, !P4 ;  /* 0x000000da0000780c */ /* 0x000fc60006761670 */
[----:B------:R1:W-:Y:S01]  /*3d890*/  @!P6 STG.E.U8 desc[UR46][R10.64+0xd1], R131 ;  /* 0x0000d1830a00e986 */ /* 0x0003e2000c10112e */
[----:B------:R-:W-:-:S05]  /*3d8a0*/  ISETP.LT.OR P6, PT, R0, 0xd9, !P5 ;  /* 0x000000d90000780c */ /* 0x000fca0006fc1670 */
[----:B--2---:R-:W-:-:S04]  /*3d8b0*/  @!P1 IMAD R13, R132, R16, RZ ;  /* 0x00000010840d9224 */ /* 0x004fc800078e02ff */
        /* <DEDUP_REMOVED lines=311> */
[----:B-1----:R-:W-:-:S04]  /*3ec30*/  @!P6 IADD3 R10, P3, R6, UR44, RZ ;  /* 0x0000002c060aec10 */ /* 0x002fc8000ff7e0ff */
[----:B------:R-:W-:Y:S01]  /*3ec40*/  @!P6 IADD3.X R11, R7, UR43, RZ, P3, !PT ;  /* 0x0000002b070bec10 */ /* 0x000fe20009ffe4ff */
[----:B------:R0:W-:Y:S01]  /*3ec50*/  @!P1 STG.E.U8 desc[UR46][R8.64+0x170], R3 ;  /* 0x0001700308009986 */ /* 0x0001e2000c10112e */
[C---:B------:R-:W-:Y:S02]  /*3ec60*/  ISETP.LT.OR P3, PT, R0.reuse, 0x179, !P5 ;  /* 0x000001790000780c */ /* 0x040fe40006f61670 */
[C---:B------:R-:W-:Y:S02]  /*3ec70*/  ISETP.LT.OR P1, PT, R0.reuse, 0x179, !P4 ;  /* 0x000001790000780c */ /* 0x040fe40006721670 */
[C---:B------:R-:W-:Y:S01]  /*3ec80*/  ISETP.LT.OR P4, PT, R0.reuse, 0x17a, !P4 ;  /* 0x0000017a0000780c */ /* 0x040fe20006781670 */
[----:B------:R-:W-:Y:S01]  /*3ec90*/  @!P6 IMAD R211, R211, R16, RZ ;  /* 0x00000010d3d3e224 */ /* 0x000fe200078e02ff */
[----:B------:R-:W-:-:S04]  /*3eca0*/  ISETP.LT.OR P5, PT, R0, 0x17a, !P5 ;  /* 0x0000017a0000780c */ /* 0x000fc80006fa1670 */
[----:B------:R-:W-:Y:S03]  /*3ecb0*/  @!P6 STG.E.U8 desc[UR46][R10.64+0x171], R211 ;  /* 0x000171d30a00e986 */ /* 0x000fe6000c10112e */
[----:B------:R-:W-:Y:S02]  /*3ecc0*/  @!P3 IADD3 R12, P6, R6, UR44, RZ ;  /* 0x0000002c060cbc10 */ /* 0x000fe4000ffde0ff */
[-C--:B------:R-:W-:Y:S02]  /*3ecd0*/  @!P1 IMAD R15, R212, R16.reuse, RZ ;  /* 0x00000010d40f9224 */ /* 0x080fe400078e02ff */
[-C--:B------:R-:W-:Y:S01]  /*3ece0*/  @!P4 IMAD R213, R213, R16.reuse, RZ ;  /* 0x00000010d5d5c224 */ /* 0x080fe200078e02ff */
[----:B--2---:R-:W-:Y:S01]  /*3ecf0*/  @!P3 IADD3.X R13, R7, UR43, RZ, P6, !PT ;  /* 0x0000002b070dbc10 */ /* 0x004fe2000b7fe4ff */
[----:B0-----:R-:W-:Y:S01]  /*3ed00*/  @!P3 IMAD R3, R214, R16, RZ ;  /* 0x00000010d603b224 */ /* 0x001fe200078e02ff */
[----:B------:R-:W-:Y:S01]  /*3ed10*/  @!P1 STG.E.U8 desc[UR46][R6.64+0x178], R15 ;  /* 0x0001780f06009986 */ /* 0x000fe2000c10112e */
[----:B------:R-:W-:-:S03]  /*3ed20*/  LOP3.LUT P2, RZ, R18, 0x20, RZ, 0xc0, !PT ;  /* 0x0000002012ff7812 */ /* 0x000fc6000784c0ff */
[----:B------:R0:W-:Y:S01]  /*3ed30*/  @!P4 STG.E.U8 desc[UR46][R6.64+0x179], R213 ;  /* 0x000179d50600c986 */ /* 0x0001e2000c10112e */
[----:B------:R-:W-:-:S03]  /*3ed40*/  ISETP.LT.OR P1, PT, R0, 0xc1, !P2 ;  /* 0x000000c10000780c */ /* 0x000fc60005721670 */
[----:B------:R1:W-:Y:S01]  /*3ed50*/  @!P3 STG.E.U8 desc[UR46][R12.64+0x178], R3 ;  /* 0x000178030c00b986 */ /* 0x0003e2000c10112e */
[----:B------:R-:W-:Y:S02]  /*3ed60*/  ISETP.LT.OR P3, PT, R0, 0xc1, !P0 ;  /* 0x000000c10000780c */ /* 0x000fe40004761670 */
[----:B------:R-:W-:Y:S02]  /*3ed70*/  @!P5 IADD3 R8, P4, R6, UR44, RZ ;  /* 0x0000002c0608dc10 */ /* 0x000fe4000ff9e0ff */
[C---:B------:R-:W-:Y:S01]  /*3ed80*/  ISETP.LT.OR P6, PT, R0.reuse, 0xc2, !P2 ;  /* 0x000000c20000780c */ /* 0x040fe200057c1670 */
[----:B------:R-:W-:Y:S01]  /*3ed90*/  @!P5 IMAD R215, R215, R16, RZ ;  /* 0x00000010d7d7d224 */ /* 0x000fe200078e02ff */
[----:B------:R-:W-:Y:S02]  /*3eda0*/  @!P5 IADD3.X R9, R7, UR43, RZ, P4, !PT ;  /* 0x0000002b0709dc10 */ /* 0x000fe4000a7fe4ff */
[----:B------:R-:W-:-:S03]  /*3edb0*/  ISETP.LT.OR P4, PT, R0, 0xc2, !P0 ;  /* 0x000000c20000780c */ /* 0x000fc60004781670 */
[----:B------:R2:W-:Y:S02]  /*3edc0*/  @!P5 STG.E.U8 desc[UR46][R8.64+0x179], R215 ;  /* 0x000179d70800d986 */ /* 0x0005e4000c10112e */
[----:B0-----:R-:W-:Y:S01]  /*3edd0*/  @!P3 IADD3 R6, P5, R4, UR44, RZ ;  /* 0x0000002c0406bc10 */ /* 0x001fe2000ffbe0ff */
[-C--:B------:R-:W-:Y:S02]  /*3ede0*/  @!P1 IMAD R11, R24, R16.reuse, RZ ;  /* 0x00000010180b9224 */ /* 0x080fe400078e02ff */
[-C--:B-1----:R-:W-:Y:S01]  /*3edf0*/  @!P3 IMAD R3, R26, R16.reuse, RZ ;  /* 0x000000101a03b224 */ /* 0x082fe200078e02ff */
[----:B------:R-:W-:Y:S01]  /*3ee00*/  @!P3 IADD3.X R7, R5, UR43, RZ, P5, !PT ;  /* 0x0000002b0507bc10 */ /* 0x000fe2000affe4ff */
[----:B------:R-:W-:Y:S01]  /*3ee10*/  @!P6 IMAD R25, R25, R16, RZ ;  /* 0x000000101919e224 */ /* 0x000fe200078e02ff */
[----:B------:R0:W-:Y:S01]  /*3ee20*/  @!P1 STG.E.U8 desc[UR46][R4.64+0xc0], R11 ;  /* 0x0000c00b04009986 */ /* 0x0001e2000c10112e */
[C---:B------:R-:W-:Y:S02]  /*3ee30*/  ISETP.LT.OR P1, PT, R0.reuse, 0xc9, !P2 ;  /* 0x000000c90000780c */ /* 0x040fe40005721670 */
[----:B------:R-:W-:Y:S01]  /*3ee40*/  ISETP.LT.OR P5, PT, R0, 0xc9, !P0 ;  /* 0x000000c90000780c */ /* 0x000fe200047a1670 */
[----:B------:R-:W-:Y:S01]  /*3ee50*/  @!P6 STG.E.U8 desc[UR46][R4.64+0xc1], R25 ;  /* 0x0000c1190400e986 */ /* 0x000fe2000c10112e */
[----:B--2---:R-:W-:-:S03]  /*3ee60*/  @!P4 IADD3 R8, P6, R4, UR44, RZ ;  /* 0x0000002c0408cc10 */ /* 0x004fc6000ffde0ff */
[----:B------:R1:W-:Y:S01]  /*3ee70*/  @!P3 STG.E.U8 desc[UR46][R6.64+0xc0], R3 ;  /* 0x0000c0030600b986 */ /* 0x0003e2000c10112e */
[----:B------:R-:W-:Y:S01]  /*3ee80*/  ISETP.LT.OR P3, PT, R0, 0xca, !P2 ;  /* 0x000000ca0000780c */ /* 0x000fe20005761670 */
[----:B------:R-:W-:Y:S01]  /*3ee90*/  @!P4 IMAD R27, R27, R16, RZ ;  /* 0x000000101b1bc224 */ /* 0x000fe200078e02ff */
[----:B------:R-:W-:-:S05]  /*3eea0*/  @!P4 IADD3.X R9, R5, UR43, RZ, P6, !PT ;  /* 0x0000002b0509cc10 */ /* 0x000fca000b7fe4ff */
[----:B------:R2:W-:Y:S01]  /*3eeb0*/  @!P4 STG.E.U8 desc[UR46][R8.64+0xc1], R27 ;  /* 0x0000c11b0800c986 */ /* 0x0005e2000c10112e */
[----:B------:R-:W-:Y:S01]  /*3eec0*/  ISETP.LT.OR P4, PT, R0, 0xca, !P0 ;  /* 0x000000ca0000780c */ /* 0x000fe20004781670 */
[----:B------:R-:W-:Y:S01]  /*3eed0*/  @!P1 IMAD R13, R28, R16, RZ ;  /* 0x000000101c0d9224 */ /* 0x000fe200078e02ff */
[----:B------:R-:W-:-:S03]  /*3eee0*/  @!P5 IADD3 R10, P6, R4, UR44, RZ ;  /* 0x0000002c040adc10 */ /* 0x000fc6000ffde0ff */
[-C--:B------:R-:W-:Y:S01]  /*3eef0*/  @!P3 IMAD R29, R29, R16.reuse, RZ ;  /* 0x000000101d1db224 */ /* 0x080fe200078e02ff */
[----:B0-----:R-:W-:Y:S01]  /*3ef00*/  @!P5 IADD3.X R11, R5, UR43, RZ, P6, !PT ;  /* 0x0000002b050bdc10 */ /* 0x001fe2000b7fe4ff */
[----:B-1----:R-:W-:Y:S01]  /*3ef10*/  @!P5 IMAD R3, R30, R16, RZ ;  /* 0x000000101e03d224 */ /* 0x002fe200078e02ff */
[----:B------:R0:W-:Y:S01]  /*3ef20*/  @!P1 STG.E.U8 desc[UR46][R4.64+0xc8], R13 ;  /* 0x0000c80d04009986 */ /* 0x0001e2000c10112e */
[----:B------:R-:W-:-:S03]  /*3ef30*/  ISETP.LT.OR P1, PT, R0, 0xd1, !P2 ;  /* 0x000000d10000780c */ /* 0x000fc60005721670 */
[----:B------:R-:W-:Y:S01]  /*3ef40*/  @!P3 STG.E.U8 desc[UR46][R4.64+0xc9], R29 ;  /* 0x0000c91d0400b986 */ /* 0x000fe2000c10112e */
[C---:B------:R-:W-:Y:S02]  /*3ef50*/  ISETP.LT.OR P3, PT, R0.reuse, 0xd1, !P0 ;  /* 0x000000d10000780c */ /* 0x040fe40004761670 */
[----:B------:R-:W-:Y:S01]  /*3ef60*/  ISETP.LT.OR P6, PT, R0, 0xd2, !P2 ;  /* 0x000000d20000780c */ /* 0x000fe200057c1670 */
[----:B------:R1:W-:Y:S01]  /*3ef70*/  @!P5 STG.E.U8 desc[UR46][R10.64+0xc8], R3 ;  /* 0x0000c8030a00d986 */ /* 0x0003e2000c10112e */
[----:B------:R-:W-:Y:S01]  /*3ef80*/  @!P4 IADD3 R6, P5, R4, UR44, RZ ;  /* 0x0000002c0406cc10 */ /* 0x000fe2000ffbe0ff */
[----:B------:R-:W-:-:S03]  /*3ef90*/  @!P4 IMAD R31, R31, R16, RZ ;  /* 0x000000101f1fc224 */ /* 0x000fc600078e02ff */
[----:B------:R-:W-:Y:S02]  /*3efa0*/  @!P4 IADD3.X R7, R5, UR43, RZ, P5, !PT ;  /* 0x0000002b0507cc10 */ /* 0x000fe4000affe4ff */
[----:B------:R-:W-:-:S03]  /*3efb0*/  ISETP.LT.OR P5, PT, R0, 0xd2, !P0 ;  /* 0x000000d20000780c */ /* 0x000fc600047a1670 */
[----:B------:R3:W-:Y:S01]  /*3efc0*/  @!P4 STG.E.U8 desc[UR46][R6.64+0xc9], R31 ;  /* 0x0000c91f0600c986 */ /* 0x0007e2000c10112e */
[----:B--2---:R-:W-:Y:S01]  /*3efd0*/  @!P3 IADD3 R8, P4, R4, UR44, RZ ;  /* 0x0000002c0408bc10 */ /* 0x004fe2000ff9e0ff */
[-C--:B0-----:R-:W-:Y:S02]  /*3efe0*/  @!P1 IMAD R13, R32, R16.reuse, RZ ;  /* 0x00000010200d9224 */ /* 0x081fe400078e02ff */
[-C--:B------:R-:W-:Y:S01]  /*3eff0*/  @!P6 IMAD R33, R33, R16.reuse, RZ ;  /* 0x000000102121e224 */ /* 0x080fe200078e02ff */
[----:B------:R-:W-:Y:S01]  /*3f000*/  @!P3 IADD3.X R9, R5, UR43, RZ, P4, !PT ;  /* 0x0000002b0509bc10 */ /* 0x000fe2000a7fe4ff */
[----:B-1----:R-:W-:Y:S01]  /*3f010*/  @!P3 IMAD R3, R34, R16, RZ ;  /* 0x000000102203b224 */ /* 0x002fe200078e02ff */
[----:B------:R0:W-:Y:S01]  /*3f020*/  @!P1 STG.E.U8 desc[UR46][R4.64+0xd0], R13 ;  /* 0x0000d00d04009986 */ /* 0x0001e2000c10112e */
[C---:B------:R-:W-:Y:S02]  /*3f030*/  ISETP.LT.OR P1, PT, R0.reuse, 0xd9, !P2 ;  /* 0x000000d90000780c */ /* 0x040fe40005721670 */
[----:B------:R-:W-:Y:S01]  /*3f040*/  ISETP.LT.OR P4, PT, R0, 0xd9, !P0 ;  /* 0x000000d90000780c */ /* 0x000fe20004781670 */
[----:B------:R-:W-:Y:S01]  /*3f050*/  @!P6 STG.E.U8 desc[UR46][R4.64+0xd1], R33 ;  /* 0x0000d1210400e986 */ /* 0x000fe2000c10112e */
[----:B---3--:R-:W-:-:S03]  /*3f060*/  @!P5 IADD3 R6, P6, R4, UR44, RZ ;  /* 0x0000002c0406dc10 */ /* 0x008fc6000ffde0ff */
[----:B------:R1:W-:Y:S01]  /*3f070*/  @!P3 STG.E.U8 desc[UR46][R8.64+0xd0], R3 ;  /* 0x0000d0030800b986 */ /* 0x0003e2000c10112e */
[----:B------:R-:W-:Y:S01]  /*3f080*/  ISETP.LT.OR P3, PT, R0, 0xda, !P2 ;  /* 0x000000da0000780c */ /* 0x000fe20005761670 */
[----:B------:R-:W-:Y:S01]  /*3f090*/  @!P5 IMAD R35, R35, R16, RZ ;  /* 0x000000102323d224 */ /* 0x000fe200078e02ff */
[----:B------:R-:W-:-:S05]  /*3f0a0*/  @!P5 IADD3.X R7, R5, UR43, RZ, P6, !PT ;  /* 0x0000002b0507dc10 */ /* 0x000fca000b7fe4ff */
[----:B------:R2:W-:Y:S01]  /*3f0b0*/  @!P5 STG.E.U8 desc[UR46][R6.64+0xd1], R35 ;  /* 0x0000d1230600d986 */ /* 0x0005e2000c10112e */
[----:B------:R-:W-:Y:S01]  /*3f0c0*/  ISETP.LT.OR P5, PT, R0, 0xda, !P0 ;  /* 0x000000da0000780c */ /* 0x000fe200047a1670 */
[----:B0-----:R-:W-:Y:S01]  /*3f0d0*/  @!P1 IMAD R13, R36, R16, RZ ;  /* 0x00000010240d9224 */ /* 0x001fe200078e02ff */
[----:B------:R-:W-:-:S03]  /*3f0e0*/  @!P4 IADD3 R10, P6, R4, UR44, RZ ;  /* 0x0000002c040acc10 */ /* 0x000fc6000ffde0ff */
[-C--:B------:R-:W-:Y:S01]  /*3f0f0*/  @!P3 IMAD R37, R37, R16.reuse, RZ ;  /* 0x000000102525b224 */ /* 0x080fe200078e02ff */
[----:B------:R-:W-:Y:S01]  /*3f100*/  @!P4 IADD3.X R11, R5, UR43, RZ, P6, !PT ;  /* 0x0000002b050bcc10 */ /* 0x000fe2000b7fe4ff */
[----:B-1----:R-:W-:Y:S01]  /*3f110*/  @!P4 IMAD R3, R38, R16, RZ ;  /* 0x000000102603c224 */ /* 0x002fe200078e02ff */
[----:B------:R0:W-:Y:S01]  /*3f120*/  @!P1 STG.E.U8 desc[UR46][R4.64+0xd8], R13 ;  /* 0x0000d80d04009986 */ /* 0x0001e2000c10112e */
[----:B------:R-:W-:-:S03]  /*3f130*/  ISETP.LT.OR P1, PT, R0, 0xe1, !P2 ;  /* 0x000000e10000780c */ /* 0x000fc60005721670 */
[----:B------:R-:W-:Y:S01]  /*3f140*/  @!P3 STG.E.U8 desc[UR46][R4.64+0xd9], R37 ;  /* 0x0000d9250400b986 */ /* 0x000fe2000c10112e */
[C---:B------:R-:W-:Y:S02]  /*3f150*/  ISETP.LT.OR P3, PT, R0.reuse, 0xe1, !P0 ;  /* 0x000000e10000780c */ /* 0x040fe40004761670 */
[----:B------:R-:W-:Y:S01]  /*3f160*/  ISETP.LT.OR P6, PT, R0, 0xe2, !P2 ;  /* 0x000000e20000780c */ /* 0x000fe200057c1670 */
[----:B------:R1:W-:Y:S01]  /*3f170*/  @!P4 STG.E.U8 desc[UR46][R10.64+0xd8], R3 ;  /* 0x0000d8030a00c986 */ /* 0x0003e2000c10112e */
[----:B--2---:R-:W-:Y:S01]  /*3f180*/  @!P5 IADD3 R6, P4, R4, UR44, RZ ;  /* 0x0000002c0406dc10 */ /* 0x004fe2000ff9e0ff */
[----:B------:R-:W-:-:S03]  /*3f190*/  @!P5 IMAD R39, R39, R16, RZ ;  /* 0x000000102727d224 */ /* 0x000fc600078e02ff */
[----:B------:R-:W-:Y:S02]  /*3f1a0*/  @!P5 IADD3.X R7, R5, UR43, RZ, P4, !PT ;  /* 0x0000002b0507dc10 */ /* 0x000fe4000a7fe4ff */
[----:B------:R-:W-:-:S03]  /*3f1b0*/  ISETP.LT.OR P4, PT, R0, 0xe2, !P0 ;  /* 0x000000e20000780c */ /* 0x000fc60004781670 */
[----:B------:R2:W-:Y:S01]  /*3f1c0*/  @!P5 STG.E.U8 desc[UR46][R6.64+0xd9], R39 ;  /* 0x0000d9270600d986 */ /* 0x0005e2000c10112e */
[----:B------:R-:W-:Y:S01]  /*3f1d0*/  @!P3 IADD3 R8, P5, R4, UR44, RZ ;  /* 0x0000002c0408bc10 */ /* 0x000fe2000ffbe0ff */
        /* <DEDUP_REMOVED lines=189> */
[----:B------:R-:W-:Y:S01]  /*3fdb0*/  ISETP.LT.OR P4, PT, R0, 0x142, !P0 ;  /* 0x000001420000780c */ /* 0x000fe20004781670 */
[-C--:B0-----:R-:W-:Y:S02]  /*3fdc0*/  @!P1 IMAD R13, R88, R16.reuse, RZ ;  /* 0x00000010580d9224 */ /* 0x081fe400078e02ff */
[----:B------:R0:W-:Y:S01]  /*3fdd0*/  @!P5 STG.E.U8 desc[UR46][R6.64+0x139], R87 ;  /* 0x000139570600d986 */ /* 0x0001e2000c10112e */
[----:B------:R-:W-:Y:S01]  /*3fde0*/  @!P3 IADD3 R8, P5, R4, UR44, RZ ;  /* 0x0000002c0408bc10 */ /* 0x000fe2000ffbe0ff */
[-C--:B------:R-:W-:Y:S02]  /*3fdf0*/  @!P6 IMAD R89, R89, R16.reuse, RZ ;  /* 0x000000105959e224 */ /* 0x080fe400078e02ff */
[----:B-1----:R-:W-:Y:S01]  /*3fe00*/  @!P3 IMAD R3, R90, R16, RZ ;  /* 0x000000105a03b224 */ /* 0x002fe200078e02ff */
[----:B------:R-:W-:Y:S01]  /*3fe10*/  @!P3 IADD3.X R9, R5, UR43, RZ, P5, !PT ;  /* 0x0000002b0509bc10 */ /* 0x000fe2000affe4ff */
[----:B------:R1:W-:Y:S01]  /*3fe20*/  @!P1 STG.E.U8 desc[UR46][R4.64+0x140], R13 ;  /* 0x0001400d04009986 */ /* 0x0003e2000c10112e */
[----:B------:R-:W-:-:S03]  /*3fe30*/  ISETP.LT.OR P5, PT, R0, 0x149, !P0 ;  /* 0x000001490000780c */ /* 0x000fc600047a1670 */
[----:B------:R-:W-:Y:S01]  /*3fe40*/  @!P6 STG.E.U8 desc[UR46][R4.64+0x141], R89 ;  /* 0x000141590400e986 */ /* 0x000fe2000c10112e */
[----:B------:R-:W-:Y:S02]  /*3fe50*/  ISETP.LT.OR P1, PT, R0, 0x149, !P2 ;  /* 0x000001490000780c */ /* 0x000fe40005721670 */
[----:B0-----:R-:W-:Y:S01]  /*3fe60*/  @!P4 IADD3 R6, P6, R4, UR44, RZ ;  /* 0x0000002c0406cc10 */ /* 0x001fe2000ffde0ff */
[----:B------:R0:W-:Y:S01]  /*3fe70*/  @!P3 STG.E.U8 desc[UR46][R8.64+0x140], R3 ;  /* 0x000140030800b986 */ /* 0x0001e2000c10112e */
[----:B------:R-:W-:Y:S01]  /*3fe80*/  ISETP.LT.OR P3, PT, R0, 0x14a, !P2 ;  /* 0x0000014a0000780c */ /* 0x000fe20005761670 */
[----:B------:R-:W-:Y:S01]  /*3fe90*/  @!P4 IMAD R91, R91, R16, RZ ;  /* 0x000000105b5bc224 */ /* 0x000fe200078e02ff */
[----:B------:R-:W-:-:S05]  /*3fea0*/  @!P4 IADD3.X R7, R5, UR43, RZ, P6, !PT ;  /* 0x0000002b0507cc10 */ /* 0x000fca000b7fe4ff */
[----:B------:R2:W-:Y:S01]  /*3feb0*/  @!P4 STG.E.U8 desc[UR46][R6.64+0x141], R91 ;  /* 0x0001415b0600c986 */ /* 0x0005e2000c10112e */
[----:B------:R-:W-:Y:S01]  /*3fec0*/  ISETP.LT.OR P4, PT, R0, 0x14a, !P0 ;  /* 0x0000014a0000780c */ /* 0x000fe20004781670 */
[-C--:B-1----:R-:W-:Y:S01]  /*3fed0*/  @!P1 IMAD R13, R92, R16.reuse, RZ ;  /* 0x000000105c0d9224 */ /* 0x082fe200078e02ff */
[----:B------:R-:W-:Y:S01]  /*3fee0*/  @!P5 IADD3 R10, P6, R4, UR44, RZ ;  /* 0x0000002c040adc10 */ /* 0x000fe2000ffde0ff */
[-C--:B0-----:R-:W-:Y:S02]  /*3fef0*/  @!P5 IMAD R3, R94, R16.reuse, RZ ;  /* 0x000000105e03d224 */ /* 0x081fe400078e02ff */
[----:B------:R-:W-:Y:S01]  /*3ff00*/  @!P3 IMAD R93, R93, R16, RZ ;  /* 0x000000105d5db224 */ /* 0x000fe200078e02ff */
[----:B------:R-:W-:Y:S01]  /*3ff10*/  @!P5 IADD3.X R11, R5, UR43, RZ, P6, !PT ;  /* 0x0000002b050bdc10 */ /* 0x000fe2000b7fe4ff */
        /* <DEDUP_REMOVED lines=33> */
[C---:B------:R-:W-:Y:S02]  /*40130*/  ISETP.LT.OR P1, PT, R0.reuse, 0x161, !P2 ;  /* 0x000001610000780c */ /* 0x040fe40005721670 */
[C---:B------:R-:W-:Y:S01]  /*40140*/  ISETP.LT.OR P6, PT, R0.reuse, 0x162, !P2 ;  /* 0x000001620000780c */ /* 0x040fe200057c1670 */
[----:B------:R-:W-:Y:S01]  /*40150*/  @!P3 STG.E.U8 desc[UR46][R4.64+0x159], R101 ;  /* 0x000159650400b986 */ /* 0x000fe2000c10112e */
[----:B------:R-:W-:-:S03]  /*40160*/  ISETP.LT.OR P3, PT, R0, 0x161, !P0 ;  /* 0x000001610000780c */ /* 0x000fc60004761670 */
        /* <DEDUP_REMOVED lines=9> */
[----:B------:R2:W-:Y:S01]  /*40200*/  @!P1 STG.E.U8 desc[UR46][R4.64+0x160], R13 ;  /* 0x0001600d04009986 */ /* 0x0005e2000c10112e */
[----:B------:R-:W-:Y:S01]  /*40210*/  ISETP.LT.OR P1, PT, R0, 0x169, !P2 ;  /* 0x000001690000780c */ /* 0x000fe20005721670 */
[----:B-1----:R-:W-:Y:S01]  /*40220*/  @!P3 IMAD R3, R106, R16, RZ ;  /* 0x000000106a03b224 */ /* 0x002fe200078e02ff */
[----:B------:R-:W-:Y:S01]  /*40230*/  @!P3 IADD3.X R9, R5, UR43, RZ, P5, !PT ;  /* 0x0000002b0509bc10 */ /* 0x000fe2000affe4ff */
[----:B------:R-:W-:Y:S01]  /*40240*/  @!P6 STG.E.U8 desc[UR46][R4.64+0x161], R105 ;  /* 0x000161690400e986 */ /* 0x000fe2000c10112e */
[----:B------:R-:W-:-:S02]  /*40250*/  ISETP.LT.OR P5, PT, R0, 0x16a, !P2 ;  /* 0x0000016a0000780c */ /* 0x000fc400057a1670 */
[----:B0-----:R-:W-:Y:S01]  /*40260*/  @!P4 IADD3 R6, P6, R4, UR44, RZ ;  /* 0x0000002c0406cc10 */ /* 0x001fe2000ffde0ff */
[----:B------:R0:W-:Y:S01]  /*40270*/  @!P3 STG.E.U8 desc[UR46][R8.64+0x160], R3 ;  /* 0x000160030800b986 */ /* 0x0001e2000c10112e */
[C---:B------:R-:W-:Y:S02]  /*40280*/  ISETP.LT.OR P3, PT, R0.reuse, 0x169, !P0 ;  /* 0x000001690000780c */ /* 0x040fe40004761670 */
[----:B------:R-:W-:Y:S02]  /*40290*/  @!P4 IADD3.X R7, R5, UR43, RZ, P6, !PT ;  /* 0x0000002b0507cc10 */ /* 0x000fe4000b7fe4ff */
[----:B------:R-:W-:Y:S01]  /*402a0*/  ISETP.LT.OR P6, PT, R0, 0x16a, !P0 ;  /* 0x0000016a0000780c */ /* 0x000fe200047c1670 */
[-C--:B------:R-:W-:Y:S02]  /*402b0*/  @!P4 IMAD R107, R107, R16.reuse, RZ ;  /* 0x000000106b6bc224 */ /* 0x080fe400078e02ff */
[-C--:B--2---:R-:W-:Y:S02]  /*402c0*/  @!P1 IMAD R13, R108, R16.reuse, RZ ;  /* 0x000000106c0d9224 */ /* 0x084fe400078e02ff */
[----:B------:R-:W-:Y:S01]  /*402d0*/  @!P5 IMAD R109, R109, R16, RZ ;  /* 0x000000106d6dd224 */ /* 0x000fe200078e02ff */
[----:B------:R-:W-:Y:S01]  /*402e0*/  @!P4 STG.E.U8 desc[UR46][R6.64+0x161], R107 ;  /* 0x0001616b0600c986 */ /* 0x000fe2000c10112e */
[----:B------:R-:W-:-:S03]  /*402f0*/  ISETP.LT.OR P4, PT, R0, 0x171, !P2 ;  /* 0x000001710000780c */ /* 0x000fc60005781670 */
[----:B------:R1:W-:Y:S01]  /*40300*/  @!P1 STG.E.U8 desc[UR46][R4.64+0x168], R13 ;  /* 0x0001680d04009986 */ /* 0x0003e2000c10112e */
[----:B0-----:R-:W-:-:S03]  /*40310*/  @!P3 IADD3 R8, P1, R4, UR44, RZ ;  /* 0x0000002c0408bc10 */ /* 0x001fc6000ff3e0ff */
[----:B------:R-:W-:Y:S01]  /*40320*/  @!P5 STG.E.U8 desc[UR46][R4.64+0x169], R109 ;  /* 0x0001696d0400d986 */ /* 0x000fe2000c10112e */
[----:B------:R-:W-:Y:S01]  /*40330*/  @!P6 IADD3 R10, P5, R4, UR44, RZ ;  /* 0x0000002c040aec10 */ /* 0x000fe2000ffbe0ff */
[-C--:B------:R-:W-:Y:S01]  /*40340*/  @!P3 IMAD R3, R110, R16.reuse, RZ ;  /* 0x000000106e03b224 */ /* 0x080fe200078e02ff */
[----:B------:R-:W-:Y:S01]  /*40350*/  @!P3 IADD3.X R9, R5, UR43, RZ, P1, !PT ;  /* 0x0000002b0509bc10 */ /* 0x000fe20008ffe4ff */
[-C--:B------:R-:W-:Y:S01]  /*40360*/  @!P6 IMAD R111, R111, R16.reuse, RZ ;  /* 0x000000106f6fe224 */ /* 0x080fe200078e02ff */
[C---:B------:R-:W-:Y:S02]  /*40370*/  ISETP.LT.OR P1, PT, R0.reuse, 0x172, !P2 ;  /* 0x000001720000780c */ /* 0x040fe40005721670 */
[----:B------:R-:W-:Y:S01]  /*40380*/  @!P6 IADD3.X R11, R5, UR43, RZ, P5, !PT ;  /* 0x0000002b050bec10 */ /* 0x000fe2000affe4ff */
[----:B------:R0:W-:Y:S04]  /*40390*/  @!P3 STG.E.U8 desc[UR46][R8.64+0x168], R3 ;  /* 0x000168030800b986 */ /* 0x0001e8000c10112e */
[----:B------:R2:W-:Y:S01]  /*403a0*/  @!P6 STG.E.U8 desc[UR46][R10.64+0x169], R111 ;  /* 0x0001696f0a00e986 */ /* 0x0005e2000c10112e */
[----:B------:R-:W-:Y:S01]  /*403b0*/  ISETP.LT.OR P6, PT, R0, 0x171, !P0 ;  /* 0x000001710000780c */ /* 0x000fe200047c1670 */
[----:B-1----:R-:W-:Y:S01]  /*403c0*/  @!P4 IMAD R13, R112, R16, RZ ;  /* 0x00000010700dc224 */ /* 0x002fe200078e02ff */
[----:B------:R-:W-:-:S03]  /*403d0*/  ISETP.LT.OR P5, PT, R0, 0x172, !P0 ;  /* 0x000001720000780c */ /* 0x000fc600047a1670 */
[-C--:B------:R-:W-:Y:S01]  /*403e0*/  @!P1 IMAD R113, R113, R16.reuse, RZ ;  /* 0x0000001071719224 */ /* 0x080fe200078e02ff */
[----:B------:R1:W-:Y:S01]  /*403f0*/  @!P4 STG.E.U8 desc[UR46][R4.64+0x170], R13 ;  /* 0x0001700d0400c986 */ /* 0x0003e2000c10112e */
[C---:B------:R-:W-:Y:S02]  /*40400*/  ISETP.LT.OR P4, PT, R0.reuse, 0x17a, !P0 ;  /* 0x0000017a0000780c */ /* 0x040fe40004781670 */
[C---:B------:R-:W-:Y:S01]  /*40410*/  ISETP.LT.OR P0, PT, R0.reuse, 0x179, !P0 ;  /* 0x000001790000780c */ /* 0x040fe20004701670 */
[----:B------:R3:W-:Y:S01]  /*40420*/  @!P1 STG.E.U8 desc[UR46][R4.64+0x171], R113 ;  /* 0x0001717104009986 */ /* 0x0007e2000c10112e */
[C---:B------:R-:W-:Y:S02]  /*40430*/  ISETP.LT.OR P3, PT, R0.reuse, 0x17a, !P2 ;  /* 0x0000017a0000780c */ /* 0x040fe40005761670 */
[----:B------:R-:W-:Y:S02]  /*40440*/  ISETP.LT.OR P2, PT, R0, 0x179, !P2 ;  /* 0x000001790000780c */ /* 0x000fe40005741670 */
[----:B------:R-:W-:Y:S01]  /*40450*/  @!P6 IADD3 R6, P1, R4, UR44, RZ ;  /* 0x0000002c0406ec10 */ /* 0x000fe2000ff3e0ff */
[----:B0-----:R-:W-:-:S03]  /*40460*/  @!P6 IMAD R3, R114, R16, RZ ;  /* 0x000000107203e224 */ /* 0x001fc600078e02ff */
[----:B------:R-:W-:Y:S02]  /*40470*/  @!P6 IADD3.X R7, R5, UR43, RZ, P1, !PT ;  /* 0x0000002b0507ec10 */ /* 0x000fe40008ffe4ff */
[C---:B------:R-:W-:Y:S01]  /*40480*/  @!P5 IADD3 R8, P1, R4.reuse, UR44, RZ ;  /* 0x0000002c0408dc10 */ /* 0x040fe2000ff3e0ff */
[-C--:B------:R-:W-:Y:S02]  /*40490*/  @!P5 IMAD R115, R115, R16.reuse, RZ ;  /* 0x000000107373d224 */ /* 0x080fe400078e02ff */
[----:B------:R3:W-:Y:S01]  /*404a0*/  @!P6 STG.E.U8 desc[UR46][R6.64+0x170], R3 ;  /* 0x000170030600e986 */ /* 0x0007e2000c10112e */
[----:B------:R-:W-:Y:S02]  /*404b0*/  @!P5 IADD3.X R9, R5, UR43, RZ, P1, !PT ;  /* 0x0000002b0509dc10 */ /* 0x000fe40008ffe4ff */
[----:B--2---:R-:W-:Y:S01]  /*404c0*/  @!P0 IADD3 R10, P1, R4, UR44, RZ ;  /* 0x0000002c040a8c10 */ /* 0x004fe2000ff3e0ff */
[-C--:B------:R-:W-:Y:S01]  /*404d0*/  @!P2 IMAD R15, R116, R16.reuse, RZ ;  /* 0x00000010740fa224 */ /* 0x080fe200078e02ff */
[----:B------:R-:W-:Y:S01]  /*404e0*/  @!P4 IADD3 R12, P6, R4, UR44, RZ ;  /* 0x0000002c040ccc10 */ /* 0x000fe2000ffde0ff */
[-C--:B------:R-:W-:Y:S01]  /*404f0*/  @!P3 IMAD R117, R117, R16.reuse, RZ ;  /* 0x000000107575b224 */ /* 0x080fe200078e02ff */
[C---:B------:R-:W-:Y:S01]  /*40500*/  @!P0 IADD3.X R11, R5.reuse, UR43, RZ, P1, !PT ;  /* 0x0000002b050b8c10 */ /* 0x040fe20008ffe4ff */
[-C--:B------:R-:W-:Y:S01]  /*40510*/  @!P0 IMAD R19, R118, R16.reuse, RZ ;  /* 0x0000001076138224 */ /* 0x080fe200078e02ff */
[----:B-1----:R-:W-:Y:S01]  /*40520*/  @!P4 IADD3.X R13, R5, UR43, RZ, P6, !PT ;  /* 0x0000002b050dcc10 */ /* 0x002fe2000b7fe4ff */
[----:B------:R-:W-:Y:S01]  /*40530*/  @!P4 IMAD R119, R119, R16, RZ ;  /* 0x000000107777c224 */ /* 0x000fe200078e02ff */
[----:B------:R3:W-:Y:S04]  /*40540*/  @!P5 STG.E.U8 desc[UR46][R8.64+0x171], R115 ;  /* 0x000171730800d986 */ /* 0x0007e8000c10112e */
[----:B------:R3:W-:Y:S04]  /*40550*/  @!P2 STG.E.U8 desc[UR46][R4.64+0x178], R15 ;  /* 0x0001780f0400a986 */ /* 0x0007e8000c10112e */
[----:B------:R3:W-:Y:S04]  /*40560*/  @!P3 STG.E.U8 desc[UR46][R4.64+0x179], R117 ;  /* 0x000179750400b986 */ /* 0x0007e8000c10112e */
[----:B------:R3:W-:Y:S04]  /*40570*/  @!P0 STG.E.U8 desc[UR46][R10.64+0x178], R19 ;  /* 0x000178130a008986 */ /* 0x0007e8000c10112e */
[----:B------:R3:W-:Y:S02]  /*40580*/  @!P4 STG.E.U8 desc[UR46][R12.64+0x179], R119 ;  /* 0x000179770c00c986 */ /* 0x0007e4000c10112e */
.L_x_1178:
[----:B------:R-:W-:Y:S05]  /*40590*/  BSYNC B0 ;  /* 0x0000000000007941 */ /* 0x000fea0003800000 */
.L_x_28:
[----:B--234-:R-:W2:Y:S04]  /*405a0*/  LDL.LU R5, [R1+0x600] ;  /* 0x0006000001057983 */ /* 0x01cea80000300800 */
[----:B------:R-:W2:Y:S01]  /*405b0*/  LDL.LU R4, [R1+0x604] ;  /* 0x0006040001047983 */ /* 0x000ea20000300800 */
[----:B------:R-:W-:Y:S01]  /*405c0*/  ULDC UR4, c[0x0][0xc] ;  /* 0x0000030000047ab9 */ /* 0x000fe20000000800 */
[----:B------:R-:W-:Y:S01]  /*405d0*/  ULDC UR5, c[0x0][0x10] ;  /* 0x0000040000057ab9 */ /* 0x000fe20000000800 */
[----:B------:R-:W2:Y:S01]  /*405e0*/  LDC R3, c[0x0][0x14] ;  /* 0x00000500ff037b82 */ /* 0x000ea20000000800 */
[----:B------:R-:W-:Y:S01]  /*405f0*/  UIMAD.WIDE.U32 UR4, UR4, UR5, URZ ;  /* 0x00000005040472a5 */ /* 0x000fe2000f8e003f */
[----:B------:R-:W-:Y:S01]  /*40600*/  PRMT R0, RZ, 0x7610, R0 ;  /* 0x00007610ff007816 */ /* 0x000fe20000000000 */
[----:B------:R-:W-:Y:S01]  /*40610*/  UMOV UR41, 0xffffffff ;  /* 0xffffffff00297882 */ /* 0x000fe20000000000 */
[----:B------:R-:W-:-:S03]  /*40620*/  UMOV UR42, 0xffffffff ;  /* 0xffffffff002a7882 */ /* 0x000fc60000000000 */
[----:B--2---:R-:W-:-:S04]  /*40630*/  IMAD.WIDE.U32 R4, R3, UR4, R4 ;  /* 0x0000000403047c25 */ /* 0x004fc8000f8e0004 */
[----:B------:R-:W-:Y:S01]  /*40640*/  IMAD R3, R3, UR5, RZ ;  /* 0x0000000503037c24 */ /* 0x000fe2000f8e02ff */
[----:B------:R-:W-:Y:S01]  /*40650*/  ULDC.64 UR4, c[0x0][0x650] ;  /* 0x0001940000047ab9 */ /* 0x000fe20000000a00 */
[----:B0-----:R-:W-:Y:S01]  /*40660*/  IMAD.MOV.U32 R7, RZ, RZ, R4 ;  /* 0x000000ffff077224 */ /* 0x001fe200078e0004 */
[----:B------:R-:W-:Y:S01]  /*40670*/  ISETP.GE.U32.AND P0, PT, R4, UR4, PT ;  /* 0x0000000404007c0c */ /* 0x000fe2000bf06070 */
[----:B------:R-:W-:-:S05]  /*40680*/  IMAD.IADD R6, R5, 0x1, R3 ;  /* 0x0000000105067824 */ /* 0x000fca00078e0203 */
[----:B------:R0:W-:Y:S01]  /*40690*/  STL [R1+0x600], R6 ;  /* 0x0006000601007387 */ /* 0x0001e20000100800 */
[----:B------:R-:W-:-:S03]  /*406a0*/  ISETP.GE.U32.AND.EX P0, PT, R6, UR5, PT, P0 ;  /* 0x0000000506007c0c */ /* 0x000fc6000bf06100 */
[----:B------:R0:W-:Y:S10]  /*406b0*/  STL [R1+0x604], R7 ;  /* 0x0006040701007387 */ /* 0x0001f40000100800 */
[----:B0-----:R-:W-:Y:S05]  /*406c0*/  @P0 BRA `(.L_x_1179) ;  /* 0x0000000400880947 */ /* 0x001fea0003800000 */
[----:B------:R-:W0:Y:S01]  /*406d0*/  S2UR UR6, SR_CTAID.X ;  /* 0x00000000000679c3 */ /* 0x000e220000002500 */
[----:B------:R-:W-:Y:S01]  /*406e0*/  ULDC.64 UR12, c[0x0][0x628] ;  /* 0x00018a00000c7ab9 */ /* 0x000fe20000000a00 */
[----:B------:R-:W-:Y:S01]  /*406f0*/  ULDC UR4, c[0x0][0x150] ;  /* 0x0000540000047ab9 */ /* 0x000fe20000000800 */
[----:B------:R-:W-:Y:S01]  /*40700*/  ISETP.NE.U32.AND P0, PT, RZ, UR12, PT ;  /* 0x0000000cff007c0c */ /* 0x000fe2000bf05070 */
[----:B------:R-:W-:Y:S01]  /*40710*/  ULDC UR15, c[0x0][0x630] ;  /* 0x00018c00000f7ab9 */ /* 0x000fe20000000800 */
[C---:B------:R-:W-:Y:S01]  /*40720*/  R2UR UR16, R7.reuse ;  /* 0x00000000071072ca */ /* 0x040fe200000e0000 */
[----:B------:R-:W-:Y:S01]  /*40730*/  ULDC UR18, c[0x0][0x154] ;  /* 0x0000550000127ab9 */ /* 0x000fe20000000800 */
[----:B------:R-:W-:Y:S01]  /*40740*/  ISETP.NE.AND.EX P0, PT, RZ, UR13, PT, P0 ;  /* 0x0000000dff007c0c */ /* 0x000fe2000bf05300 */
[----:B------:R-:W2:Y:S01]  /*40750*/  S2UR UR19, SR_CTAID.Y ;  /* 0x00000000001379c3 */ /* 0x000ea20000002600 */
[----:B------:R-:W-:Y:S02]  /*40760*/  R2UR UR17, R6 ;  /* 0x00000000061172ca */ /* 0x000fe400000e0000 */
[----:B------:R-:W-:-:S02]  /*40770*/  R2UR UR10, R7 ;  /* 0x00000000070a72ca */ /* 0x000fc400000e0000 */
[----:B------:R-:W-:Y:S02]  /*40780*/  R2UR UR11, R6 ;  /* 0x00000000060b72ca */ /* 0x000fe400000e0000 */
[----:B0-----:R-:W-:-:S05]  /*40790*/  I2FP.F32.U32 R0, UR6 ;  /* 0x0000000600007c45 */ /* 0x001fca0008201000 */
[----:B------:R-:W-:-:S04]  /*407a0*/  FMUL R0, R0, UR4 ;  /* 0x0000000400007c20 */ /* 0x000fc80008400000 */
[----:B------:R0:W3:Y:S01]  /*407b0*/  F2I.U32.TRUNC.NTZ R3, R0 ;  /* 0x0000000000037305 */ /* 0x0000e2000020f000 */
[----:B--2---:R-:W-:Y:S05]  /*407c0*/  @!P0 BRA `(.L_x_1180) ;  /* 0x0000000000308947 */ /* 0x004fea0003800000 */
        /* <DEDUP_REMOVED lines=12> */
.L_x_1180:
[----:B------:R-:W-:Y:S01]  /*40890*/  USHF.R.U64 UR42, UR10, UR15, UR11 ;  /* 0x0000000f0a2a7299 */ /* 0x000fe2000800120b */
[----:B0-----:R-:W-:Y:S01]  /*408a0*/  I2FP.F32.U32 R0, UR19 ;  /* 0x0000001300007c45 */ /* 0x001fe20008201000 */
[----:B------:R-:W-:Y:S01]  /*408b0*/  USHF.R.U32.HI UR4, URZ, UR15, UR11 ;  /* 0x0000000f3f047299 */ /* 0x000fe2000801160b */
[----:B---3--:R-:W-:Y:S01]  /*408c0*/  R2UR UR14, R3 ;  /* 0x00000000030e72ca */ /* 0x008fe200000e0000 */
        /* <DEDUP_REMOVED lines=11> */
[----:B------:R-:W-:Y:S02]  /*40980*/  ULDC UR21, c[0x0][0x658] ;  /* 0x0001960000157ab9 */ /* 0x000fe40000000800 */
[----:B------:R-:W-:Y:S01]  /*40990*/  UIADD3 UR9, UR11, UR9, URZ ;  /* 0x000000090b097290 */ /* 0x000fe2000fffe03f */
[----:B------:R-:W-:Y:S01]  /*409a0*/  UMOV UR16, 0xffffffff ;  /* 0xffffffff00107882 */ /* 0x000fe20000000000 */
[----:B------:R-:W-:Y:S01]  /*409b0*/  ULDC.64 UR4, c[0x0][0x640] ;  /* 0x0001900000047ab9 */ /* 0x000fe20000000a00 */
[----:B------:R-:W-:Y:S01]  /*409c0*/  USHF.L.U32 UR16, UR16, UR21, URZ ;  /* 0x0000001510107299 */ /* 0x000fe2000800063f */
[----:B------:R-:W-:Y:S01]  /*409d0*/  ISETP.NE.U32.AND P0, PT, RZ, UR4, PT ;  /* 0x00000004ff007c0c */ /* 0x000fe2000bf05070 */
[----:B------:R-:W-:-:S02]  /*409e0*/  USHF.R.U64 UR17, UR10, UR12, UR9 ;  /* 0x0000000c0a117299 */ /* 0x000fc40008001209 */
[----:B------:R-:W-:Y:S01]  /*409f0*/  USHF.R.U32.HI UR9, URZ, UR12, UR9 ;  /* 0x0000000c3f097299 */ /* 0x000fe20008011609 */
[----:B0-----:R-:W-:Y:S01]  /*40a00*/  R2UR UR15, R0 ;  /* 0x00000000000f72ca */ /* 0x001fe200000e0000 */
[----:B------:R-:W-:Y:S01]  /*40a10*/  ULDC UR18, c[0x0][0x608] ;  /* 0x0001820000127ab9 */ /* 0x000fe20000000800 */
[----:B------:R-:W-:Y:S01]  /*40a20*/  ULOP3.LUT UR40, URZ, UR16, URZ, 0x33, !UPT ;  /* 0x000000103f287292 */ /* 0x000fe2000f8e333f */
[----:B------:R-:W-:Y:S01]  /*40a30*/  ISETP.NE.AND.EX P0, PT, RZ, UR5, PT, P0 ;  /* 0x00000005ff007c0c */ /* 0x000fe2000bf05300 */
[----:B------:R-:W-:Y:S02]  /*40a40*/  USHF.R.U64 UR16, UR17, UR18, UR9 ;  /* 0x0000001211107299 */ /* 0x000fe40008001209 */
[----:B------:R-:W-:Y:S02]  /*40a50*/  USHF.R.U32.HI UR9, URZ, UR18, UR9 ;  /* 0x000000123f097299 */ /* 0x000fe40008011609 */
[----:B------:R-:W-:Y:S02]  /*40a60*/  UIADD3 UR14, -UR14, URZ, URZ ;  /* 0x0000003f0e0e7290 */ /* 0x000fe4000fffe13f */
[----:B------:R-:W-:Y:S01]  /*40a70*/  USHF.R.U64 UR18, UR16, UR21, UR9 ;  /* 0x0000001510127299 */ /* 0x000fe20008001209 */
[----:B------:R-:W-:Y:S01]  /*40a80*/  UMOV UR20, 0x1 ;  /* 0x0000000100147882 */ /* 0x000fe20000000000 */
[----:B------:R-:W-:Y:S01]  /*40a90*/  ULDC UR13, c[0x0][0x144] ;  /* 0x00005100000d7ab9 */ /* 0x000fe20000000800 */
[----:B------:R-:W-:Y:S01]  /*40aa0*/  ULDC UR7, c[0x0][0x600] ;  /* 0x0001800000077ab9 */ /* 0x000fe20000000800 */
[----:B------:R-:W-:-:S02]  /*40ab0*/  USHF.L.U32 UR24, UR20, UR21, URZ ;  /* 0x0000001514187299 */ /* 0x000fc4000800063f */
[----:B------:R-:W-:Y:S02]  /*40ac0*/  USHF.R.U32.HI UR9, URZ, UR21, UR9 ;  /* 0x000000153f097299 */ /* 0x000fe40008011609 */
[----:B------:R-:W-:Y:S02]  /*40ad0*/  UIMAD UR21, UR13, UR14, UR6 ;  /* 0x0000000e0d1572a4 */ /* 0x000fe4000f8e0206 */
[----:B------:R-:W-:Y:S02]  /*40ae0*/  UIADD3 UR8, UR7, -0x1, URZ ;  /* 0xffffffff07087890 */ /* 0x000fe4000fffe03f */
[----:B------:R-:W-:Y:S01]  /*40af0*/  UIADD3 UR20, -UR15, URZ, URZ ;  /* 0x0000003f0f147290 */ /* 0x000fe2000fffe13f */
        /* <DEDUP_REMOVED lines=17> */
.L_x_1181:
[----:B------:R-:W-:Y:S01]  /*40c10*/  UISETP.NE.AND UP0, UPT, UR39, URZ, UPT ;  /* 0x0000003f2700728c */ /* 0x000fe2000bf05270 */
[----:B------:R-:W-:Y:S01]  /*40c20*/  IMAD.MOV.U32 R0, RZ, RZ, 0x1 ;  /* 0x00000001ff007424 */ /* 0x000fe200078e00ff */
[----:B------:R-:W-:Y:S02]  /*40c30*/  USHF.R.U64 UR4, UR6, UR22, UR9 ;  /* 0x0000001606047299 */ /* 0x000fe40008001209 */
[----:B------:R-:W-:Y:S02]  /*40c40*/  ULOP3.LUT UR40, UR16, UR40, URZ, 0xc0, !UPT ;  /* 0x0000002810287292 */ /* 0x000fe4000f8ec03f */
[----:B------:R-:W-:Y:S02]  /*40c50*/  UIADD3 UR5, -UR4, URZ, URZ ;  /* 0x0000003f04057290 */ /* 0x000fe4000fffe13f */
[----:B------:R-:W-:Y:S02]  /*40c60*/  UIMAD UR40, UR24, UR4, UR40 ;  /* 0x00000004182872a4 */ /* 0x000fe4000f8e0228 */
[----:B------:R-:W-:-:S02]  /*40c70*/  ULOP3.LUT UR8, UR17, UR8, URZ, 0xc0, !UPT ;  /* 0x0000000811087292 */ /* 0x000fc4000f8ec03f */
[----:B------:R-:W-:Y:S02]  /*40c80*/  @UP0 UIMAD UR21, UR25, UR20, UR19 ;  /* 0x00000014191502a4 */ /* 0x000fe4000f8e0213 */
[----:B------:R-:W-:-:S03]  /*40c90*/  UIMAD UR4, UR5, UR23, UR18 ;  /* 0x00000017050472a4 */ /* 0x000fc6000f8e0212 */
[----:B------:R-:W-:Y:S01]  /*40ca0*/  ULDC UR5, c[0x0][0x610] ;  /* 0x0001840000057ab9 */ /* 0x000fe20000000800 */
[----:B------:R-:W-:Y:S02]  /*40cb0*/  UIMAD UR4, UR4, UR7, UR8 ;  /* 0x00000007040472a4 */ /* 0x000fe4000f8e0208 */
[----:B------:R-:W-:-:S04]  /*40cc0*/  UIMAD UR40, UR40, UR5, UR21 ;  /* 0x00000005282872a4 */ /* 0x000fc8000f8e0215 */
[----:B------:R-:W-:Y:S02]  /*40cd0*/  USEL UR41, UR4, UR40, !UP0 ;  /* 0x0000002804297287 */ /* 0x000fe4000c000000 */
[----:B------:R-:W-:-:S12]  /*40ce0*/  USEL UR40, UR40, UR4, !UP0 ;  /* 0x0000000428287287 */ /* 0x000fd8000c000000 */
.L_x_1179:
[----:B------:R-:W-:-:S13]  /*40cf0*/  LOP3.LUT P0, RZ, R0, 0xff, RZ, 0xc0, !PT ;  /* 0x000000ff00ff7812 */ /* 0x000fda000780c0ff */
[----:B------:R-:W-:Y:S05]  /*40d00*/  @P0 BRA `(.L_x_1182) ;  /* 0xfffffc0000fc0947 */ /* 0x000fea000383ffff */
[----:B------:R-:W-:Y:S05]  /*40d10*/  EXIT ;  /* 0x000000000000794d */ /* 0x000fea0003800000 */
.L_x_3:
[----:B------:R-:W2:Y:S01]  /*40d20*/  LDL R4, [R1+0x604] ;  /* 0x0006040001047983 */ /* 0x000ea20000100800 */
[----:B------:R-:W-:-:S03]  /*40d30*/  ULDC.64 UR8, c[0x0][0x650] ;  /* 0x0001940000087ab9 */ /* 0x000fc60000000a00 */
[----:B------:R-:W3:Y:S01]  /*40d40*/  LDL R3, [R1+0x600] ;  /* 0x0006000001037983 */ /* 0x000ee20000100800 */
[----:B------:R-:W-:Y:S01]  /*40d50*/  PRMT R0, RZ, 0x7610, R0 ;  /* 0x00007610ff007816 */ /* 0x000fe20000000000 */
[----:B------:R-:W-:Y:S02]  /*40d60*/  IMAD.MOV.U32 R5, RZ, RZ, -0x1 ;  /* 0xffffffffff057424 */ /* 0x000fe400078e00ff */
[----:B------:R-:W-:Y:S02]  /*40d70*/  IMAD.MOV.U32 R2, RZ, RZ, -0x1 ;  /* 0xffffffffff027424 */ /* 0x000fe400078e00ff */
[----:B------:R-:W-:Y:S01]  /*40d80*/  IMAD.MOV.U32 R10, RZ, RZ, -0x1 ;  /* 0xffffffffff0a7424 */ /* 0x000fe200078e00ff */
[----:B--2---:R-:W-:-:S04]  /*40d90*/  ISETP.GE.U32.AND P0, PT, R4, UR8, PT ;  /* 0x0000000804007c0c */ /* 0x004fc8000bf06070 */
[----:B---3--:R-:W-:-:S13]  /*40da0*/  ISETP.GE.U32.AND.EX P0, PT, R3, UR9, PT, P0 ;  /* 0x0000000903007c0c */ /* 0x008fda000bf06100 */
[----:B------:R-:W-:Y:S05]  /*40db0*/  @P0 BRA `(.L_x_1183) ;  /* 0x00000004008c0947 */ /* 0x000fea0003800000 */
[----:B------:R-:W-:Y:S01]  /*40dc0*/  I2FP.F32.U32 R0, UR4 ;  /* 0x0000000400007c45 */ /* 0x000fe20008201000 */
[----:B0-----:R-:W-:Y:S01]  /*40dd0*/  ULDC.64 UR16, c[0x0][0x628] ;  /* 0x00018a0000107ab9 */ /* 0x001fe20000000a00 */
        /* <DEDUP_REMOVED lines=24> */
.L_x_1184:
        /* <DEDUP_REMOVED lines=24> */
[----:B------:R-:W-:Y:S01]  /*410e0*/  UMOV UR19, 0x1 ;  /* 0x0000000100137882 */ /* 0x000fe20000000000 */
[----:B------:R-:W-:Y:S01]  /*410f0*/  ULDC UR20, c[0x0][0x608] ;  /* 0x0001820000147ab9 */ /* 0x000fe20000000800 */
[----:B------:R-:W-:Y:S01]  /*41100*/  USHF.L.U32 UR26, UR19, UR23, URZ ;  /* 0x00000017131a7299 */ /* 0x000fe2000800063f */
[----:B------:R-:W-:Y:S01]  /*41110*/  ISETP.NE.AND.EX P0, PT, RZ, UR9, PT, P0 ;  /* 0x00000009ff007c0c */ /* 0x000fe2000bf05300 */
[----:B------:R-:W-:Y:S02]  /*41120*/  USHF.R.U64 UR19, UR18, UR20, UR11 ;  /* 0x0000001412137299 */ /* 0x000fe4000800120b */
[----:B------:R-:W-:Y:S02]  /*41130*/  USHF.R.U32.HI UR11, URZ, UR20, UR11 ;  /* 0x000000143f0b7299 */ /* 0x000fe4000801160b */
[----:B------:R-:W-:-:S02]  /*41140*/  UIADD3 UR15, -UR15, URZ, URZ ;  /* 0x0000003f0f0f7290 */ /* 0x000fc4000fffe13f */
[----:B------:R-:W-:Y:S01]  /*41150*/  USHF.R.U64 UR20, UR19, UR23, UR11 ;  /* 0x0000001713147299 */ /* 0x000fe2000800120b */
[----:B------:R-:W-:Y:S01]  /*41160*/  ULDC UR16, c[0x0][0x144] ;  /* 0x0000510000107ab9 */ /* 0x000fe20000000800 */
[----:B------:R-:W-:Y:S01]  /*41170*/  ULDC UR6, c[0x0][0x600] ;  /* 0x0001800000067ab9 */ /* 0x000fe20000000800 */
[----:B------:R-:W-:Y:S02]  /*41180*/  USHF.R.U32.HI UR11, URZ, UR23, UR11 ;  /* 0x000000173f0b7299 */ /* 0x000fe4000801160b */
[----:B------:R-:W-:Y:S02]  /*41190*/  UIMAD UR23, UR16, UR15, UR4 ;  /* 0x0000000f101772a4 */ /* 0x000fe4000f8e0204 */
[----:B------:R-:W-:Y:S02]  /*411a0*/  UIADD3 UR22, UR6, -0x1, URZ ;  /* 0xffffffff06167890 */ /* 0x000fe4000fffe03f */
[----:B------:R-:W-:Y:S02]  /*411b0*/  ULOP3.LUT UR27, URZ, UR13, URZ, 0x33, !UPT ;  /* 0x0000000d3f1b7292 */ /* 0x000fe4000f8e333f */
        /* <DEDUP_REMOVED lines=18> */
.L_x_1185:
[----:B------:R-:W-:Y:S01]  /*412e0*/  UISETP.NE.AND UP0, UPT, UR39, URZ, UPT ;  /* 0x0000003f2700728c */ /* 0x000fe2000bf05270 */
[----:B------:R-:W-:Y:S01]  /*412f0*/  IMAD.MOV.U32 R0, RZ, RZ, 0x1 ;  /* 0x00000001ff007424 */ /* 0x000fe200078e00ff */
[----:B------:R-:W-:Y:S01]  /*41300*/  USHF.R.U64 UR8, UR4, UR24, UR11 ;  /* 0x0000001804087299 */ /* 0x000fe2000800120b */
[----:B------:R-:W-:Y:S01]  /*41310*/  IMAD.U32 R10, RZ, RZ, UR5 ;  /* 0x00000005ff0a7e24 */ /* 0x000fe2000f8e00ff */
[----:B------:R-:W-:Y:S02]  /*41320*/  ULOP3.LUT UR4, UR19, UR27, URZ, 0xc0, !UPT ;  /* 0x0000001b13047292 */ /* 0x000fe4000f8ec03f */
[----:B------:R-:W-:Y:S02]  /*41330*/  ULOP3.LUT UR18, UR18, UR22, URZ, 0xc0, !UPT ;  /* 0x0000001612127292 */ /* 0x000fe4000f8ec03f */
[----:B------:R-:W-:-:S03]  /*41340*/  UIMAD UR4, UR26, UR8, UR4 ;  /* 0x000000081a0472a4 */ /* 0x000fc6000f8e0204 */
[----:B------:R-:W-:Y:S02]  /*41350*/  @UP0 UIMAD UR23, UR28, UR21, UR7 ;  /* 0x000000151c1702a4 */ /* 0x000fe4000f8e0207 */
[----:B------:R-:W-:-:S03]  /*41360*/  UIADD3 UR7, -UR8, URZ, URZ ;  /* 0x0000003f08077290 */ /* 0x000fc6000fffe13f */
[----:B------:R-:W-:Y:S01]  /*41370*/  ULDC UR8, c[0x0][0x610] ;  /* 0x0001840000087ab9 */ /* 0x000fe20000000800 */
[----:B------:R-:W-:Y:S02]  /*41380*/  UIMAD UR7, UR7, UR25, UR20 ;  /* 0x00000019070772a4 */ /* 0x000fe4000f8e0214 */
[----:B------:R-:W-:Y:S02]  /*41390*/  UIMAD UR4, UR4, UR8, UR23 ;  /* 0x00000008040472a4 */ /* 0x000fe4000f8e0217 */
[----:B------:R-:W-:-:S04]  /*413a0*/  UIMAD UR7, UR7, UR6, UR18 ;  /* 0x00000006070772a4 */ /* 0x000fc8000f8e0212 */
[----:B------:R-:W-:Y:S02]  /*413b0*/  USEL UR6, UR7, UR4, !UP0 ;  /* 0x0000000407067287 */ /* 0x000fe4000c000000 */
[----:B------:R-:W-:-:S04]  /*413c0*/  USEL UR4, UR4, UR7, !UP0 ;  /* 0x0000000704047287 */ /* 0x000fc8000c000000 */
[----:B------:R-:W-:Y:S02]  /*413d0*/  IMAD.U32 R2, RZ, RZ, UR6 ;  /* 0x00000006ff027e24 */ /* 0x000fe4000f8e00ff */
[----:B------:R-:W-:-:S07]  /*413e0*/  IMAD.U32 R5, RZ, RZ, UR4 ;  /* 0x00000004ff057e24 */ /* 0x000fce000f8e00ff */
.L_x_1183:
[----:B------:R-:W-:-:S08]  /*413f0*/  NOP ;  /* 0x0000000000007918 */ /* 0x000fd00000000000 */
[----:B0-----:R-:W0:-:S00]  /*41400*/  USETMAXREG.DEALLOC.CTAPOOL 0x18 ;  /* 0x00000018000079c8 */ /* 0x001e0000080e0500 */
[----:B------:R-:W-:-:S13]  /*41410*/  ISETP.NE.AND P0, PT, RZ, UR10, PT ;  /* 0x0000000aff007c0c */ /* 0x000fda000bf05270 */
[----:B------:R-:W-:Y:S05]  /*41420*/  @P0 EXIT ;  /* 0x000000000000094d */ /* 0x000fea0003800000 */
[----:B0-----:R-:W-:Y:S01]  /*41430*/  LOP3.LUT P0, RZ, R0, 0xff, RZ, 0xc0, !PT ;  /* 0x000000ff00ff7812 */ /* 0x001fe2000780c0ff */
[----:B------:R-:W-:Y:S02]  /*41440*/  IMAD.MOV.U32 R0, RZ, RZ, 0x1 ;  /* 0x00000001ff007424 */ /* 0x000fe400078e00ff */
[----:B------:R-:W-:-:S10]  /*41450*/  IMAD.MOV.U32 R6, RZ, RZ, RZ ;  /* 0x000000ffff067224 */ /* 0x000fd400078e00ff */
[----:B------:R-:W-:Y:S05]  /*41460*/  @!P0 BRA `(.L_x_1186) ;  /* 0x0000000c00608947 */ /* 0x000fea0003800000 */
[----:B------:R-:W0:Y:S01]  /*41470*/  S2R R3, SR_TID.X ;  /* 0x0000000000037919 */ /* 0x000e220000002100 */
[----:B------:R-:W1:Y:S01]  /*41480*/  LDC R0, c[0x0][0x28c] ;  /* 0x0000a300ff007b82 */ /* 0x000e620000000800 */
[----:B------:R-:W-:Y:S01]  /*41490*/  ULDC UR5, c[0x0][0x658] ;  /* 0x0001960000057ab9 */ /* 0x000fe20000000800 */
[----:B------:R-:W-:Y:S01]  /*414a0*/  UMOV UR7, 0xffffffff ;  /* 0xffffffff00077882 */ /* 0x000fe20000000000 */
[----:B------:R-:W-:Y:S01]  /*414b0*/  ULDC UR6, c[0x0][0xc] ;  /* 0x0000030000067ab9 */ /* 0x000fe20000000800 */
[----:B------:R-:W-:Y:S01]  /*414c0*/  USHF.L.U32 UR9, UR7, UR5, URZ ;  /* 0x0000000507097299 */ /* 0x000fe2000800063f */
[----:B------:R-:W-:Y:S01]  /*414d0*/  BSSY B0, `(.L_x_1186) ;  /* 0x00000d1000007945 */ /* 0x000fe20003800000 */
[----:B------:R-:W-:Y:S01]  /*414e0*/  UMOV UR8, 0x1 ;  /* 0x0000000100087882 */ /* 0x000fe20000000000 */
[----:B------:R-:W-:Y:S01]  /*414f0*/  ULDC UR7, c[0x0][0x10] ;  /* 0x0000040000077ab9 */ /* 0x000fe20000000800 */
[----:B------:R-:W-:Y:S01]  /*41500*/  USHF.L.U32 UR5, UR8, UR5, URZ ;  /* 0x0000000508057299 */ /* 0x000fe2000800063f */
[----:B------:R-:W-:Y:S01]  /*41510*/  IMAD.MOV.U32 R8, RZ, RZ, 0x1 ;  /* 0x00000001ff087424 */ /* 0x000fe200078e00ff */
[----:B------:R-:W-:Y:S01]  /*41520*/  UIMAD.WIDE.U32 UR6, UR6, UR7, URZ ;  /* 0x00000007060672a5 */ /* 0x000fe2000f8e003f */
[----:B------:R-:W-:Y:S01]  /*41530*/  IMAD.MOV.U32 R6, RZ, RZ, RZ ;  /* 0x000000ffff067224 */ /* 0x000fe200078e00ff */
[----:B------:R-:W-:Y:S01]  /*41540*/  ULDC UR8, c[0x0][0x14] ;  /* 0x0000050000087ab9 */ /* 0x000fe20000000800 */
[----:B------:R-:W-:Y:S01]  /*41550*/  ULDC UR4, c[0x0][0x600] ;  /* 0x0001800000047ab9 */ /* 0x000fe20000000800 */
[----:B------:R-:W-:-:S02]  /*41560*/  UIMAD.WIDE.U32 UR20, UR6, UR8, URZ ;  /* 0x00000008061472a5 */ /* 0x000fc4000f8e003f */
[----:B------:R-:W-:Y:S02]  /*41570*/  UIMAD UR7, UR7, UR8, URZ ;  /* 0x00000008070772a4 */ /* 0x000fe4000f8e023f */
[----:B------:R-:W-:Y:S02]  /*41580*/  ULOP3.LUT UR24, UR38, 0x2, URZ, 0xfc, !UPT ;  /* 0x0000000226187892 */ /* 0x000fe4000f8efc3f */
[----:B------:R-:W-:Y:S02]  /*41590*/  UIADD3 UR4, UR4, -0x1, URZ ;  /* 0xffffffff04047890 */ /* 0x000fe4000fffe03f */
[----:B------:R-:W-:Y:S01]  /*415a0*/  ULOP3.LUT UR6, URZ, UR9, URZ, 0x33, !UPT ;  /* 0x000000093f067292 */ /* 0x000fe2000f8e333f */
[----:B-1----:R-:W-:Y:S01]  /*415b0*/  VIADD R0, R0, 0x7f ;  /* 0x0000007f00007836 */ /* 0x002fe20000000000 */
[----:B------:R-:W-:Y:S01]  /*415c0*/  UIADD3 UR7, UR21, UR7, URZ ;  /* 0x0000000715077290 */ /* 0x000fe2000fffe03f */
[----:B------:R-:W-:Y:S01]  /*415d0*/  ULDC.64 UR22, c[0x0][0x198] ;  /* 0x0000660000167ab9 */ /* 0x000fe20000000a00 */
[----:B0-----:R-:W-:-:S02]  /*415e0*/  LOP3.LUT P3, RZ, R3, 0x7f, RZ, 0xc0, !PT ;  /* 0x0000007f03ff7812 */ /* 0x001fc4000786c0ff */
[----:B------:R-:W-:Y:S02]  /*415f0*/  LOP3.LUT P0, RZ, R3, 0x1f, RZ, 0xc0, !PT ;  /* 0x0000001f03ff7812 */ /* 0x000fe4000780c0ff */
[----:B------:R-:W-:Y:S02]  /*41600*/  SHF.R.S32.HI R3, RZ, 0x1f, R0 ;  /* 0x0000001fff037819 */ /* 0x000fe40000011400 */
[----:B------:R-:W-:Y:S02]  /*41610*/  PLOP3.LUT P0, PT, P0, P3, PT, 0x8a, 0x0 ;  /* 0x000000000000781c */ /* 0x000fe40000707172 */
[----:B------:R-:W-:Y:S01]  /*41620*/  LEA.HI R3, R3, R0, RZ, 0x7 ;  /* 0x0000000003037211 */ /* 0x000fe200078f38ff */
[----:B------:R-:W-:-:S03]  /*41630*/  IMAD.MOV.U32 R0, RZ, RZ, 0x1 ;  /* 0x00000001ff007424 */ /* 0x000fc600078e00ff */
[----:B------:R-:W-:-:S05]  /*41640*/  SHF.R.S32.HI R7, RZ, 0x7, R3 ;  /* 0x00000007ff077819 */ /* 0x000fca0000011403 */
[----:B------:R-:W-:-:S07]  /*41650*/  VIADD R11, R7, 0x1 ;  /* 0x00000001070b7836 */ /* 0x000fce0000000000 */
.L_x_1198:
[----:B------:R-:W-:-:S03]  /*41660*/  UMOV UR8, 0xffffffff ;  /* 0xffffffff00087882 */ /* 0x000fc60000000000 */
[----:B------:R-:W-:Y:S05]  /*41670*/  BRA.DIV UR8, `(.L_x_1187) ;  /* 0x0000000e08807947 */ /* 0x000fea000b800000 */
[----:B------:R-:W-:-:S13]  /*41680*/  ELECT P6, URZ, PT ;  /* 0x00000000003f782f */ /* 0x000fda00038c0000 */
.L_x_1207:
[----:B------:R-:W0:Y:S01]  /*41690*/  LDC R3, c[0x0][0x28c] ;  /* 0x0000a300ff037b82 */ /* 0x000e220000000800 */
[----:B------:R-:W-:Y:S01]  /*416a0*/  BSSY B1, `(.L_x_1188) ;  /* 0x0000036000017945 */ /* 0x000fe20003800000 */
[----:B0-----:R-:W-:-:S13]  /*416b0*/  ISETP.LT.OR P6, PT, R3, 0x1, !P6 ;  /* 0x000000010300780c */ /* 0x001fda00077c1670 */
[----:B------:R-:W-:Y:S05]  /*416c0*/  @P6 BRA `(.L_x_1189) ;  /* 0x0000000000cc6947 */ /* 0x000fea0003800000 */
[----:B------:R-:W-:Y:S02]  /*416d0*/  IMAD R2, R2, 0x180, RZ ;  /* 0x0000018002027824 */ /* 0x000fe400078e02ff */
[----:B------:R-:W-:Y:S02]  /*416e0*/  IMAD R5, R5, 0x180, RZ ;  /* 0x0000018005057824 */ /* 0x000fe400078e02ff */
[----:B------:R-:W-:Y:S02]  /*416f0*/  IMAD.MOV.U32 R14, RZ, RZ, RZ ;  /* 0x000000ffff0e7224 */ /* 0x000fe400078e00ff */
[----:B------:R-:W-:Y:S02]  /*41700*/  IMAD.MOV.U32 R4, RZ, RZ, R11 ;  /* 0x000000ffff047224 */ /* 0x000fe400078e000b */
[----:B------:R-:W-:Y:S02]  /*41710*/  IMAD.MOV.U32 R3, RZ, RZ, R0 ;  /* 0x000000ffff037224 */ /* 0x000fe400078e0000 */
[----:B------:R-:W-:-:S07]  /*41720*/  IMAD.MOV.U32 R9, RZ, RZ, R6 ;  /* 0x000000ffff097224 */ /* 0x000fce00078e0006 */
.L_x_1193:
[----:B------:R-:W0:Y:S01]  /*41730*/  S2R R13, SR_CgaCtaId ;  /* 0x00000000000d7919 */ /* 0x000e220000008800 */
[----:B------:R-:W-:-:S04]  /*41740*/  MOV R12, 0x400 ;  /* 0x00000400000c7802 */ /* 0x000fc80000000f00 */
[----:B0-----:R-:W-:Y:S02]  /*41750*/  LEA R16, R13, R12, 0x18 ;  /* 0x0000000c0d107211 */ /* 0x001fe400078ec0ff */
[----:B------:R-:W-:Y:S01]  /*41760*/  SHF.L.U32 R12, R3, 0x1f, RZ ;  /* 0x0000001f030c7819 */ /* 0x000fe200000006ff */
[----:B------:R-:W0:Y:S02]  /*41770*/  @!P3 LDC R13, c[0x0][0x500] ;  /* 0x00014000ff0dbb82 */ /* 0x000e240000000800 */
[----:B------:R-:W-:-:S04]  /*41780*/  IMAD R15, R9, 0x8, R16 ;  /* 0x00000008090f7824 */ /* 0x000fc800078e0210 */
[----:B------:R-:W1:Y:S02]  /*41790*/  SYNCS.PHASECHK.TRANS64.TRYWAIT P1, [R15+URZ+0x10], R12 ;  /* 0x0000100c0f0075a7 */ /* 0x000e64000802017f */
[----:B-1----:R-:W-:Y:S05]  /*417a0*/  @!P1 BRA `(.L_x_1190) ;  /* 0x0000000c00549947 */ /* 0x002fea0003800000 */
.L_x_1208:
[----:B------:R-:W-:Y:S01]  /*417b0*/  UPRMT UR8, UR24, 0x9910, URZ ;  /* 0x0000991018087896 */ /* 0x000fe2000800003f */
[----:B0-----:R0:W-:Y:S03]  /*417c0*/  @!P3 SYNCS.ARRIVE.TRANS64 RZ, [R15+URZ], R13 ;  /* 0x0000000d0fffb9a7 */ /* 0x0011e6000800003f */
[----:B------:R-:W-:-:S06]  /*417d0*/  UISETP.NE.AND UP0, UPT, UR8, 0x2, UPT ;  /* 0x000000020800788c */ /* 0x000fcc000bf05270 */
[----:B------:R-:W-:-:S13]  /*417e0*/  PLOP3.LUT P1, PT, PT, PT, UP0, 0x80, 0x0 ;  /* 0x000000000000781c */ /* 0x000fda0003f2f008 */
[----:B0-----:R-:W-:Y:S05]  /*417f0*/  @P1 BRA `(.L_x_1191) ;  /* 0x0000000000041947 */ /* 0x001fea0003800000 */
[----:B------:R-:W-:Y:S01]  /*41800*/  BPT.TRAP 0x1 ;  /* 0x000000040000795c */ /* 0x000fe20000300000 */
.L_x_1191:
[----:B------:R-:W-:Y:S05]  /*41810*/  @P0 BRA `(.L_x_1192) ;  /* 0x0000000000040947 */ /* 0x000fea0003800000 */
[----:B------:R-:W-:Y:S01]  /*41820*/  BPT.TRAP 0x1 ;  /* 0x000000040000795c */ /* 0x000fe20000300000 */
.L_x_1192:
[----:B------:R-:W-:Y:S01]  /*41830*/  IMAD R16, R9, 0xc000, R16 ;  /* 0x0000c00009107824 */ /* 0x000fe200078e0210 */
[----:B------:R-:W-:Y:S01]  /*41840*/  R2UR UR9, R15 ;  /* 0x000000000f0972ca */ /* 0x000fe200000e0000 */
[----:B------:R-:W-:Y:S01]  /*41850*/  VIADD R4, R4, 0xffffffff ;  /* 0xffffffff04047836 */ /* 0x000fe20000000000 */
[----:B------:R-:W-:Y:S01]  /*41860*/  UIADD3 UR14, UP0, UR22, 0xf0, URZ ;  /* 0x000000f0160e7890 */ /* 0x000fe2000ff1e03f */
[----:B------:R-:W-:Y:S01]  /*41870*/  R2UR UR11, R5 ;  /* 0x00000000050b72ca */ /* 0x000fe200000e0000 */
[----:B------:R-:W-:Y:S01]  /*41880*/  UIADD3 UR26, UP1, UR22, 0x1f0, URZ ;  /* 0x000001f0161a7890 */ /* 0x000fe2000ff3e03f */
[----:B------:R-:W-:Y:S01]  /*41890*/  R2UR UR8, R16 ;  /* 0x00000000100872ca */ /* 0x000fe200000e0000 */
[----:B------:R-:W-:Y:S01]  /*418a0*/  UIADD3.X UR15, URZ, UR23, URZ, UP0, !UPT ;  /* 0x000000173f0f7290 */ /* 0x000fe200087fe43f */
[----:B------:R-:W-:Y:S01]  /*418b0*/  R2UR UR10, R14 ;  /* 0x000000000e0a72ca */ /* 0x000fe200000e0000 */
[----:B------:R-:W-:Y:S01]  /*418c0*/  VIADD R9, R9, 0x1 ;  /* 0x0000000109097836 */ /* 0x000fe20000000000 */
[----:B------:R-:W-:Y:S01]  /*418d0*/  R2UR UR12, R10 ;  /* 0x000000000a0c72ca */ /* 0x000fe200000e0000 */
[----:B------:R-:W-:Y:S01]  /*418e0*/  UIADD3.X UR27, URZ, UR23, URZ, UP1, !UPT ;  /* 0x000000173f1b7290 */ /* 0x000fe20008ffe43f */
[----:B------:R-:W-:Y:S01]  /*418f0*/  R2UR UR19, R2 ;  /* 0x00000000021372ca */ /* 0x000fe200000e0000 */
[----:B------:R-:W-:Y:S01]  /*41900*/  UMOV UR16, 0x0 ;  /* 0x0000000000107882 */ /* 0x000fe20000000000 */
[----:B------:R-:W-:Y:S01]  /*41910*/  ISETP.GT.AND P2, PT, R4, 0x1, PT ;  /* 0x000000010400780c */ /* 0x000fe20003f44270 */
[----:B------:R-:W-:Y:S01]  /*41920*/  UMOV UR17, 0x10000000 ;  /* 0x1000000000117882 */ /* 0x000fe20000000000 */
[----:B------:R-:W-:Y:S01]  /*41930*/  ISETP.NE.AND P1, PT, R9, 0x2, PT ;  /* 0x000000020900780c */ /* 0x000fe20003f25270 */
[----:B------:R-:W-:-:S02]  /*41940*/  VIADD R14, R14, 0x80 ;  /* 0x000000800e0e7836 */ /* 0x000fc40000000000 */
[----:B------:R-:W-:Y:S01]  /*41950*/  UIADD3 UR13, UR8, 0x100, URZ ;  /* 0x00000100080d7890 */ /* 0x000fe2000fffe03f */
[----:B-1----:R-:W-:Y:S01]  /*41960*/  SEL R12, RZ, 0x1, P1 ;  /* 0x00000001ff0c7807 */ /* 0x002fe20000800000 */
[----:B------:R-:W-:Y:S01]  /*41970*/  UIADD3 UR18, UR8, 0x18100, URZ ;  /* 0x0001810008127890 */ /* 0x000fe2000fffe03f */
[----:B------:R-:W-:Y:S02]  /*41980*/  SEL R9, R9, RZ, P1 ;  /* 0x000000ff09097207 */ /* 0x000fe40000800000 */
[----:B------:R-:W-:Y:S02]  /*41990*/  LOP3.LUT R3, R3, R12, RZ, 0x3c, !PT ;  /* 0x0000000c03037212 */ /* 0x000fe400078e3cff */
[----:B------:R-:W-:Y:S02]  /*419a0*/  UMOV UR8, UR13 ;  /* 0x0000000d00087c82 */ /* 0x000fe40008000000 */
[----:B------:R0:W-:Y:S02]  /*419b0*/  UTMALDG.3D [UR8], [UR14], desc[UR16] ;  /* 0x000010080e0075b4 */ /* 0x0001e40008011000 */
[----:B0-----:R-:W-:Y:S01]  /*419c0*/  UMOV UR8, UR18 ;  /* 0x0000001200087c82 */ /* 0x001fe20008000000 */
[----:B------:R-:W-:-:S02]  /*419d0*/  UMOV UR11, UR19 ;  /* 0x00000013000b7c82 */ /* 0x000fc40008000000 */
[----:B------:R0:W-:Y:S02]  /*419e0*/  UTMALDG.3D [UR8], [UR26], desc[UR16] ;  /* 0x000010081a0075b4 */ /* 0x0001e40008011000 */
[----:B0-----:R-:W-:Y:S05]  /*419f0*/  @P2 BRA `(.L_x_1193) ;  /* 0xfffffffc004c2947 */ /* 0x001fea000383ffff */
.L_x_1189:
[----:B------:R-:W-:Y:S05]  /*41a00*/  BSYNC B1 ;  /* 0x0000000000017941 */ /* 0x000fea0003800000 */
.L_x_1188:
[----:B------:R-:W2:Y:S01]  /*41a10*/  LDL.LU R16, [R1+0x600] ;  /* 0x0006000001107983 */ /* 0x000ea20000300800 */
[----:B------:R-:W-:Y:S01]  /*41a20*/  LOP3.LUT P4, RZ, R8, 0xff, RZ, 0xc0, !PT ;  /* 0x000000ff08ff7812 */ /* 0x000fe2000788c0ff */
[----:B------:R-:W-:Y:S01]  /*41a30*/  IMAD.IADD R6, R7, 0x1, R6 ;  /* 0x0000000107067824 */ /* 0x000fe200078e0206 */
[----:B------:R-:W-:Y:S01]  /*41a40*/  ULDC.64 UR8, c[0x0][0x650] ;  /* 0x0001940000087ab9 */ /* 0x000fe20000000a00 */
[----:B------:R-:W3:Y:S01]  /*41a50*/  LDL.LU R15, [R1+0x604] ;  /* 0x00060400010f7983 */ /* 0x000ee20000300800 */
[----:B------:R-:W-:Y:S01]  /*41a60*/  BSSY B1, `(.L_x_1194) ;  /* 0x0000075000017945 */ /* 0x000fe20003800000 */
[----:B------:R-:W-:Y:S01]  /*41a70*/  IMAD.MOV.U32 R5, RZ, RZ, -0x1 ;  /* 0xffffffffff057424 */ /* 0x000fe200078e00ff */
[----:B------:R-:W-:Y:S01]  /*41a80*/  SHF.R.U32.HI R2, RZ, 0x1, R6 ;  /* 0x00000001ff027819 */ /* 0x000fe20000011606 */
[----:B------:R-:W-:Y:S01]  /*41a90*/  IMAD.MOV.U32 R10, RZ, RZ, -0x1 ;  /* 0xffffffffff0a7424 */ /* 0x000fe200078e00ff */
[----:B------:R-:W-:Y:S02]  /*41aa0*/  ISETP.GT.U32.AND P1, PT, R6, 0x1, PT ;  /* 0x000000010600780c */ /* 0x000fe40003f24070 */
[----:B------:R-:W-:-:S02]  /*41ab0*/  LOP3.LUT R2, R2, 0x1, RZ, 0xc0, !PT ;  /* 0x0000000102027812 */ /* 0x000fc400078ec0ff */
[C---:B------:R-:W-:Y:S01]  /*41ac0*/  ISETP.LT.U32.AND P1, PT, R7.reuse, 0x2, P1 ;  /* 0x000000020700780c */ /* 0x040fe20000f21070 */
[----:B------:R-:W0:Y:S01]  /*41ad0*/  @P4 S2R R3, SR_CgaCtaId ;  /* 0x0000000000034919 */ /* 0x000e220000008800 */
[----:B------:R-:W-:Y:S02]  /*41ae0*/  ISETP.NE.U32.AND P2, PT, R2, 0x1, PT ;  /* 0x000000010200780c */ /* 0x000fe40003f45070 */
[----:B------:R-:W-:Y:S02]  /*41af0*/  @P4 MOV R2, 0x400 ;  /* 0x0000040000024802 */ /* 0x000fe40000000f00 */
[----:B------:R-:W-:Y:S02]  /*41b00*/  ISETP.GT.U32.AND P2, PT, R7, 0x1, !P2 ;  /* 0x000000010700780c */ /* 0x000fe40005744070 */
[----:B------:R-:W-:Y:S02]  /*41b10*/  LOP3.LUT R6, R6, 0x1, RZ, 0xc0, !PT ;  /* 0x0000000106067812 */ /* 0x000fe400078ec0ff */
[----:B------:R-:W-:-:S02]  /*41b20*/  PRMT R8, RZ, 0x7610, R8 ;  /* 0x00007610ff087816 */ /* 0x000fc40000000008 */
[----:B0-----:R-:W-:Y:S02]  /*41b30*/  @P4 LEA R2, R3, R2, 0x18 ;  /* 0x0000000203024211 */ /* 0x001fe400078ec0ff */
[----:B------:R-:W-:Y:S02]  /*41b40*/  SEL R3, RZ, 0x1, !P1 ;  /* 0x00000001ff037807 */ /* 0x000fe40004800000 */
[----:B------:R0:W-:Y:S02]  /*41b50*/  @P4 SYNCS.ARRIVE.TRANS64.A1T0 RZ, [R2+URZ+0x38], RZ ;  /* 0x000038ff02ff49a7 */ /* 0x0001e4000810003f */
[----:B0-----:R-:W-:-:S04]  /*41b60*/  SEL R2, RZ, 0x1, !P2 ;  /* 0x00000001ff027807 */ /* 0x001fc80005000000 */
[--C-:B------:R-:W-:Y:S01]  /*41b70*/  LOP3.LUT R0, R2, R0, R3.reuse, 0x96, !PT ;  /* 0x0000000002007212 */ /* 0x100fe200078e9603 */
[----:B------:R-:W-:Y:S01]  /*41b80*/  IMAD.MOV.U32 R2, RZ, RZ, -0x1 ;  /* 0xffffffffff027424 */ /* 0x000fe200078e00ff */
[----:B------:R-:W-:Y:S02]  /*41b90*/  PRMT R3, RZ, 0x7610, R3 ;  /* 0x00007610ff037816 */ /* 0x000fe40000000003 */
[----:B---3--:R-:W-:-:S04]  /*41ba0*/  IADD3 R15, P1, R15, UR20, RZ ;  /* 0x000000140f0f7c10 */ /* 0x008fc8000ff3e0ff */
[----:B--2---:R-:W-:Y:S01]  /*41bb0*/  IADD3.X R16, R16, UR7, RZ, P1, !PT ;  /* 0x0000000710107c10 */ /* 0x004fe20008ffe4ff */
[----:B------:R0:W-:Y:S01]  /*41bc0*/  STL [R1+0x604], R15 ;  /* 0x0006040f01007387 */ /* 0x0001e20000100800 */
[----:B------:R-:W-:-:S03]  /*41bd0*/  ISETP.GE.U32.AND P1, PT, R15, UR8, PT ;  /* 0x000000080f007c0c */ /* 0x000fc6000bf26070 */
[----:B------:R0:W-:Y:S01]  /*41be0*/  STL [R1+0x600], R16 ;  /* 0x0006001001007387 */ /* 0x0001e20000100800 */
[----:B------:R-:W-:-:S13]  /*41bf0*/  ISETP.GE.U32.AND.EX P1, PT, R16, UR9, PT, P1 ;  /* 0x0000000910007c0c */ /* 0x000fda000bf26110 */
[----:B0-----:R-:W-:Y:S05]  /*41c00*/  @P1 BRA `(.L_x_1195) ;  /* 0x0000000400681947 */ /* 0x001fea0003800000 */
[----:B------:R-:W0:Y:S01]  /*41c10*/  S2UR UR8, SR_CTAID.X ;  /* 0x00000000000879c3 */ /* 0x000e220000002500 */
[----:B------:R-:W-:Y:S01]  /*41c20*/  ULDC.64 UR10, c[0x0][0x628] ;  /* 0x00018a00000a7ab9 */ /* 0x000fe20000000a00 */
[----:B------:R-:W-:Y:S01]  /*41c30*/  ULDC UR9, c[0x0][0x150] ;  /* 0x0000540000097ab9 */ /* 0x000fe20000000800 */
[----:B------:R-:W-:Y:S01]  /*41c40*/  ISETP.NE.U32.AND P1, PT, RZ, UR10, PT ;  /* 0x0000000aff007c0c */ /* 0x000fe2000bf25070 */
[----:B------:R-:W-:Y:S01]  /*41c50*/  ULDC UR12, c[0x0][0x630] ;  /* 0x00018c00000c7ab9 */ /* 0x000fe20000000800 */
[----:B------:R-:W-:Y:S01]  /*41c60*/  ULDC UR14, c[0x0][0x154] ;  /* 0x00005500000e7ab9 */ /* 0x000fe20000000800 */
[----:B------:R-:W-:Y:S01]  /*41c70*/  IMAD.MOV.U32 R3, RZ, RZ, R16 ;  /* 0x000000ffff037224 */ /* 0x000fe200078e0010 */
[----:B------:R-:W-:Y:S01]  /*41c80*/  ISETP.NE.AND.EX P1, PT, RZ, UR11, PT, P1 ;  /* 0x0000000bff007c0c */ /* 0x000fe2000bf25310 */
[----:B------:R-:W1:Y:S01]  /*41c90*/  S2UR UR13, SR_CTAID.Y ;  /* 0x00000000000d79c3 */ /* 0x000e620000002600 */
[----:B0-----:R-:W-:-:S05]  /*41ca0*/  I2FP.F32.U32 R2, UR8 ;  /* 0x0000000800027c45 */ /* 0x001fca0008201000 */
[----:B------:R-:W-:Y:S01]  /*41cb0*/  FMUL R9, R2, UR9 ;  /* 0x0000000902097c20 */ /* 0x000fe20008400000 */
[----:B------:R-:W-:Y:S01]  /*41cc0*/  IMAD.MOV.U32 R2, RZ, RZ, R15 ;  /* 0x000000ffff027224 */ /* 0x000fe200078e000f */
[----:B-1----:R-:W-:-:S04]  /*41cd0*/  I2FP.F32.U32 R12, UR13 ;  /* 0x0000000d000c7c45 */ /* 0x002fc80008201000 */
[----:B------:R-:W0:Y:S01]  /*41ce0*/  F2I.U32.TRUNC.NTZ R9, R9 ;  /* 0x0000000900097305 */ /* 0x000e22000020f000 */
[----:B------:R-:W-:Y:S05]  /*41cf0*/  @!P1 BRA `(.L_x_1196) ;  /* 0x0000000000289947 */ /* 0x000fea0003800000 */
[----:B------:R-:W-:Y:S02]  /*41d00*/  ULDC UR9, c[0x0][0x634] ;  /* 0x00018d0000097ab9 */ /* 0x000fe40000000800 */
[----:B------:R-:W-:-:S05]  /*41d10*/  IADD3 R3, P1, R15, UR9, RZ ;  /* 0x000000090f037c10 */ /* 0x000fca000ff3e0ff */
[----:B------:R-:W-:-:S04]  /*41d20*/  IMAD.X R13, RZ, RZ, R16, P1 ;  /* 0x000000ffff0d7224 */ /* 0x000fc800008e0610 */
[----:B------:R-:W-:-:S04]  /*41d30*/  IMAD.WIDE.U32 R4, R13, UR10, RZ ;  /* 0x0000000a0d047c25 */ /* 0x000fc8000f8e00ff */
[----:B------:R-:W-:-:S04]  /*41d40*/  IMAD.WIDE.U32 R4, P1, R3, UR11, R4 ;  /* 0x0000000b03047c25 */ /* 0x000fc8000f820004 */
[----:B------:R-:W-:-:S04]  /*41d50*/  IMAD.WIDE.U32 R2, R3, UR10, RZ ;  /* 0x0000000a03027c25 */ /* 0x000fc8000f8e00ff */
[----:B------:R-:W-:Y:S01]  /*41d60*/  IMAD.MOV.U32 R2, RZ, RZ, R5 ;  /* 0x000000ffff027224 */ /* 0x000fe200078e0005 */
[----:B------:R-:W-:Y:S01]  /*41d70*/  IADD3 RZ, P2, R3, R4, RZ ;  /* 0x0000000403ff7210 */ /* 0x000fe20007f5e0ff */
[----:B------:R-:W-:-:S04]  /*41d80*/  IMAD.X R3, RZ, RZ, RZ, P1 ;  /* 0x000000ffff037224 */ /* 0x000fc800008e06ff */
[----:B------:R-:W-:-:S08]  /*41d90*/  IMAD.WIDE.U32.X R2, R13, UR11, R2, P2 ;  /* 0x0000000b0d027c25 */ /* 0x000fd000090e0402 */
.L_x_1196:
[--C-:B------:R-:W-:Y:S01]  /*41da0*/  SHF.R.U64 R10, R2, UR12, R3.reuse ;  /* 0x0000000c020a7c19 */ /* 0x100fe20008001203 */
[----:B------:R-:W-:Y:S01]  /*41db0*/  ULDC.64 UR10, c[0x0][0x620] ;  /* 0x00018800000a7ab9 */ /* 0x000fe20000000a00 */
[----:B------:R-:W-:Y:S01]  /*41dc0*/  SHF.R.U32.HI R2, RZ, UR12, R3 ;  /* 0x0000000cff027c19 */ /* 0x000fe20008011603 */
[----:B------:R-:W-:Y:S01]  /*41dd0*/  IMAD.MOV.U32 R3, RZ, RZ, R16 ;  /* 0x000000ffff037224 */ /* 0x000fe200078e0010 */
[----:B------:R-:W-:Y:S01]  /*41de0*/  IADD3 R13, P1, RZ, -R10, RZ ;  /* 0x8000000aff0d7210 */ /* 0x000fe20007f3e0ff */
[----:B------:R-:W-:Y:S01]  /*41df0*/  FMUL R12, R12, UR14 ;  /* 0x0000000e0c0c7c20 */ /* 0x000fe20008400000 */
[----:B------:R-:W-:Y:S01]  /*41e00*/  ULDC.64 UR14, c[0x0][0x640] ;  /* 0x00019000000e7ab9 */ /* 0x000fe20000000a00 */
[----:B0-----:R-:W-:Y:S02]  /*41e10*/  R2UR UR9, R9 ;  /* 0x00000000090972ca */ /* 0x001fe400000e0000 */
[----:B------:R-:W-:Y:S01]  /*41e20*/  IMAD.X R2, RZ, RZ, ~R2, P1 ;  /* 0x000000ffff027224 */ /* 0x000fe200008e0e02 */
[----:B------:R-:W-:Y:S01]  /*41e30*/  ISETP.NE.U32.AND P1, PT, RZ, UR14, PT ;  /* 0x0000000eff007c0c */ /* 0x000fe2000bf25070 */
[----:B------:R-:W0:Y:S02]  /*41e40*/  F2I.U32.TRUNC.NTZ R12, R12 ;  /* 0x0000000c000c7305 */ /* 0x000e24000020f000 */
[----:B------:R-:W-:Y:S01]  /*41e50*/  IMAD R2, R2, UR10, RZ ;  /* 0x0000000a02027c24 */ /* 0x000fe2000f8e02ff */
[----:B------:R-:W-:-:S03]  /*41e60*/  ISETP.NE.AND.EX P1, PT, RZ, UR15, PT, P1 ;  /* 0x0000000fff007c0c */ /* 0x000fc6000bf25310 */
[----:B------:R-:W-:Y:S02]  /*41e70*/  IMAD R5, R13, UR11, R2 ;  /* 0x0000000b0d057c24 */ /* 0x000fe4000f8e0202 */
[----:B------:R-:W-:-:S04]  /*41e80*/  IMAD.MOV.U32 R2, RZ, RZ, R15 ;  /* 0x000000ffff027224 */ /* 0x000fc800078e000f */
[----:B------:R-:W-:Y:S01]  /*41e90*/  IMAD.WIDE.U32 R2, R13, UR10, R2 ;  /* 0x0000000a0d027c25 */ /* 0x000fe2000f8e0002 */
[----:B------:R-:W-:Y:S01]  /*41ea0*/  ULDC UR10, c[0x0][0x618] ;  /* 0x00018600000a7ab9 */ /* 0x000fe20000000800 */
[----:B0-----:R-:W-:Y:S02]  /*41eb0*/  R2UR UR11, R12 ;  /* 0x000000000c0b72ca */ /* 0x001fe400000e0000 */
[----:B------:R-:W-:-:S05]  /*41ec0*/  IMAD.IADD R3, R3, 0x1, R5 ;  /* 0x0000000103037824 */ /* 0x000fca00078e0205 */
[--C-:B------:R-:W-:Y:S02]  /*41ed0*/  SHF.R.U64 R9, R2, UR10, R3.reuse ;  /* 0x0000000a02097c19 */ /* 0x100fe40008001203 */
[----:B------:R-:W-:Y:S01]  /*41ee0*/  SHF.R.U32.HI R2, RZ, UR10, R3 ;  /* 0x0000000aff027c19 */ /* 0x000fe20008011603 */
[----:B------:R-:W-:-:S03]  /*41ef0*/  ULDC UR10, c[0x0][0x608] ;  /* 0x00018200000a7ab9 */ /* 0x000fc60000000800 */
[--C-:B------:R-:W-:Y:S02]  /*41f00*/  SHF.R.U64 R13, R9, UR10, R2.reuse ;  /* 0x0000000a090d7c19 */ /* 0x100fe40008001202 */
[----:B------:R-:W-:Y:S01]  /*41f10*/  SHF.R.U32.HI R2, RZ, UR10, R2 ;  /* 0x0000000aff027c19 */ /* 0x000fe20008011602 */
[----:B------:R-:W-:-:S03]  /*41f20*/  ULDC UR10, c[0x0][0x658] ;  /* 0x00019600000a7ab9 */ /* 0x000fc60000000800 */
[--C-:B------:R-:W-:Y:S02]  /*41f30*/  SHF.R.U64 R12, R13, UR10, R2.reuse ;  /* 0x0000000a0d0c7c19 */ /* 0x100fe40008001202 */
[----:B------:R-:W-:-:S03]  /*41f40*/  SHF.R.U32.HI R15, RZ, UR10, R2 ;  /* 0x0000000aff0f7c19 */ /* 0x000fc60008011602 */
[----:B------:R-:W-:Y:S02]  /*41f50*/  IMAD.MOV.U32 R2, RZ, RZ, R12 ;  /* 0x000000ffff027224 */ /* 0x000fe400078e000c */
[----:B------:R-:W-:Y:S01]  /*41f60*/  IMAD.MOV.U32 R3, RZ, RZ, R15 ;  /* 0x000000ffff037224 */ /* 0x000fe200078e000f */
[----:B------:R-:W-:Y:S06]  /*41f70*/  @!P1 BRA `(.L_x_1197) ;  /* 0x0000000000289947 */ /* 0x000fec0003800000 */
        /* <DEDUP_REMOVED lines=10> */
.L_x_1197:
[----:B------:R-:W-:Y:S01]  /*42020*/  ULDC UR10, c[0x0][0x648] ;  /* 0x00019200000a7ab9 */ /* 0x000fe20000000800 */
[----:B------:R-:W-:Y:S01]  /*42030*/  UISETP.NE.AND UP0, UPT, UR39, URZ, UPT ;  /* 0x0000003f2700728c */ /* 0x000fe2000bf05270 */
[----:B------:R-:W-:Y:S01]  /*42040*/  SHF.R.U64 R2, R2, UR10, R3 ;  /* 0x0000000a02027c19 */ /* 0x000fe20008001203 */
[----:B------:R-:W-:Y:S01]  /*42050*/  ULDC UR10, c[0x0][0x638] ;  /* 0x00018e00000a7ab9 */ /* 0x000fe20000000800 */
[----:B------:R-:W-:Y:S01]  /*42060*/  UIADD3 UR11, -UR11, URZ, URZ ;  /* 0x0000003f0b0b7290 */ /* 0x000fe2000fffe13f */
[----:B------:R-:W-:Y:S02]  /*42070*/  LOP3.LUT R13, R13, UR6, RZ, 0xc0, !PT ;  /* 0x000000060d0d7c12 */ /* 0x000fe4000f8ec0ff */
[----:B------:R-:W-:Y:S01]  /*42080*/  IMAD.MOV R3, RZ, RZ, -R2 ;  /* 0x000000ffff037224 */ /* 0x000fe200078e0a02 */
[----:B------:R-:W-:Y:S02]  /*42090*/  LOP3.LUT R9, R9, UR4, RZ, 0xc0, !PT ;  /* 0x0000000409097c12 */ /* 0x000fe4000f8ec0ff */
[----:B------:R-:W-:Y:S01]  /*420a0*/  IMAD R5, R2, UR5, R13 ;  /* 0x0000000502057c24 */ /* 0x000fe2000f8e020d */
[----:B------:R-:W-:Y:S01]  /*420b0*/  PLOP3.LUT P1, PT, PT, PT, UP0, 0x40, 0x0 ;  /* 0x000000000000781c */ /* 0x000fe20003f2e808 */
[----:B------:R-:W-:Y:S01]  /*420c0*/  IMAD R12, R3, UR10, R12 ;  /* 0x0000000a030c7c24 */ /* 0x000fe2000f8e020c */
[----:B------:R-:W-:Y:S01]  /*420d0*/  UIADD3 UR10, -UR9, URZ, URZ ;  /* 0x0000003f090a7290 */ /* 0x000fe2000fffe13f */
[----:B------:R-:W-:Y:S01]  /*420e0*/  PLOP3.LUT P2, PT, PT, PT, UP0, 0x40, 0x0 ;  /* 0x000000000000781c */ /* 0x000fe20003f4e808 */
[----:B------:R-:W-:Y:S01]  /*420f0*/  IMAD.MOV.U32 R3, RZ, RZ, 0x1 ;  /* 0x00000001ff037424 */ /* 0x000fe200078e00ff */
[----:B------:R-:W-:-:S02]  /*42100*/  ULDC UR9, c[0x0][0x144] ;  /* 0x0000510000097ab9 */ /* 0x000fc40000000800 */
[----:B------:R-:W-:-:S03]  /*42110*/  UIMAD UR8, UR9, UR10, UR8 ;  /* 0x0000000a090872a4 */ /* 0x000fc6000f8e0208 */
[----:B------:R-:W-:Y:S02]  /*42120*/  ULDC UR9, c[0x0][0x148] ;  /* 0x0000520000097ab9 */ /* 0x000fe40000000800 */
[----:B------:R-:W-:-:S03]  /*42130*/  @UP0 UIMAD UR8, UR9, UR11, UR13 ;  /* 0x0000000b090802a4 */ /* 0x000fc6000f8e020d */
[----:B------:R-:W-:Y:S02]  /*42140*/  ULDC UR9, c[0x0][0x600] ;  /* 0x0001800000097ab9 */ /* 0x000fe40000000800 */
[----:B------:R-:W-:Y:S02]  /*42150*/  IMAD R12, R12, UR9, R9 ;  /* 0x000000090c0c7c24 */ /* 0x000fe4000f8e0209 */
[----:B------:R-:W-:Y:S01]  /*42160*/  IMAD.U32 R2, RZ, RZ, UR8 ;  /* 0x00000008ff027e24 */ /* 0x000fe2000f8e00ff */
[----:B------:R-:W-:-:S03]  /*42170*/  ULDC UR8, c[0x0][0x610] ;  /* 0x0001840000087ab9 */ /* 0x000fc60000000800 */
[----:B------:R-:W-:-:S05]  /*42180*/  IMAD R5, R5, UR8, R2 ;  /* 0x0000000805057c24 */ /* 0x000fca000f8e0202 */
[----:B------:R-:W-:Y:S02]  /*42190*/  SEL R2, R12, R5, P1 ;  /* 0x000000050c027207 */ /* 0x000fe40000800000 */
[----:B------:R-:W-:-:S07]  /*421a0*/  SEL R5, R5, R12, P2 ;  /* 0x0000000c05057207 */ /* 0x000fce0001000000 */
.L_x_1195:
[----:B------:R-:W-:Y:S05]  /*421b0*/  BSYNC B1 ;  /* 0x0000000000017941 */ /* 0x000fea0003800000 */
.L_x_1194:
[----:B------:R-:W-:-:S13]  /*421c0*/  LOP3.LUT P1, RZ, R3, 0xff, RZ, 0xc0, !PT ;  /* 0x000000ff03ff7812 */ /* 0x000fda000782c0ff */
[----:B------:R-:W-:Y:S05]  /*421d0*/  @P1 BRA `(.L_x_1198) ;  /* 0xfffffff400201947 */ /* 0x000fea000383ffff */
[----:B------:R-:W-:Y:S05]  /*421e0*/  BSYNC B0 ;  /* 0x0000000000007941 */ /* 0x000fea0003800000 */
.L_x_1186:
[----:B------:R-:W-:-:S03]  /*421f0*/  UMOV UR8, 0xffffffff ;  /* 0xffffffff00087882 */ /* 0x000fc60000000000 */
[----:B------:R-:W-:Y:S05]  /*42200*/  BRA.DIV UR8, `(.L_x_1199) ;  /* 0x0000000208d07947 */ /* 0x000fea000b800000 */
[----:B------:R-:W-:-:S13]  /*42210*/  ELECT P6, URZ, PT ;  /* 0x00000000003f782f */ /* 0x000fda00038c0000 */
.L_x_1211:
[----:B------:R-:W-:Y:S04]  /*42220*/  BSSY B0, `(.L_x_1200) ;  /* 0x000001a000007945 */ /* 0x000fe80003800000 */
[----:B------:R-:W-:Y:S05]  /*42230*/  @!P6 BRA `(.L_x_1201) ;  /* 0x000000000060e947 */ /* 0x000fea0003800000 */
[----:B------:R-:W-:-:S04]  /*42240*/  ULOP3.LUT UR8, UR38, 0x2, URZ, 0xfc, !UPT ;  /* 0x0000000226087892 */ /* 0x000fc8000f8efc3f */
[----:B------:R-:W-:-:S06]  /*42250*/  UISETP.NE.AND UP0, UPT, UR8, 0x3, UPT ;  /* 0x000000030800788c */ /* 0x000fcc000bf05270 */
[----:B------:R-:W-:-:S13]  /*42260*/  PLOP3.LUT P0, PT, PT, PT, UP0, 0x80, 0x0 ;  /* 0x000000000000781c */ /* 0x000fda0003f0f008 */
[----:B------:R-:W-:Y:S05]  /*42270*/  @!P0 BRA `(.L_x_1202) ;  /* 0x0000000000048947 */ /* 0x000fea0003800000 */
[----:B------:R-:W-:Y:S01]  /*42280*/  BPT.TRAP 0x1 ;  /* 0x000000040000795c */ /* 0x000fe20000300000 */
.L_x_1202:
[----:B------:R-:W0:Y:S01]  /*42290*/  S2R R3, SR_CgaCtaId ;  /* 0x0000000000037919 */ /* 0x000e220000008800 */
[----:B------:R-:W-:-:S04]  /*422a0*/  MOV R2, 0x400 ;  /* 0x0000040000027802 */ /* 0x000fc80000000f00 */
[----:B0-----:R-:W-:Y:S02]  /*422b0*/  LEA R3, R3, R2, 0x18 ;  /* 0x0000000203037211 */ /* 0x001fe400078ec0ff */
[----:B------:R-:W-:-:S03]  /*422c0*/  SHF.L.U32 R2, R0, 0x1f, RZ ;  /* 0x0000001f00027819 */ /* 0x000fc600000006ff */
[----:B------:R-:W-:-:S04]  /*422d0*/  VIADD R3, R3, 0x10 ;  /* 0x0000001003037836 */ /* 0x000fc80000000000 */
[----:B------:R-:W-:-:S04]  /*422e0*/  IMAD R5, R6, 0x8, R3 ;  /* 0x0000000806057824 */ /* 0x000fc800078e0203 */
[----:B------:R-:W0:Y:S02]  /*422f0*/  SYNCS.PHASECHK.TRANS64.TRYWAIT P0, [R5+URZ], R2 ;  /* 0x00000002050075a7 */ /* 0x000e24000800017f */
[----:B0-----:R-:W-:Y:S05]  /*42300*/  @!P0 BRA `(.L_x_1203) ;  /* 0x0000000000b08947 */ /* 0x001fea0003800000 */
.L_x_1212:
[----:B------:R-:W-:-:S05]  /*42310*/  VIADD R6, R6, 0x1 ;  /* 0x0000000106067836 */ /* 0x000fca0000000000 */
[----:B------:R-:W-:-:S04]  /*42320*/  ISETP.NE.AND P0, PT, R6, 0x2, PT ;  /* 0x000000020600780c */ /* 0x000fc80003f05270 */
[----:B0-----:R-:W-:Y:S02]  /*42330*/  SEL R5, RZ, 0x1, P0 ;  /* 0x00000001ff057807 */ /* 0x001fe40000000000 */
[----:B------:R-:W-:Y:S02]  /*42340*/  SEL R6, R6, RZ, P0 ;  /* 0x000000ff06067207 */ /* 0x000fe40000000000 */
[----:B------:R-:W-:-:S03]  /*42350*/  LOP3.LUT R0, R0, R5, RZ, 0x3c, !PT ;  /* 0x0000000500007212 */ /* 0x000fc600078e3cff */
[----:B------:R-:W-:Y:S01]  /*42360*/  IMAD R3, R6, 0x8, R3 ;  /* 0x0000000806037824 */ /* 0x000fe200078e0203 */
[----:B------:R-:W-:-:S07]  /*42370*/  SHF.L.U32 R0, R0, 0x1f, RZ ;  /* 0x0000001f00007819 */ /* 0x000fce00000006ff */
.L_x_1204:
[----:B0-----:R0:W1:Y:S02]  /*42380*/  SYNCS.PHASECHK.TRANS64.TRYWAIT P0, [R3+URZ], R0 ;  /* 0x00000000030075a7 */ /* 0x001064000800017f */
[----:B-1----:R-:W-:Y:S05]  /*42390*/  @!P0 NANOSLEEP.SYNCS 0x989680 ;  /* 0x009896800000895d */ /* 0x002fea0003900000 */
[----:B------:R-:W1:Y:S02]  /*423a0*/  @!P0 SYNCS.PHASECHK.TRANS64 P0, [R3+URZ], R0 ;  /* 0x00000000030085a7 */ /* 0x000e64000800007f */
[----:B-1----:R-:W-:Y:S05]  /*423b0*/  @!P0 BRA `(.L_x_1204) ;  /* 0xfffffffc00f08947 */ /* 0x002fea000383ffff */
.L_x_1201:
[----:B------:R-:W-:Y:S05]  /*423c0*/  BSYNC B0 ;  /* 0x0000000000007941 */ /* 0x000fea0003800000 */
.L_x_1200:
[----:B------:R-:W-:Y:S05]  /*423d0*/  EXIT ;  /* 0x000000000000794d */ /* 0x000fea0003800000 */
.L_x_17:
[----:B-1----:R1:W2:Y:S02]  /*423e0*/  SYNCS.PHASECHK.TRANS64.TRYWAIT P1, [R4+URZ], R3 ;  /* 0x00000003040075a7 */ /* 0x0022a4000802017f */
[----:B--2---:R-:W-:Y:S05]  /*423f0*/  @!P1 NANOSLEEP.SYNCS 0x989680 ;  /* 0x009896800000995d */ /* 0x004fea0003900000 */
[----:B------:R-:W2:Y:S02]  /*42400*/  @!P1 SYNCS.PHASECHK.TRANS64 P1, [R4+URZ], R3 ;  /* 0x00000003040095a7 */ /* 0x000ea4000802007f */
[----:B--2---:R-:W-:Y:S05]  /*42410*/  @!P1 BRA `(.L_x_17) ;  /* 0xfffffffc00f09947 */ /* 0x004fea000383ffff */
[----:B------:R-:W-:Y:S05]  /*42420*/  BRA `(.L_x_16) ;  /* 0xfffffbf000087947 */ /* 0x000fea000383ffff */
.L_x_22:
[----:B-1----:R1:W2:Y:S02]  /*42430*/  SYNCS.PHASECHK.TRANS64.TRYWAIT P1, [R4+URZ], R5 ;  /* 0x00000005040075a7 */ /* 0x0022a4000802017f */
[----:B--2---:R-:W-:Y:S05]  /*42440*/  @!P1 NANOSLEEP.SYNCS 0x989680 ;  /* 0x009896800000995d */ /* 0x004fea0003900000 */
[----:B------:R-:W2:Y:S02]  /*42450*/  @!P1 SYNCS.PHASECHK.TRANS64 P1, [R4+URZ], R5 ;  /* 0x00000005040095a7 */ /* 0x000ea4000802007f */
[----:B--2---:R-:W-:Y:S05]  /*42460*/  @!P1 BRA `(.L_x_22) ;  /* 0xfffffffc00f09947 */ /* 0x004fea000383ffff */
[----:B------:R-:W-:Y:S05]  /*42470*/  BRA `(.L_x_21) ;  /* 0xfffffcb0005c7947 */ /* 0x000fea000383ffff */
.L_x_1187:
[----:B------:R-:W-:Y:S01]  /*42480*/  BSSY B1, `(.L_x_1205) ;  /* 0x0000006000017945 */ /* 0x000fe20003800000 */
[----:B------:R-:W-:-:S07]  /*42490*/  IMAD.MOV.U32 R15, RZ, RZ, -0x1 ;  /* 0xffffffffff0f7424 */ /* 0x000fce00078e00ff */
[----:B------:R-:W-:Y:S05]  /*424a0*/  WARPSYNC.COLLECTIVE R15, `(.L_x_1206) ;  /* 0x000000000f0c7348 */ /* 0x000fea0003c00000 */
[----:B------:R-:W-:Y:S02]  /*424b0*/  ELECT P6, UR62, PT ;  /* 0x00000000003e782f */ /* 0x000fe400038c0000 */
[----:B------:R-:W-:Y:S01]  /*424c0*/  MOV R14, UR62 ;  /* 0x0000003e000e7c02 */ /* 0x000fe20008000f00 */
[----:B------:R-:W-:Y:S10]  /*424d0*/  ENDCOLLECTIVE ;  /* 0x000000000000791b */ /* 0x000ff40003800000 */
.L_x_1206:
[----:B------:R-:W-:Y:S05]  /*424e0*/  BSYNC B1 ;  /* 0x0000000000017941 */ /* 0x000fea0003800000 */
.L_x_1205:
[----:B------:R-:W-:Y:S05]  /*424f0*/  BRA `(.L_x_1207) ;  /* 0xfffffff000647947 */ /* 0x000fea000383ffff */
.L_x_1190:
[----:B-1----:R1:W2:Y:S02]  /*42500*/  SYNCS.PHASECHK.TRANS64.TRYWAIT P1, [R15+URZ+0x10], R12 ;  /* 0x0000100c0f0075a7 */ /* 0x0022a4000802017f */
[----:B--2---:R-:W-:Y:S05]  /*42510*/  @!P1 NANOSLEEP.SYNCS 0x989680 ;  /* 0x009896800000995d */ /* 0x004fea0003900000 */
[----:B------:R-:W2:Y:S02]  /*42520*/  @!P1 SYNCS.PHASECHK.TRANS64 P1, [R15+URZ+0x10], R12 ;  /* 0x0000100c0f0095a7 */ /* 0x000ea4000802007f */
[----:B--2---:R-:W-:Y:S05]  /*42530*/  @!P1 BRA `(.L_x_1190) ;  /* 0xfffffffc00f09947 */ /* 0x004fea000383ffff */
[----:B------:R-:W-:Y:S05]  /*42540*/  BRA `(.L_x_1208) ;  /* 0xfffffff000987947 */ /* 0x000fea000383ffff */
.L_x_1199:
[----:B------:R-:W-:Y:S01]  /*42550*/  BSSY B0, `(.L_x_1209) ;  /* 0x0000006000007945 */ /* 0x000fe20003800000 */
[----:B------:R-:W-:-:S07]  /*42560*/  IMAD.MOV.U32 R15, RZ, RZ, -0x1 ;  /* 0xffffffffff0f7424 */ /* 0x000fce00078e00ff */
[----:B------:R-:W-:Y:S05]  /*42570*/  WARPSYNC.COLLECTIVE R15, `(.L_x_1210) ;  /* 0x000000000f0c7348 */ /* 0x000fea0003c00000 */
[----:B------:R-:W-:Y:S02]  /*42580*/  ELECT P6, UR62, PT ;  /* 0x00000000003e782f */ /* 0x000fe400038c0000 */
[----:B------:R-:W-:Y:S01]  /*42590*/  MOV R14, UR62 ;  /* 0x0000003e000e7c02 */ /* 0x000fe20008000f00 */
[----:B------:R-:W-:Y:S10]  /*425a0*/  ENDCOLLECTIVE ;  /* 0x000000000000791b */ /* 0x000ff40003800000 */
.L_x_1210:
[----:B------:R-:W-:Y:S05]  /*425b0*/  BSYNC B0 ;  /* 0x0000000000007941 */ /* 0x000fea0003800000 */
.L_x_1209:
[----:B------:R-:W-:Y:S05]  /*425c0*/  BRA `(.L_x_1211) ;  /* 0xfffffffc00147947 */ /* 0x000fea000383ffff */
.L_x_1203:
[----:B0-----:R0:W1:Y:S02]  /*425d0*/  SYNCS.PHASECHK.TRANS64.TRYWAIT P0, [R5+URZ], R2 ;  /* 0x00000002050075a7 */ /* 0x001064000800017f */
[----:B-1----:R-:W-:Y:S05]  /*425e0*/  @!P0 NANOSLEEP.SYNCS 0x989680 ;  /* 0x009896800000895d */ /* 0x002fea0003900000 */
[----:B------:R-:W1:Y:S02]  /*425f0*/  @!P0 SYNCS.PHASECHK.TRANS64 P0, [R5+URZ], R2 ;  /* 0x00000002050085a7 */ /* 0x000e64000800007f */
[----:B-1----:R-:W-:Y:S05]  /*42600*/  @!P0 BRA `(.L_x_1203) ;  /* 0xfffffffc00f08947 */ /* 0x002fea000383ffff */
[----:B------:R-:W-:Y:S05]  /*42610*/  BRA `(.L_x_1212) ;  /* 0xfffffffc003c7947 */ /* 0x000fea000383ffff */
.L_x_1213:
[----:B------:R-:W-:-:S00]  /*42620*/  BRA `(.L_x_1213) ;  /* 0xfffffffc00fc7947 */ /* 0x000fc0000383ffff */
[----:B------:R-:W-:-:S00]  /*42630*/  NOP ;  /* 0x0000000000007918 */ /* 0x000fc00000000000 */
        /* <DEDUP_REMOVED lines=12> */
.L_x_1214:


//--------------------- .nv.global.init           --------------------------
	.section	.nv.global.init,"aw",@progbits
.nv.global.init:
	.type		$str$22,@object
	.size		$str$22,($str$23 - $str$22)
$str$22:
        /*0000*/ 	.byte	0x6b, 0x5f, 0x74, 0x69, 0x6c, 0x65, 0x5f, 0x63, 0x6f, 0x75, 0x6e, 0x74, 0x20, 0x3e, 0x3d, 0x20
        /*0010*/ 	.byte	0x31, 0x00
	.type		$str$23,@object
	.size		$str$23,(__unnamed_1 - $str$23)
$str$23:
        /*0012*/ 	.byte	0x2f, 0x74, 0x6d, 0x70, 0x2f, 0x63, 0x75, 0x74, 0x6c, 0x61, 0x73, 0x73, 0x5f, 0x73, 0x77, 0x65
        /*0022*/ 	.byte	0x65, 0x70, 0x5f, 0x73, 0x72, 0x63, 0x2f, 0x69, 0x6e, 0x63, 0x6c, 0x75, 0x64, 0x65, 0x2f, 0x63
        /*0032*/ 	.byte	0x75, 0x74, 0x6c, 0x61, 0x73, 0x73, 0x2f, 0x67, 0x65, 0x6d, 0x6d, 0x2f, 0x63, 0x6f, 0x6c, 0x6c
        /*0042*/ 	.byte	0x65, 0x63, 0x74, 0x69, 0x76, 0x65, 0x2f, 0x73, 0x6d, 0x39, 0x30, 0x5f, 0x6d, 0x6d, 0x61, 0x5f
        /*0052*/ 	.byte	0x74, 0x6d, 0x61, 0x5f, 0x67, 0x6d, 0x6d, 0x61, 0x5f, 0x73, 0x73, 0x5f, 0x77, 0x61, 0x72, 0x70
        /*0062*/ 	.byte	0x73, 0x70, 0x65, 0x63, 0x69, 0x61, 0x6c, 0x69, 0x7a, 0x65, 0x64, 0x2e, 0x68, 0x70, 0x70, 0x00
	.type		__unnamed_1,@object
	.size		__unnamed_1,(.L_0 - __unnamed_1)
__unnamed_1:
        /* <DEDUP_REMOVED lines=173> */
        /*0b42*/ 	.byte	0x65, 0x6e, 0x74, 0x69, 0x74, 0x79, 0x5d, 0x00
.L_0:


//--------------------- .nv.shared._ZN7cutlass13device_kernelINS_4gemm6kernel13GemmUniversalIN4cute5tupleIJiiiiEEENS1_10collective13CollectiveMmaINS1_34MainloopSm90TmaGmmaWarpSpecializedILi2ENS5_IJNS4_1CILi1EEESB_SB_EEENS1_35KernelTmaWarpSpecializedCooperativeEEENS5_IJNSA_ILi384EEESF_NSA_ILi128EEEEEEaNS5_IJlSB_lEEEaSI_NS4_8TiledMMAINS4_8MMA_AtomIJNS4_4SM904GMMA27MMA_64x192x32_S32S8S8_SS_TNEEEENS4_6LayoutINS5_IJNSA_ILi2EEESB_SB_EEENS5_IJSB_NSA_ILi0EEESS_EEEEENS5_IJNS4_10UnderscoreESV_SV_EEEEENS4_13SM90_TMA_LOADENS4_14ComposedLayoutINS4_7SwizzleILi3ELi4ELi3EEENS4_18smem_ptr_flag_bitsILi8EEENSP_INS5_IJNSA_ILi8EEESG_EEENS5_IJSG_SB_EEEEEEEvNS4_8identityESY_S18_vS19_EENS_8epilogue10collective6detail29Sm90TmaWarpSpecializedAdapterINS1C_15DefaultEpilogueIaSI_SI_NS1B_6thread17LinearCombinationIaLi1EiiLNS1G_9ScaleType4KindE0ELNS_15FloatRoundStyleE2EaEENS1_15EpilogueDefaultEEEEEvvEEEEvNT_6ParamsE --------------------------
	.section	.nv.shared._ZN7cutlass13device_kernelINS_4gemm6kernel13GemmUniversalIN4cute5tupleIJiiiiEEENS1_10collective13CollectiveMmaINS1_34MainloopSm90TmaGmmaWarpSpecializedILi2ENS5_IJNS4_1CILi1EEESB_SB_EEENS1_35KernelTmaWarpSpecializedCooperativeEEENS5_IJNSA_ILi384EEESF_NSA_ILi128EEEEEEaNS5_IJlSB_lEEEaSI_NS4_8TiledMMAINS4_8MMA_AtomIJNS4_4SM904GMMA27MMA_64x192x32_S32S8S8_SS_TNEEEENS4_6LayoutINS5_IJNSA_ILi2EEESB_SB_EEENS5_IJSB_NSA_ILi0EEESS_EEEEENS5_IJNS4_10UnderscoreESV_SV_EEEEENS4_13SM90_TMA_LOADENS4_14ComposedLayoutINS4_7SwizzleILi3ELi4ELi3EEENS4_18smem_ptr_flag_bitsILi8EEENSP_INS5_IJNSA_ILi8EEESG_EEENS5_IJSG_SB_EEEEEEEvNS4_8identityESY_S18_vS19_EENS_8epilogue10collective6detail29Sm90TmaWarpSpecializedAdapterINS1C_15DefaultEpilogueIaSI_SI_NS1B_6thread17LinearCombinationIaLi1EiiLNS1G_9ScaleType4KindE0ELNS_15FloatRoundStyleE2EaEENS1_15EpilogueDefaultEEEEEvvEEEEvNT_6ParamsE,"aw",@nobits
	.sectionflags	@""
	.align	16
	.zero		1024


//--------------------- .nv.shared.reserved.0     --------------------------
	.section	.nv.shared.reserved.0,"aw",@nobits
	.weak		__nv_reservedSMEM_offset_0_alias
	.size		__nv_reservedSMEM_offset_0_alias, 0, 0
	.other		__nv_reservedSMEM_offset_0_alias,@"STO_CUDA_RESERVED_SHARED STV_DEFAULT"
__nv_reservedSMEM_offset_0_alias:
	.zero		0


//--------------------- .nv.global                --------------------------
	.section	.nv.global,"aw",@nobits
.nv.global:
	.type		_ZN39_INTERNAL_aae5490b_4_k_cu_2a29e585_44604cute1_E,@object
	.size		_ZN39_INTERNAL_aae5490b_4_k_cu_2a29e585_44604cute1_E,(_ZN39_INTERNAL_aae5490b_4_k_cu_2a29e585_44604cuda3std3__45__cpo6cbeginE - _ZN39_INTERNAL_aae5490b_4_k_cu_2a29e585_44604cute1_E)
_ZN39_INTERNAL_aae5490b_4_k_cu_2a29e585_44604cute1_E:
	.zero		1
	.type		_ZN39_INTERNAL_aae5490b_4_k_cu_2a29e585_44604cuda3std3__45__cpo6cbeginE,@object
	.size		_ZN39_INTERNAL_aae5490b_4_k_cu_2a29e585_44604cuda3std3__45__cpo6cbeginE,(_ZN39_INTERNAL_aae5490b_4_k_cu_2a29e585_44604cuda3std3__48in_placeE - _ZN39_INTERNAL_aae5490b_4_k_cu_2a29e585_44604cuda3std3__45__cpo6cbeginE)
_ZN39_INTERNAL_aae5490b_4_k_cu_2a29e585_44604cuda3std3__45__cpo6cbeginE:
	.zero		1
	.type		_ZN39_INTERNAL_aae5490b_4_k_cu_2a29e585_44604cuda3std3__48in_placeE,@object
	.size		_ZN39_INTERNAL_aae5490b_4_k_cu_2a29e585_44604cuda3std3__48in_placeE,(_ZN39_INTERNAL_aae5490b_4_k_cu_2a29e585_44604cuda3std6ranges3__45__cpo9iter_moveE - _ZN39_INTERNAL_aae5490b_4_k_cu_2a29e585_44604cuda3std3__48in_placeE)
_ZN39_INTERNAL_aae5490b_4_k_cu_2a29e585_44604cuda3std3__48in_placeE:
	.zero		1
	.type		_ZN39_INTERNAL_aae5490b_4_k_cu_2a29e585_44604cuda3std6ranges3__45__cpo9iter_moveE,@object
	.size		_ZN39_INTERNAL_aae5490b_4_k_cu_2a29e585_44604cuda3std6ranges3__45__cpo9iter_moveE,(_ZN39_INTERNAL_aae5490b_4_k_cu_2a29e585_44604cuda3std3__45__cpo5beginE - _ZN39_INTERNAL_aae5490b_4_k_cu_2a29e585_44604cuda3std6ranges3__45__cpo9iter_moveE)
_ZN39_INTERNAL_aae5490b_4_k_cu_2a29e585_44604cuda3std6ranges3__45__cpo9iter_moveE:
	.zero		1
	.type		_ZN39_INTERNAL_aae5490b_4_k_cu_2a29e585_44604cuda3std3__45__cpo5beginE,@object
	.size		_ZN39_INTERNAL_aae5490b_4_k_cu_2a29e585_44604cuda3std3__45__cpo5beginE,(_ZN39_INTERNAL_aae5490b_4_k_cu_2a29e585_44604cuda3std3__441_GLOBAL__N__aae5490b_4_k_cu_2a29e585_44606ignoreE - _ZN39_INTERNAL_aae5490b_4_k_cu_2a29e585_44604cuda3std3__45__cpo5beginE)
_ZN39_INTERNAL_aae5490b_4_k_cu_2a29e585_44604cuda3std3__45__cpo5beginE:
	.zero		1
	.type		_ZN39_INTERNAL_aae5490b_4_k_cu_2a29e585_44604cuda3std3__441_GLOBAL__N__aae5490b_4_k_cu_2a29e585_44606ignoreE,@object
	.size		_ZN39_INTERNAL_aae5490b_4_k_cu_2a29e585_44604cuda3std3__441_GLOBAL__N__aae5490b_4_k_cu_2a29e585_44606ignoreE,(_ZN39_INTERNAL_aae5490b_4_k_cu_2a29e585_44604cute7productE - _ZN39_INTERNAL_aae5490b_4_k_cu_2a29e585_44604cuda3std3__441_GLOBAL__N__aae5490b_4_k_cu_2a29e585_44606ignoreE)
_ZN39_INTERNAL_aae5490b_4_k_cu_2a29e585_44604cuda3std3__441_GLOBAL__N__aae5490b_4_k_cu_2a29e585_44606ignoreE:
	.zero		1
	.type		_ZN39_INTERNAL_aae5490b_4_k_cu_2a29e585_44604cute7productE,@object
	.size		_ZN39_INTERNAL_aae5490b_4_k_cu_2a29e585_44604cute7productE,(_ZN39_INTERNAL_aae5490b_4_k_cu_2a29e585_44604cuda3std3__45__cpo3endE - _ZN39_INTERNAL_aae5490b_4_k_cu_2a29e585_44604cute7productE)
_ZN39_INTERNAL_aae5490b_4_k_cu_2a29e585_44604cute7productE:
	.zero		1
	.type		_ZN39_INTERNAL_aae5490b_4_k_cu_2a29e585_44604cuda3std3__45__cpo3endE,@object
	.size		_ZN39_INTERNAL_aae5490b_4_k_cu_2a29e585_44604cuda3std3__45__cpo3endE,(_ZN39_INTERNAL_aae5490b_4_k_cu_2a29e585_44604cuda3std3__419piecewise_constructE - _ZN39_INTERNAL_aae5490b_4_k_cu_2a29e585_44604cuda3std3__45__cpo3endE)
_ZN39_INTERNAL_aae5490b_4_k_cu_2a29e585_44604cuda3std3__45__cpo3endE:
	.zero		1
	.type		_ZN39_INTERNAL_aae5490b_4_k_cu_2a29e585_44604cuda3std3__419piecewise_constructE,@object
	.size		_ZN39_INTERNAL_aae5490b_4_k_cu_2a29e585_44604cuda3std3__419piecewise_constructE,(_ZN39_INTERNAL_aae5490b_4_k_cu_2a29e585_44604cuda3std3__45__cpo4cendE - _ZN39_INTERNAL_aae5490b_4_k_cu_2a29e585_44604cuda3std3__419piecewise_constructE)
_ZN39_INTERNAL_aae5490b_4_k_cu_2a29e585_44604cuda3std3__419piecewise_constructE:
	.zero		1
	.type		_ZN39_INTERNAL_aae5490b_4_k_cu_2a29e585_44604cuda3std3__45__cpo4cendE,@object
	.size		_ZN39_INTERNAL_aae5490b_4_k_cu_2a29e585_44604cuda3std3__45__cpo4cendE,(_ZN39_INTERNAL_aae5490b_4_k_cu_2a29e585_44604cuda3std6ranges3__45__cpo4swapE - _ZN39_INTERNAL_aae5490b_4_k_cu_2a29e585_44604cuda3std3__45__cpo4cendE)
_ZN39_INTERNAL_aae5490b_4_k_cu_2a29e585_44604cuda3std3__45__cpo4cendE:
	.zero		1
	.type		_ZN39_INTERNAL_aae5490b_4_k_cu_2a29e585_44604cuda3std6ranges3__45__cpo4swapE,@object
	.size		_ZN39_INTERNAL_aae5490b_4_k_cu_2a29e585_44604cuda3std6ranges3__45__cpo4swapE,(.L_8 - _ZN39_INTERNAL_aae5490b_4_k_cu_2a29e585_44604cuda3std6ranges3__45__cpo4swapE)
_ZN39_INTERNAL_aae5490b_4_k_cu_2a29e585_44604cuda3std6ranges3__45__cpo4swapE:
	.zero		1
.L_8:


//--------------------- .nv.constant0._ZN7cutlass13device_kernelINS_4gemm6kernel13GemmUniversalIN4cute5tupleIJiiiiEEENS1_10collective13CollectiveMmaINS1_34MainloopSm90TmaGmmaWarpSpecializedILi2ENS5_IJNS4_1CILi1EEESB_SB_EEENS1_35KernelTmaWarpSpecializedCooperativeEEENS5_IJNSA_ILi384EEESF_NSA_ILi128EEEEEEaNS5_IJlSB_lEEEaSI_NS4_8TiledMMAINS4_8MMA_AtomIJNS4_4SM904GMMA27MMA_64x192x32_S32S8S8_SS_TNEEEENS4_6LayoutINS5_IJNSA_ILi2EEESB_SB_EEENS5_IJSB_NSA_ILi0EEESS_EEEEENS5_IJNS4_10UnderscoreESV_SV_EEEEENS4_13SM90_TMA_LOADENS4_14ComposedLayoutINS4_7SwizzleILi3ELi4ELi3EEENS4_18smem_ptr_flag_bitsILi8EEENSP_INS5_IJNSA_ILi8EEESG_EEENS5_IJSG_SB_EEEEEEEvNS4_8identityESY_S18_vS19_EENS_8epilogue10collective6detail29Sm90TmaWarpSpecializedAdapterINS1C_15DefaultEpilogueIaSI_SI_NS1B_6thread17LinearCombinationIaLi1EiiLNS1G_9ScaleType4KindE0ELNS_15FloatRoundStyleE2EaEENS1_15EpilogueDefaultEEEEEvvEEEEvNT_6ParamsE --------------------------
	.section	.nv.constant0._ZN7cutlass13device_kernelINS_4gemm6kernel13GemmUniversalIN4cute5tupleIJiiiiEEENS1_10collective13CollectiveMmaINS1_34MainloopSm90TmaGmmaWarpSpecializedILi2ENS5_IJNS4_1CILi1EEESB_SB_EEENS1_35KernelTmaWarpSpecializedCooperativeEEENS5_IJNSA_ILi384EEESF_NSA_ILi128EEEEEEaNS5_IJlSB_lEEEaSI_NS4_8TiledMMAINS4_8MMA_AtomIJNS4_4SM904GMMA27MMA_64x192x32_S32S8S8_SS_TNEEEENS4_6LayoutINS5_IJNSA_ILi2EEESB_SB_EEENS5_IJSB_NSA_ILi0EEESS_EEEEENS5_IJNS4_10UnderscoreESV_SV_EEEEENS4_13SM90_TMA_LOADENS4_14ComposedLayoutINS4_7SwizzleILi3ELi4ELi3EEENS4_18smem_ptr_flag_bitsILi8EEENSP_INS5_IJNSA_ILi8EEESG_EEENS5_IJSG_SB_EEEEEEEvNS4_8identityESY_S18_vS19_EENS_8epilogue10collective6detail29Sm90TmaWarpSpecializedAdapterINS1C_15DefaultEpilogueIaSI_SI_NS1B_6thread17LinearCombinationIaLi1EiiLNS1G_9ScaleType4KindE0ELNS_15FloatRoundStyleE2EaEENS1_15EpilogueDefaultEEEEEvvEEEEvNT_6ParamsE,"a",@progbits
	.sectionflags	@""
	.align	4
.nv.constant0._ZN7cutlass13device_kernelINS_4gemm6kernel13GemmUniversalIN4cute5tupleIJiiiiEEENS1_10collective13CollectiveMmaINS1_34MainloopSm90TmaGmmaWarpSpecializedILi2ENS5_IJNS4_1CILi1EEESB_SB_EEENS1_35KernelTmaWarpSpecializedCooperativeEEENS5_IJNSA_ILi384EEESF_NSA_ILi128EEEEEEaNS5_IJlSB_lEEEaSI_NS4_8TiledMMAINS4_8MMA_AtomIJNS4_4SM904GMMA27MMA_64x192x32_S32S8S8_SS_TNEEEENS4_6LayoutINS5_IJNSA_ILi2EEESB_SB_EEENS5_IJSB_NSA_ILi0EEESS_EEEEENS5_IJNS4_10UnderscoreESV_SV_EEEEENS4_13SM90_TMA_LOADENS4_14ComposedLayoutINS4_7SwizzleILi3ELi4ELi3EEENS4_18smem_ptr_flag_bitsILi8EEENSP_INS5_IJNSA_ILi8EEESG_EEENS5_IJSG_SB_EEEEEEEvNS4_8identityESY_S18_vS19_EENS_8epilogue10collective6detail29Sm90TmaWarpSpecializedAdapterINS1C_15DefaultEpilogueIaSI_SI_NS1B_6thread17LinearCombinationIaLi1EiiLNS1G_9ScaleType4KindE0ELNS_15FloatRoundStyleE2EaEENS1_15EpilogueDefaultEEEEEvvEEEEvNT_6ParamsE:
	.zero		1664


//--------------------- SYMBOLS --------------------------

	.type		.nv.reservedSmem.offset0,@object
	.size		.nv.reservedSmem.offset0,0x4
	.type		__assertfail,@function
